//
// Generated by NVIDIA NVVM Compiler
//
// Compiler Build ID: CL-36424714
// Cuda compilation tools, release 13.0, V13.0.88
// Based on NVVM 20.0.0
//

.version 9.0
.target sm_100
.address_size 64

	// .globl	mine_create2
.const .align 8 .b8 RC[192] = {1, 0, 0, 0, 0, 0, 0, 0, 130, 128, 0, 0, 0, 0, 0, 0, 138, 128, 0, 0, 0, 0, 0, 128, 0, 128, 0, 128, 0, 0, 0, 128, 139, 128, 0, 0, 0, 0, 0, 0, 1, 0, 0, 128, 0, 0, 0, 0, 129, 128, 0, 128, 0, 0, 0, 128, 9, 128, 0, 0, 0, 0, 0, 128, 138, 0, 0, 0, 0, 0, 0, 0, 136, 0, 0, 0, 0, 0, 0, 0, 9, 128, 0, 128, 0, 0, 0, 0, 10, 0, 0, 128, 0, 0, 0, 0, 139, 128, 0, 128, 0, 0, 0, 0, 139, 0, 0, 0, 0, 0, 0, 128, 137, 128, 0, 0, 0, 0, 0, 128, 3, 128, 0, 0, 0, 0, 0, 128, 2, 128, 0, 0, 0, 0, 0, 128, 128, 0, 0, 0, 0, 0, 0, 128, 10, 128, 0, 0, 0, 0, 0, 0, 10, 0, 0, 128, 0, 0, 0, 128, 129, 128, 0, 128, 0, 0, 0, 128, 128, 128, 0, 0, 0, 0, 0, 128, 1, 0, 0, 128, 0, 0, 0, 0, 8, 128, 0, 128, 0, 0, 0, 128};

.visible .entry mine_create2(
	.param .u64 .ptr .align 1 mine_create2_param_0,
	.param .u64 .ptr .align 1 mine_create2_param_1,
	.param .u32 mine_create2_param_2,
	.param .u64 mine_create2_param_3,
	.param .u64 .ptr .align 1 mine_create2_param_4,
	.param .u64 .ptr .align 1 mine_create2_param_5,
	.param .u64 .ptr .align 1 mine_create2_param_6
)
{
	.reg .pred 	%p<22>;
	.reg .b16 	%rs<95>;
	.reg .b32 	%r<2752>;
	.reg .b64 	%rd<3856>;

	ld.param.u64 	%rd14, [mine_create2_param_6];
	cvta.to.global.u64 	%rd15, %rd14;
	ld.global.u32 	%r11, [%rd15];
	setp.ne.s32 	%p2, %r11, 0;
	@%p2 bra 	$L__BB0_16;
	ld.param.u64 	%rd3852, [mine_create2_param_3];
	ld.param.u32 	%r2743, [mine_create2_param_2];
	ld.param.u64 	%rd3851, [mine_create2_param_1];
	ld.param.u64 	%rd3850, [mine_create2_param_0];
	cvta.to.global.u64 	%rd1, %rd3851;
	cvta.to.global.u64 	%rd16, %rd3850;
	mov.u32 	%r12, %ctaid.x;
	mov.u32 	%r13, %ntid.x;
	mov.u32 	%r14, %tid.x;
	mad.lo.s32 	%r15, %r12, %r13, %r14;
	cvt.u64.u32 	%rd17, %r15;
	add.s64 	%rd2, %rd3852, %rd17;
	ld.global.nc.u8 	%rs4, [%rd16];
	cvt.u64.u8 	%rd18, %rs4;
	ld.global.nc.u8 	%rs5, [%rd16+1];
	cvt.u32.u8 	%r16, %rs5;
	mul.wide.u32 	%rd19, %r16, 256;
	or.b64  	%rd20, %rd19, %rd18;
	ld.global.nc.u8 	%rs6, [%rd16+2];
	cvt.u32.u8 	%r17, %rs6;
	mul.wide.u32 	%rd21, %r17, 65536;
	or.b64  	%rd22, %rd20, %rd21;
	ld.global.nc.u8 	%rs7, [%rd16+3];
	cvt.u32.u8 	%r18, %rs7;
	mul.wide.u32 	%rd23, %r18, 16777216;
	or.b64  	%rd24, %rd22, %rd23;
	ld.global.nc.u8 	%rs8, [%rd16+4];
	cvt.u64.u8 	%rd25, %rs8;
	shl.b64 	%rd26, %rd25, 32;
	or.b64  	%rd27, %rd24, %rd26;
	ld.global.nc.u8 	%rs9, [%rd16+5];
	cvt.u64.u8 	%rd28, %rs9;
	shl.b64 	%rd29, %rd28, 40;
	or.b64  	%rd30, %rd27, %rd29;
	ld.global.nc.u8 	%rs10, [%rd16+6];
	cvt.u64.u8 	%rd31, %rs10;
	shl.b64 	%rd32, %rd31, 48;
	or.b64  	%rd33, %rd30, %rd32;
	ld.global.nc.u8 	%rs11, [%rd16+7];
	cvt.u64.u8 	%rd34, %rs11;
	shl.b64 	%rd35, %rd34, 56;
	or.b64  	%rd36, %rd33, %rd35;
	ld.global.nc.u8 	%rs12, [%rd16+8];
	cvt.u64.u8 	%rd37, %rs12;
	ld.global.nc.u8 	%rs13, [%rd16+9];
	cvt.u32.u8 	%r19, %rs13;
	mul.wide.u32 	%rd38, %r19, 256;
	or.b64  	%rd39, %rd38, %rd37;
	ld.global.nc.u8 	%rs14, [%rd16+10];
	cvt.u32.u8 	%r20, %rs14;
	mul.wide.u32 	%rd40, %r20, 65536;
	or.b64  	%rd41, %rd39, %rd40;
	ld.global.nc.u8 	%rs15, [%rd16+11];
	cvt.u32.u8 	%r21, %rs15;
	mul.wide.u32 	%rd42, %r21, 16777216;
	or.b64  	%rd43, %rd41, %rd42;
	ld.global.nc.u8 	%rs16, [%rd16+12];
	cvt.u64.u8 	%rd44, %rs16;
	shl.b64 	%rd45, %rd44, 32;
	or.b64  	%rd46, %rd43, %rd45;
	ld.global.nc.u8 	%rs17, [%rd16+13];
	cvt.u64.u8 	%rd47, %rs17;
	shl.b64 	%rd48, %rd47, 40;
	or.b64  	%rd49, %rd46, %rd48;
	ld.global.nc.u8 	%rs18, [%rd16+14];
	cvt.u64.u8 	%rd50, %rs18;
	shl.b64 	%rd51, %rd50, 48;
	or.b64  	%rd52, %rd49, %rd51;
	ld.global.nc.u8 	%rs19, [%rd16+15];
	cvt.u64.u8 	%rd53, %rs19;
	shl.b64 	%rd54, %rd53, 56;
	or.b64  	%rd55, %rd52, %rd54;
	ld.global.nc.u8 	%rs20, [%rd16+16];
	cvt.u64.u8 	%rd56, %rs20;
	ld.global.nc.u8 	%rs21, [%rd16+17];
	cvt.u32.u8 	%r22, %rs21;
	mul.wide.u32 	%rd57, %r22, 256;
	or.b64  	%rd58, %rd57, %rd56;
	ld.global.nc.u8 	%rs22, [%rd16+18];
	cvt.u32.u8 	%r23, %rs22;
	mul.wide.u32 	%rd59, %r23, 65536;
	or.b64  	%rd60, %rd58, %rd59;
	ld.global.nc.u8 	%rs23, [%rd16+19];
	cvt.u32.u8 	%r24, %rs23;
	mul.wide.u32 	%rd61, %r24, 16777216;
	or.b64  	%rd62, %rd60, %rd61;
	ld.global.nc.u8 	%rs24, [%rd16+20];
	cvt.u64.u8 	%rd63, %rs24;
	shl.b64 	%rd64, %rd63, 32;
	or.b64  	%rd65, %rd62, %rd64;
	ld.global.nc.u8 	%rs25, [%rd16+21];
	cvt.u64.u8 	%rd66, %rs25;
	shl.b64 	%rd67, %rd66, 40;
	or.b64  	%rd68, %rd65, %rd67;
	ld.global.nc.u8 	%rs26, [%rd16+22];
	cvt.u64.u8 	%rd69, %rs26;
	shl.b64 	%rd70, %rd69, 48;
	or.b64  	%rd71, %rd68, %rd70;
	ld.global.nc.u8 	%rs27, [%rd16+23];
	cvt.u64.u8 	%rd72, %rs27;
	shl.b64 	%rd73, %rd72, 56;
	or.b64  	%rd74, %rd71, %rd73;
	ld.global.nc.u8 	%rs28, [%rd16+24];
	cvt.u64.u8 	%rd75, %rs28;
	ld.global.nc.u8 	%rs29, [%rd16+25];
	cvt.u32.u8 	%r25, %rs29;
	mul.wide.u32 	%rd76, %r25, 256;
	or.b64  	%rd77, %rd76, %rd75;
	ld.global.nc.u8 	%rs30, [%rd16+26];
	cvt.u32.u8 	%r26, %rs30;
	mul.wide.u32 	%rd78, %r26, 65536;
	or.b64  	%rd79, %rd77, %rd78;
	ld.global.nc.u8 	%rs31, [%rd16+27];
	cvt.u32.u8 	%r27, %rs31;
	mul.wide.u32 	%rd80, %r27, 16777216;
	or.b64  	%rd81, %rd79, %rd80;
	ld.global.nc.u8 	%rs32, [%rd16+28];
	cvt.u64.u8 	%rd82, %rs32;
	shl.b64 	%rd83, %rd82, 32;
	or.b64  	%rd84, %rd81, %rd83;
	ld.global.nc.u8 	%rs33, [%rd16+29];
	cvt.u64.u8 	%rd85, %rs33;
	shl.b64 	%rd86, %rd85, 40;
	or.b64  	%rd87, %rd84, %rd86;
	ld.global.nc.u8 	%rs34, [%rd16+30];
	cvt.u64.u8 	%rd88, %rs34;
	shl.b64 	%rd89, %rd88, 48;
	or.b64  	%rd90, %rd87, %rd89;
	ld.global.nc.u8 	%rs35, [%rd16+31];
	cvt.u64.u8 	%rd91, %rs35;
	shl.b64 	%rd92, %rd91, 56;
	or.b64  	%rd93, %rd90, %rd92;
	ld.global.nc.u8 	%rs36, [%rd16+32];
	cvt.u64.u8 	%rd94, %rs36;
	ld.global.nc.u8 	%rs37, [%rd16+33];
	cvt.u32.u8 	%r28, %rs37;
	mul.wide.u32 	%rd95, %r28, 256;
	or.b64  	%rd96, %rd95, %rd94;
	ld.global.nc.u8 	%rs38, [%rd16+34];
	cvt.u32.u8 	%r29, %rs38;
	mul.wide.u32 	%rd97, %r29, 65536;
	or.b64  	%rd98, %rd96, %rd97;
	ld.global.nc.u8 	%rs39, [%rd16+35];
	cvt.u32.u8 	%r30, %rs39;
	mul.wide.u32 	%rd99, %r30, 16777216;
	or.b64  	%rd100, %rd98, %rd99;
	ld.global.nc.u8 	%rs40, [%rd16+36];
	cvt.u64.u8 	%rd101, %rs40;
	shl.b64 	%rd102, %rd101, 32;
	or.b64  	%rd103, %rd100, %rd102;
	ld.global.nc.u8 	%rs41, [%rd16+37];
	cvt.u64.u8 	%rd104, %rs41;
	shl.b64 	%rd105, %rd104, 40;
	or.b64  	%rd106, %rd103, %rd105;
	ld.global.nc.u8 	%rs42, [%rd16+38];
	cvt.u64.u8 	%rd107, %rs42;
	shl.b64 	%rd108, %rd107, 48;
	or.b64  	%rd109, %rd106, %rd108;
	ld.global.nc.u8 	%rs43, [%rd16+39];
	cvt.u64.u8 	%rd110, %rs43;
	shl.b64 	%rd111, %rd110, 56;
	or.b64  	%rd112, %rd109, %rd111;
	ld.global.nc.u8 	%rs44, [%rd16+40];
	cvt.u64.u8 	%rd113, %rs44;
	shr.u64 	%rd3, %rd2, 16;
	and.b64  	%rd114, %rd3, 280375465082880;
	and.b64  	%rd115, %rd2, 71776119061217280;
	shl.b64 	%rd116, %rd2, 16;
	and.b64  	%rd117, %rd116, -72057594037927936;
	or.b64  	%rd118, %rd114, %rd115;
	or.b64  	%rd119, %rd118, %rd117;
	or.b64  	%rd120, %rd119, %rd113;
	shr.u64 	%rd4, %rd2, 32;
	and.b64  	%rd121, %rd4, 255;
	and.b64  	%rd122, %rd3, 65280;
	or.b64  	%rd123, %rd121, %rd122;
	and.b64  	%rd124, %rd2, 16711680;
	or.b64  	%rd125, %rd124, %rd123;
	and.b64  	%rd126, %rd116, 4278190080;
	or.b64  	%rd127, %rd126, %rd125;
	shl.b64 	%rd128, %rd2, 32;
	and.b64  	%rd129, %rd128, 1095216660480;
	or.b64  	%rd130, %rd129, %rd127;
	ld.global.nc.u8 	%rs45, [%rd16+53];
	cvt.u64.u8 	%rd131, %rs45;
	shl.b64 	%rd132, %rd131, 40;
	or.b64  	%rd133, %rd132, %rd130;
	ld.global.nc.u8 	%rs46, [%rd16+54];
	cvt.u64.u8 	%rd134, %rs46;
	shl.b64 	%rd135, %rd134, 48;
	or.b64  	%rd136, %rd133, %rd135;
	ld.global.nc.u8 	%rs47, [%rd16+55];
	cvt.u64.u8 	%rd137, %rs47;
	shl.b64 	%rd138, %rd137, 56;
	or.b64  	%rd139, %rd136, %rd138;
	ld.global.nc.u8 	%rs48, [%rd16+56];
	cvt.u64.u8 	%rd140, %rs48;
	ld.global.nc.u8 	%rs49, [%rd16+57];
	cvt.u32.u8 	%r31, %rs49;
	mul.wide.u32 	%rd141, %r31, 256;
	or.b64  	%rd142, %rd141, %rd140;
	ld.global.nc.u8 	%rs50, [%rd16+58];
	cvt.u32.u8 	%r32, %rs50;
	mul.wide.u32 	%rd143, %r32, 65536;
	or.b64  	%rd144, %rd142, %rd143;
	ld.global.nc.u8 	%rs51, [%rd16+59];
	cvt.u32.u8 	%r33, %rs51;
	mul.wide.u32 	%rd145, %r33, 16777216;
	or.b64  	%rd146, %rd144, %rd145;
	ld.global.nc.u8 	%rs52, [%rd16+60];
	cvt.u64.u8 	%rd147, %rs52;
	shl.b64 	%rd148, %rd147, 32;
	or.b64  	%rd149, %rd146, %rd148;
	ld.global.nc.u8 	%rs53, [%rd16+61];
	cvt.u64.u8 	%rd150, %rs53;
	shl.b64 	%rd151, %rd150, 40;
	or.b64  	%rd152, %rd149, %rd151;
	ld.global.nc.u8 	%rs54, [%rd16+62];
	cvt.u64.u8 	%rd153, %rs54;
	shl.b64 	%rd154, %rd153, 48;
	or.b64  	%rd155, %rd152, %rd154;
	ld.global.nc.u8 	%rs55, [%rd16+63];
	cvt.u64.u8 	%rd156, %rs55;
	shl.b64 	%rd157, %rd156, 56;
	or.b64  	%rd158, %rd155, %rd157;
	ld.global.nc.u8 	%rs56, [%rd16+64];
	cvt.u64.u8 	%rd159, %rs56;
	ld.global.nc.u8 	%rs57, [%rd16+65];
	cvt.u32.u8 	%r34, %rs57;
	mul.wide.u32 	%rd160, %r34, 256;
	or.b64  	%rd161, %rd160, %rd159;
	ld.global.nc.u8 	%rs58, [%rd16+66];
	cvt.u32.u8 	%r35, %rs58;
	mul.wide.u32 	%rd162, %r35, 65536;
	or.b64  	%rd163, %rd161, %rd162;
	ld.global.nc.u8 	%rs59, [%rd16+67];
	cvt.u32.u8 	%r36, %rs59;
	mul.wide.u32 	%rd164, %r36, 16777216;
	or.b64  	%rd165, %rd163, %rd164;
	ld.global.nc.u8 	%rs60, [%rd16+68];
	cvt.u64.u8 	%rd166, %rs60;
	shl.b64 	%rd167, %rd166, 32;
	or.b64  	%rd168, %rd165, %rd167;
	ld.global.nc.u8 	%rs61, [%rd16+69];
	cvt.u64.u8 	%rd169, %rs61;
	shl.b64 	%rd170, %rd169, 40;
	or.b64  	%rd171, %rd168, %rd170;
	ld.global.nc.u8 	%rs62, [%rd16+70];
	cvt.u64.u8 	%rd172, %rs62;
	shl.b64 	%rd173, %rd172, 48;
	or.b64  	%rd174, %rd171, %rd173;
	ld.global.nc.u8 	%rs63, [%rd16+71];
	cvt.u64.u8 	%rd175, %rs63;
	shl.b64 	%rd176, %rd175, 56;
	or.b64  	%rd177, %rd174, %rd176;
	ld.global.nc.u8 	%rs64, [%rd16+72];
	cvt.u64.u8 	%rd178, %rs64;
	ld.global.nc.u8 	%rs65, [%rd16+73];
	cvt.u32.u8 	%r37, %rs65;
	mul.wide.u32 	%rd179, %r37, 256;
	or.b64  	%rd180, %rd179, %rd178;
	ld.global.nc.u8 	%rs66, [%rd16+74];
	cvt.u32.u8 	%r38, %rs66;
	mul.wide.u32 	%rd181, %r38, 65536;
	or.b64  	%rd182, %rd180, %rd181;
	ld.global.nc.u8 	%rs67, [%rd16+75];
	cvt.u32.u8 	%r39, %rs67;
	mul.wide.u32 	%rd183, %r39, 16777216;
	or.b64  	%rd184, %rd182, %rd183;
	ld.global.nc.u8 	%rs68, [%rd16+76];
	cvt.u64.u8 	%rd185, %rs68;
	shl.b64 	%rd186, %rd185, 32;
	or.b64  	%rd187, %rd184, %rd186;
	ld.global.nc.u8 	%rs69, [%rd16+77];
	cvt.u64.u8 	%rd188, %rs69;
	shl.b64 	%rd189, %rd188, 40;
	or.b64  	%rd190, %rd187, %rd189;
	ld.global.nc.u8 	%rs70, [%rd16+78];
	cvt.u64.u8 	%rd191, %rs70;
	shl.b64 	%rd192, %rd191, 48;
	or.b64  	%rd193, %rd190, %rd192;
	ld.global.nc.u8 	%rs71, [%rd16+79];
	cvt.u64.u8 	%rd194, %rs71;
	shl.b64 	%rd195, %rd194, 56;
	or.b64  	%rd196, %rd193, %rd195;
	ld.global.nc.u8 	%rs72, [%rd16+80];
	cvt.u64.u8 	%rd197, %rs72;
	ld.global.nc.u8 	%rs73, [%rd16+81];
	cvt.u32.u8 	%r40, %rs73;
	mul.wide.u32 	%rd198, %r40, 256;
	ld.global.nc.u8 	%rs74, [%rd16+82];
	cvt.u32.u8 	%r41, %rs74;
	mul.wide.u32 	%rd199, %r41, 65536;
	ld.global.nc.u8 	%rs75, [%rd16+83];
	cvt.u32.u8 	%r42, %rs75;
	mul.wide.u32 	%rd200, %r42, 16777216;
	ld.global.nc.u8 	%rs76, [%rd16+84];
	cvt.u64.u8 	%rd201, %rs76;
	shl.b64 	%rd202, %rd201, 32;
	or.b64  	%rd203, %rd197, %rd198;
	or.b64  	%rd204, %rd203, %rd199;
	or.b64  	%rd205, %rd204, %rd200;
	or.b64  	%rd206, %rd205, %rd202;
	or.b64  	%rd207, %rd206, 1099511627776;
	xor.b64  	%rd208, %rd120, %rd36;
	xor.b64  	%rd209, %rd208, %rd207;
	xor.b64  	%rd210, %rd139, %rd55;
	xor.b64  	%rd211, %rd210, -9223372036854775808;
	xor.b64  	%rd212, %rd158, %rd74;
	xor.b64  	%rd213, %rd177, %rd93;
	xor.b64  	%rd214, %rd196, %rd112;
	mov.b64 	{%r43, %r44}, %rd210;
	mov.b64 	{%r45, %r46}, %rd211;
	shf.l.wrap.b32 	%r47, %r46, %r43, 1;
	shf.l.wrap.b32 	%r48, %r43, %r44, 1;
	mov.b64 	%rd215, {%r47, %r48};
	xor.b64  	%rd216, %rd215, %rd214;
	xor.b64  	%rd217, %rd216, %rd36;
	xor.b64  	%rd218, %rd120, %rd216;
	xor.b64  	%rd219, %rd207, %rd216;
	mov.b64 	{%r49, %r50}, %rd212;
	shf.l.wrap.b32 	%r51, %r49, %r50, 1;
	shf.l.wrap.b32 	%r52, %r50, %r49, 1;
	mov.b64 	%rd220, {%r52, %r51};
	xor.b64  	%rd221, %rd220, %rd209;
	xor.b64  	%rd222, %rd55, %rd221;
	xor.b64  	%rd223, %rd139, %rd221;
	mov.b64 	{%r53, %r54}, %rd213;
	shf.l.wrap.b32 	%r55, %r53, %r54, 1;
	shf.l.wrap.b32 	%r56, %r54, %r53, 1;
	mov.b64 	%rd224, {%r56, %r55};
	xor.b64  	%rd225, %rd224, %rd211;
	xor.b64  	%rd226, %rd74, %rd225;
	xor.b64  	%rd227, %rd158, %rd225;
	mov.b64 	{%r57, %r58}, %rd214;
	shf.l.wrap.b32 	%r59, %r57, %r58, 1;
	shf.l.wrap.b32 	%r60, %r58, %r57, 1;
	mov.b64 	%rd228, {%r60, %r59};
	xor.b64  	%rd229, %rd228, %rd212;
	xor.b64  	%rd230, %rd93, %rd229;
	xor.b64  	%rd231, %rd177, %rd229;
	mov.b64 	{%r61, %r62}, %rd209;
	shf.l.wrap.b32 	%r63, %r61, %r62, 1;
	shf.l.wrap.b32 	%r64, %r62, %r61, 1;
	mov.b64 	%rd232, {%r64, %r63};
	xor.b64  	%rd233, %rd232, %rd213;
	xor.b64  	%rd234, %rd112, %rd233;
	xor.b64  	%rd235, %rd196, %rd233;
	mov.b64 	{%r65, %r66}, %rd223;
	shf.l.wrap.b32 	%r67, %r66, %r65, 12;
	shf.l.wrap.b32 	%r68, %r65, %r66, 12;
	mov.b64 	%rd236, {%r68, %r67};
	mov.b64 	{%r69, %r70}, %rd235;
	shf.l.wrap.b32 	%r71, %r69, %r70, 20;
	shf.l.wrap.b32 	%r72, %r70, %r69, 20;
	mov.b64 	%rd237, {%r72, %r71};
	mov.b64 	{%r73, %r74}, %rd225;
	shf.l.wrap.b32 	%r75, %r74, %r73, 29;
	shf.l.wrap.b32 	%r76, %r73, %r74, 29;
	mov.b64 	%rd238, {%r76, %r75};
	mov.b64 	{%r77, %r78}, %rd233;
	shf.l.wrap.b32 	%r79, %r78, %r77, 7;
	shf.l.wrap.b32 	%r80, %r77, %r78, 7;
	mov.b64 	%rd239, {%r80, %r79};
	mov.b64 	{%r81, %r82}, %rd216;
	shf.l.wrap.b32 	%r83, %r81, %r82, 18;
	shf.l.wrap.b32 	%r84, %r82, %r81, 18;
	mov.b64 	%rd240, {%r84, %r83};
	mov.b64 	{%r85, %r86}, %rd226;
	shf.l.wrap.b32 	%r87, %r86, %r85, 30;
	shf.l.wrap.b32 	%r88, %r85, %r86, 30;
	mov.b64 	%rd241, {%r88, %r87};
	shf.l.wrap.b32 	%r89, %r74, %r73, 11;
	shf.l.wrap.b32 	%r90, %r73, %r74, 11;
	mov.b64 	%rd242, {%r90, %r89};
	mov.b64 	{%r91, %r92}, %rd229;
	shf.l.wrap.b32 	%r93, %r91, %r92, 25;
	shf.l.wrap.b32 	%r94, %r92, %r91, 25;
	mov.b64 	%rd243, {%r94, %r93};
	shf.l.wrap.b32 	%r95, %r77, %r78, 8;
	shf.l.wrap.b32 	%r96, %r78, %r77, 8;
	mov.b64 	%rd244, {%r96, %r95};
	shf.l.wrap.b32 	%r97, %r92, %r91, 24;
	shf.l.wrap.b32 	%r98, %r91, %r92, 24;
	mov.b64 	%rd245, {%r98, %r97};
	shf.l.wrap.b32 	%r99, %r82, %r81, 9;
	shf.l.wrap.b32 	%r100, %r81, %r82, 9;
	mov.b64 	%rd246, {%r100, %r99};
	mov.b64 	{%r101, %r102}, %rd234;
	shf.l.wrap.b32 	%r103, %r101, %r102, 27;
	shf.l.wrap.b32 	%r104, %r102, %r101, 27;
	mov.b64 	%rd247, {%r104, %r103};
	shf.l.wrap.b32 	%r105, %r77, %r78, 14;
	shf.l.wrap.b32 	%r106, %r78, %r77, 14;
	mov.b64 	%rd248, {%r106, %r105};
	mov.b64 	{%r107, %r108}, %rd221;
	shf.l.wrap.b32 	%r109, %r107, %r108, 2;
	shf.l.wrap.b32 	%r110, %r108, %r107, 2;
	mov.b64 	%rd249, {%r110, %r109};
	mov.b64 	{%r111, %r112}, %rd231;
	shf.l.wrap.b32 	%r113, %r112, %r111, 23;
	shf.l.wrap.b32 	%r114, %r111, %r112, 23;
	mov.b64 	%rd250, {%r114, %r113};
	shf.l.wrap.b32 	%r115, %r108, %r107, 13;
	shf.l.wrap.b32 	%r116, %r107, %r108, 13;
	mov.b64 	%rd251, {%r116, %r115};
	xor.b64  	%rd252, %rd251, 17592186044416;
	mov.b64 	{%r117, %r118}, %rd218;
	shf.l.wrap.b32 	%r119, %r118, %r117, 4;
	shf.l.wrap.b32 	%r120, %r117, %r118, 4;
	mov.b64 	%rd253, {%r120, %r119};
	mov.b64 	{%r121, %r122}, %rd230;
	shf.l.wrap.b32 	%r123, %r121, %r122, 28;
	shf.l.wrap.b32 	%r124, %r122, %r121, 28;
	mov.b64 	%rd254, {%r124, %r123};
	shf.l.wrap.b32 	%r125, %r91, %r92, 21;
	shf.l.wrap.b32 	%r126, %r92, %r91, 21;
	mov.b64 	%rd255, {%r126, %r125};
	shf.l.wrap.b32 	%r127, %r73, %r74, 15;
	shf.l.wrap.b32 	%r128, %r74, %r73, 15;
	mov.b64 	%rd256, {%r128, %r127};
	shf.l.wrap.b32 	%r129, %r107, %r108, 10;
	shf.l.wrap.b32 	%r130, %r108, %r107, 10;
	mov.b64 	%rd257, {%r130, %r129};
	mov.b64 	{%r131, %r132}, %rd227;
	shf.l.wrap.b32 	%r133, %r131, %r132, 6;
	shf.l.wrap.b32 	%r134, %r132, %r131, 6;
	mov.b64 	%rd258, {%r134, %r133};
	mov.b64 	{%r135, %r136}, %rd219;
	shf.l.wrap.b32 	%r137, %r135, %r136, 3;
	shf.l.wrap.b32 	%r138, %r136, %r135, 3;
	mov.b64 	%rd259, {%r138, %r137};
	mov.b64 	{%r139, %r140}, %rd222;
	shf.l.wrap.b32 	%r141, %r139, %r140, 1;
	shf.l.wrap.b32 	%r142, %r140, %r139, 1;
	mov.b64 	%rd260, {%r142, %r141};
	not.b64 	%rd261, %rd236;
	and.b64  	%rd262, %rd242, %rd261;
	not.b64 	%rd263, %rd242;
	and.b64  	%rd264, %rd255, %rd263;
	xor.b64  	%rd265, %rd264, %rd236;
	not.b64 	%rd266, %rd255;
	and.b64  	%rd267, %rd248, %rd266;
	xor.b64  	%rd268, %rd267, %rd242;
	not.b64 	%rd269, %rd248;
	and.b64  	%rd270, %rd217, %rd269;
	xor.b64  	%rd271, %rd270, %rd255;
	not.b64 	%rd272, %rd217;
	and.b64  	%rd273, %rd236, %rd272;
	xor.b64  	%rd274, %rd248, %rd273;
	not.b64 	%rd275, %rd237;
	and.b64  	%rd276, %rd259, %rd275;
	xor.b64  	%rd277, %rd276, %rd254;
	not.b64 	%rd278, %rd259;
	and.b64  	%rd279, %rd252, %rd278;
	xor.b64  	%rd280, %rd279, %rd237;
	xor.b64  	%rd281, %rd251, -17592186044417;
	and.b64  	%rd282, %rd238, %rd281;
	xor.b64  	%rd283, %rd282, %rd259;
	not.b64 	%rd284, %rd238;
	and.b64  	%rd285, %rd254, %rd284;
	xor.b64  	%rd286, %rd285, %rd252;
	not.b64 	%rd287, %rd254;
	and.b64  	%rd288, %rd237, %rd287;
	xor.b64  	%rd289, %rd238, %rd288;
	not.b64 	%rd290, %rd258;
	and.b64  	%rd291, %rd243, %rd290;
	xor.b64  	%rd292, %rd291, %rd260;
	not.b64 	%rd293, %rd243;
	and.b64  	%rd294, %rd244, %rd293;
	xor.b64  	%rd295, %rd294, %rd258;
	not.b64 	%rd296, %rd244;
	and.b64  	%rd297, %rd240, %rd296;
	xor.b64  	%rd298, %rd297, %rd243;
	not.b64 	%rd299, %rd240;
	and.b64  	%rd300, %rd260, %rd299;
	xor.b64  	%rd301, %rd300, %rd244;
	not.b64 	%rd302, %rd260;
	and.b64  	%rd303, %rd258, %rd302;
	xor.b64  	%rd304, %rd240, %rd303;
	not.b64 	%rd305, %rd253;
	and.b64  	%rd306, %rd257, %rd305;
	xor.b64  	%rd307, %rd306, %rd247;
	not.b64 	%rd308, %rd257;
	and.b64  	%rd309, %rd256, %rd308;
	xor.b64  	%rd310, %rd309, %rd253;
	not.b64 	%rd311, %rd256;
	and.b64  	%rd312, %rd245, %rd311;
	xor.b64  	%rd313, %rd312, %rd257;
	not.b64 	%rd314, %rd245;
	and.b64  	%rd315, %rd247, %rd314;
	xor.b64  	%rd316, %rd315, %rd256;
	not.b64 	%rd317, %rd247;
	and.b64  	%rd318, %rd253, %rd317;
	xor.b64  	%rd319, %rd245, %rd318;
	not.b64 	%rd320, %rd250;
	and.b64  	%rd321, %rd239, %rd320;
	xor.b64  	%rd322, %rd321, %rd241;
	not.b64 	%rd323, %rd239;
	and.b64  	%rd324, %rd246, %rd323;
	xor.b64  	%rd325, %rd324, %rd250;
	not.b64 	%rd326, %rd246;
	and.b64  	%rd327, %rd249, %rd326;
	xor.b64  	%rd328, %rd327, %rd239;
	not.b64 	%rd329, %rd249;
	and.b64  	%rd330, %rd241, %rd329;
	xor.b64  	%rd331, %rd330, %rd246;
	not.b64 	%rd332, %rd241;
	and.b64  	%rd333, %rd250, %rd332;
	xor.b64  	%rd334, %rd249, %rd333;
	ld.const.u64 	%rd335, [RC];
	xor.b64  	%rd336, %rd262, %rd335;
	xor.b64  	%rd337, %rd336, %rd217;
	xor.b64  	%rd338, %rd277, %rd337;
	xor.b64  	%rd339, %rd338, %rd292;
	xor.b64  	%rd340, %rd339, %rd307;
	xor.b64  	%rd341, %rd340, %rd322;
	xor.b64  	%rd342, %rd280, %rd265;
	xor.b64  	%rd343, %rd342, %rd295;
	xor.b64  	%rd344, %rd343, %rd310;
	xor.b64  	%rd345, %rd344, %rd325;
	xor.b64  	%rd346, %rd283, %rd268;
	xor.b64  	%rd347, %rd346, %rd298;
	xor.b64  	%rd348, %rd347, %rd313;
	xor.b64  	%rd349, %rd348, %rd328;
	xor.b64  	%rd350, %rd286, %rd271;
	xor.b64  	%rd351, %rd350, %rd301;
	xor.b64  	%rd352, %rd351, %rd316;
	xor.b64  	%rd353, %rd352, %rd331;
	xor.b64  	%rd354, %rd289, %rd274;
	xor.b64  	%rd355, %rd354, %rd304;
	xor.b64  	%rd356, %rd355, %rd319;
	xor.b64  	%rd357, %rd356, %rd334;
	mov.b64 	{%r143, %r144}, %rd345;
	shf.l.wrap.b32 	%r145, %r143, %r144, 1;
	shf.l.wrap.b32 	%r146, %r144, %r143, 1;
	mov.b64 	%rd358, {%r146, %r145};
	xor.b64  	%rd359, %rd358, %rd357;
	xor.b64  	%rd360, %rd359, %rd337;
	xor.b64  	%rd361, %rd277, %rd359;
	xor.b64  	%rd362, %rd292, %rd359;
	xor.b64  	%rd363, %rd307, %rd359;
	xor.b64  	%rd364, %rd322, %rd359;
	mov.b64 	{%r147, %r148}, %rd349;
	shf.l.wrap.b32 	%r149, %r147, %r148, 1;
	shf.l.wrap.b32 	%r150, %r148, %r147, 1;
	mov.b64 	%rd365, {%r150, %r149};
	xor.b64  	%rd366, %rd365, %rd341;
	xor.b64  	%rd367, %rd265, %rd366;
	xor.b64  	%rd368, %rd280, %rd366;
	xor.b64  	%rd369, %rd295, %rd366;
	xor.b64  	%rd370, %rd310, %rd366;
	xor.b64  	%rd371, %rd325, %rd366;
	mov.b64 	{%r151, %r152}, %rd353;
	shf.l.wrap.b32 	%r153, %r151, %r152, 1;
	shf.l.wrap.b32 	%r154, %r152, %r151, 1;
	mov.b64 	%rd372, {%r154, %r153};
	xor.b64  	%rd373, %rd372, %rd345;
	xor.b64  	%rd374, %rd268, %rd373;
	xor.b64  	%rd375, %rd283, %rd373;
	xor.b64  	%rd376, %rd298, %rd373;
	xor.b64  	%rd377, %rd313, %rd373;
	xor.b64  	%rd378, %rd328, %rd373;
	mov.b64 	{%r155, %r156}, %rd357;
	shf.l.wrap.b32 	%r157, %r155, %r156, 1;
	shf.l.wrap.b32 	%r158, %r156, %r155, 1;
	mov.b64 	%rd379, {%r158, %r157};
	xor.b64  	%rd380, %rd379, %rd349;
	xor.b64  	%rd381, %rd271, %rd380;
	xor.b64  	%rd382, %rd286, %rd380;
	xor.b64  	%rd383, %rd301, %rd380;
	xor.b64  	%rd384, %rd316, %rd380;
	xor.b64  	%rd385, %rd331, %rd380;
	mov.b64 	{%r159, %r160}, %rd341;
	shf.l.wrap.b32 	%r161, %r159, %r160, 1;
	shf.l.wrap.b32 	%r162, %r160, %r159, 1;
	mov.b64 	%rd386, {%r162, %r161};
	xor.b64  	%rd387, %rd386, %rd353;
	xor.b64  	%rd388, %rd274, %rd387;
	xor.b64  	%rd389, %rd289, %rd387;
	xor.b64  	%rd390, %rd304, %rd387;
	xor.b64  	%rd391, %rd319, %rd387;
	xor.b64  	%rd392, %rd334, %rd387;
	mov.b64 	{%r163, %r164}, %rd368;
	shf.l.wrap.b32 	%r165, %r164, %r163, 12;
	shf.l.wrap.b32 	%r166, %r163, %r164, 12;
	mov.b64 	%rd393, {%r166, %r165};
	mov.b64 	{%r167, %r168}, %rd389;
	shf.l.wrap.b32 	%r169, %r167, %r168, 20;
	shf.l.wrap.b32 	%r170, %r168, %r167, 20;
	mov.b64 	%rd394, {%r170, %r169};
	mov.b64 	{%r171, %r172}, %rd378;
	shf.l.wrap.b32 	%r173, %r172, %r171, 29;
	shf.l.wrap.b32 	%r174, %r171, %r172, 29;
	mov.b64 	%rd395, {%r174, %r173};
	mov.b64 	{%r175, %r176}, %rd390;
	shf.l.wrap.b32 	%r177, %r176, %r175, 7;
	shf.l.wrap.b32 	%r178, %r175, %r176, 7;
	mov.b64 	%rd396, {%r178, %r177};
	mov.b64 	{%r179, %r180}, %rd364;
	shf.l.wrap.b32 	%r181, %r179, %r180, 18;
	shf.l.wrap.b32 	%r182, %r180, %r179, 18;
	mov.b64 	%rd397, {%r182, %r181};
	mov.b64 	{%r183, %r184}, %rd374;
	shf.l.wrap.b32 	%r185, %r184, %r183, 30;
	shf.l.wrap.b32 	%r186, %r183, %r184, 30;
	mov.b64 	%rd398, {%r186, %r185};
	mov.b64 	{%r187, %r188}, %rd376;
	shf.l.wrap.b32 	%r189, %r188, %r187, 11;
	shf.l.wrap.b32 	%r190, %r187, %r188, 11;
	mov.b64 	%rd399, {%r190, %r189};
	mov.b64 	{%r191, %r192}, %rd383;
	shf.l.wrap.b32 	%r193, %r191, %r192, 25;
	shf.l.wrap.b32 	%r194, %r192, %r191, 25;
	mov.b64 	%rd400, {%r194, %r193};
	mov.b64 	{%r195, %r196}, %rd391;
	shf.l.wrap.b32 	%r197, %r195, %r196, 8;
	shf.l.wrap.b32 	%r198, %r196, %r195, 8;
	mov.b64 	%rd401, {%r198, %r197};
	mov.b64 	{%r199, %r200}, %rd385;
	shf.l.wrap.b32 	%r201, %r200, %r199, 24;
	shf.l.wrap.b32 	%r202, %r199, %r200, 24;
	mov.b64 	%rd402, {%r202, %r201};
	mov.b64 	{%r203, %r204}, %rd363;
	shf.l.wrap.b32 	%r205, %r204, %r203, 9;
	shf.l.wrap.b32 	%r206, %r203, %r204, 9;
	mov.b64 	%rd403, {%r206, %r205};
	mov.b64 	{%r207, %r208}, %rd388;
	shf.l.wrap.b32 	%r209, %r207, %r208, 27;
	shf.l.wrap.b32 	%r210, %r208, %r207, 27;
	mov.b64 	%rd404, {%r210, %r209};
	mov.b64 	{%r211, %r212}, %rd392;
	shf.l.wrap.b32 	%r213, %r211, %r212, 14;
	shf.l.wrap.b32 	%r214, %r212, %r211, 14;
	mov.b64 	%rd405, {%r214, %r213};
	mov.b64 	{%r215, %r216}, %rd371;
	shf.l.wrap.b32 	%r217, %r215, %r216, 2;
	shf.l.wrap.b32 	%r218, %r216, %r215, 2;
	mov.b64 	%rd406, {%r218, %r217};
	mov.b64 	{%r219, %r220}, %rd382;
	shf.l.wrap.b32 	%r221, %r220, %r219, 23;
	shf.l.wrap.b32 	%r222, %r219, %r220, 23;
	mov.b64 	%rd407, {%r222, %r221};
	mov.b64 	{%r223, %r224}, %rd370;
	shf.l.wrap.b32 	%r225, %r224, %r223, 13;
	shf.l.wrap.b32 	%r226, %r223, %r224, 13;
	mov.b64 	%rd408, {%r226, %r225};
	mov.b64 	{%r227, %r228}, %rd361;
	shf.l.wrap.b32 	%r229, %r228, %r227, 4;
	shf.l.wrap.b32 	%r230, %r227, %r228, 4;
	mov.b64 	%rd409, {%r230, %r229};
	mov.b64 	{%r231, %r232}, %rd381;
	shf.l.wrap.b32 	%r233, %r231, %r232, 28;
	shf.l.wrap.b32 	%r234, %r232, %r231, 28;
	mov.b64 	%rd410, {%r234, %r233};
	mov.b64 	{%r235, %r236}, %rd384;
	shf.l.wrap.b32 	%r237, %r235, %r236, 21;
	shf.l.wrap.b32 	%r238, %r236, %r235, 21;
	mov.b64 	%rd411, {%r238, %r237};
	mov.b64 	{%r239, %r240}, %rd377;
	shf.l.wrap.b32 	%r241, %r239, %r240, 15;
	shf.l.wrap.b32 	%r242, %r240, %r239, 15;
	mov.b64 	%rd412, {%r242, %r241};
	mov.b64 	{%r243, %r244}, %rd369;
	shf.l.wrap.b32 	%r245, %r243, %r244, 10;
	shf.l.wrap.b32 	%r246, %r244, %r243, 10;
	mov.b64 	%rd413, {%r246, %r245};
	mov.b64 	{%r247, %r248}, %rd375;
	shf.l.wrap.b32 	%r249, %r247, %r248, 6;
	shf.l.wrap.b32 	%r250, %r248, %r247, 6;
	mov.b64 	%rd414, {%r250, %r249};
	mov.b64 	{%r251, %r252}, %rd362;
	shf.l.wrap.b32 	%r253, %r251, %r252, 3;
	shf.l.wrap.b32 	%r254, %r252, %r251, 3;
	mov.b64 	%rd415, {%r254, %r253};
	mov.b64 	{%r255, %r256}, %rd367;
	shf.l.wrap.b32 	%r257, %r255, %r256, 1;
	shf.l.wrap.b32 	%r258, %r256, %r255, 1;
	mov.b64 	%rd416, {%r258, %r257};
	not.b64 	%rd417, %rd393;
	and.b64  	%rd418, %rd399, %rd417;
	not.b64 	%rd419, %rd399;
	and.b64  	%rd420, %rd411, %rd419;
	xor.b64  	%rd421, %rd420, %rd393;
	not.b64 	%rd422, %rd411;
	and.b64  	%rd423, %rd405, %rd422;
	xor.b64  	%rd424, %rd423, %rd399;
	not.b64 	%rd425, %rd405;
	and.b64  	%rd426, %rd360, %rd425;
	xor.b64  	%rd427, %rd426, %rd411;
	not.b64 	%rd428, %rd360;
	and.b64  	%rd429, %rd393, %rd428;
	xor.b64  	%rd430, %rd405, %rd429;
	not.b64 	%rd431, %rd394;
	and.b64  	%rd432, %rd415, %rd431;
	xor.b64  	%rd433, %rd432, %rd410;
	not.b64 	%rd434, %rd415;
	and.b64  	%rd435, %rd408, %rd434;
	xor.b64  	%rd436, %rd435, %rd394;
	not.b64 	%rd437, %rd408;
	and.b64  	%rd438, %rd395, %rd437;
	xor.b64  	%rd439, %rd438, %rd415;
	not.b64 	%rd440, %rd395;
	and.b64  	%rd441, %rd410, %rd440;
	xor.b64  	%rd442, %rd441, %rd408;
	not.b64 	%rd443, %rd410;
	and.b64  	%rd444, %rd394, %rd443;
	xor.b64  	%rd445, %rd395, %rd444;
	not.b64 	%rd446, %rd414;
	and.b64  	%rd447, %rd400, %rd446;
	xor.b64  	%rd448, %rd447, %rd416;
	not.b64 	%rd449, %rd400;
	and.b64  	%rd450, %rd401, %rd449;
	xor.b64  	%rd451, %rd450, %rd414;
	not.b64 	%rd452, %rd401;
	and.b64  	%rd453, %rd397, %rd452;
	xor.b64  	%rd454, %rd453, %rd400;
	not.b64 	%rd455, %rd397;
	and.b64  	%rd456, %rd416, %rd455;
	xor.b64  	%rd457, %rd456, %rd401;
	not.b64 	%rd458, %rd416;
	and.b64  	%rd459, %rd414, %rd458;
	xor.b64  	%rd460, %rd397, %rd459;
	not.b64 	%rd461, %rd409;
	and.b64  	%rd462, %rd413, %rd461;
	xor.b64  	%rd463, %rd462, %rd404;
	not.b64 	%rd464, %rd413;
	and.b64  	%rd465, %rd412, %rd464;
	xor.b64  	%rd466, %rd465, %rd409;
	not.b64 	%rd467, %rd412;
	and.b64  	%rd468, %rd402, %rd467;
	xor.b64  	%rd469, %rd468, %rd413;
	not.b64 	%rd470, %rd402;
	and.b64  	%rd471, %rd404, %rd470;
	xor.b64  	%rd472, %rd471, %rd412;
	not.b64 	%rd473, %rd404;
	and.b64  	%rd474, %rd409, %rd473;
	xor.b64  	%rd475, %rd402, %rd474;
	not.b64 	%rd476, %rd407;
	and.b64  	%rd477, %rd396, %rd476;
	xor.b64  	%rd478, %rd477, %rd398;
	not.b64 	%rd479, %rd396;
	and.b64  	%rd480, %rd403, %rd479;
	xor.b64  	%rd481, %rd480, %rd407;
	not.b64 	%rd482, %rd403;
	and.b64  	%rd483, %rd406, %rd482;
	xor.b64  	%rd484, %rd483, %rd396;
	not.b64 	%rd485, %rd406;
	and.b64  	%rd486, %rd398, %rd485;
	xor.b64  	%rd487, %rd486, %rd403;
	not.b64 	%rd488, %rd398;
	and.b64  	%rd489, %rd407, %rd488;
	xor.b64  	%rd490, %rd406, %rd489;
	ld.const.u64 	%rd491, [RC+8];
	xor.b64  	%rd492, %rd418, %rd491;
	xor.b64  	%rd493, %rd492, %rd360;
	xor.b64  	%rd494, %rd433, %rd493;
	xor.b64  	%rd495, %rd494, %rd448;
	xor.b64  	%rd496, %rd495, %rd463;
	xor.b64  	%rd497, %rd496, %rd478;
	xor.b64  	%rd498, %rd436, %rd421;
	xor.b64  	%rd499, %rd498, %rd451;
	xor.b64  	%rd500, %rd499, %rd466;
	xor.b64  	%rd501, %rd500, %rd481;
	xor.b64  	%rd502, %rd439, %rd424;
	xor.b64  	%rd503, %rd502, %rd454;
	xor.b64  	%rd504, %rd503, %rd469;
	xor.b64  	%rd505, %rd504, %rd484;
	xor.b64  	%rd506, %rd442, %rd427;
	xor.b64  	%rd507, %rd506, %rd457;
	xor.b64  	%rd508, %rd507, %rd472;
	xor.b64  	%rd509, %rd508, %rd487;
	xor.b64  	%rd510, %rd445, %rd430;
	xor.b64  	%rd511, %rd510, %rd460;
	xor.b64  	%rd512, %rd511, %rd475;
	xor.b64  	%rd513, %rd512, %rd490;
	mov.b64 	{%r259, %r260}, %rd501;
	shf.l.wrap.b32 	%r261, %r259, %r260, 1;
	shf.l.wrap.b32 	%r262, %r260, %r259, 1;
	mov.b64 	%rd514, {%r262, %r261};
	xor.b64  	%rd515, %rd514, %rd513;
	xor.b64  	%rd516, %rd515, %rd493;
	xor.b64  	%rd517, %rd433, %rd515;
	xor.b64  	%rd518, %rd448, %rd515;
	xor.b64  	%rd519, %rd463, %rd515;
	xor.b64  	%rd520, %rd478, %rd515;
	mov.b64 	{%r263, %r264}, %rd505;
	shf.l.wrap.b32 	%r265, %r263, %r264, 1;
	shf.l.wrap.b32 	%r266, %r264, %r263, 1;
	mov.b64 	%rd521, {%r266, %r265};
	xor.b64  	%rd522, %rd521, %rd497;
	xor.b64  	%rd523, %rd421, %rd522;
	xor.b64  	%rd524, %rd436, %rd522;
	xor.b64  	%rd525, %rd451, %rd522;
	xor.b64  	%rd526, %rd466, %rd522;
	xor.b64  	%rd527, %rd481, %rd522;
	mov.b64 	{%r267, %r268}, %rd509;
	shf.l.wrap.b32 	%r269, %r267, %r268, 1;
	shf.l.wrap.b32 	%r270, %r268, %r267, 1;
	mov.b64 	%rd528, {%r270, %r269};
	xor.b64  	%rd529, %rd528, %rd501;
	xor.b64  	%rd530, %rd424, %rd529;
	xor.b64  	%rd531, %rd439, %rd529;
	xor.b64  	%rd532, %rd454, %rd529;
	xor.b64  	%rd533, %rd469, %rd529;
	xor.b64  	%rd534, %rd484, %rd529;
	mov.b64 	{%r271, %r272}, %rd513;
	shf.l.wrap.b32 	%r273, %r271, %r272, 1;
	shf.l.wrap.b32 	%r274, %r272, %r271, 1;
	mov.b64 	%rd535, {%r274, %r273};
	xor.b64  	%rd536, %rd535, %rd505;
	xor.b64  	%rd537, %rd427, %rd536;
	xor.b64  	%rd538, %rd442, %rd536;
	xor.b64  	%rd539, %rd457, %rd536;
	xor.b64  	%rd540, %rd472, %rd536;
	xor.b64  	%rd541, %rd487, %rd536;
	mov.b64 	{%r275, %r276}, %rd497;
	shf.l.wrap.b32 	%r277, %r275, %r276, 1;
	shf.l.wrap.b32 	%r278, %r276, %r275, 1;
	mov.b64 	%rd542, {%r278, %r277};
	xor.b64  	%rd543, %rd542, %rd509;
	xor.b64  	%rd544, %rd430, %rd543;
	xor.b64  	%rd545, %rd445, %rd543;
	xor.b64  	%rd546, %rd460, %rd543;
	xor.b64  	%rd547, %rd475, %rd543;
	xor.b64  	%rd548, %rd490, %rd543;
	mov.b64 	{%r279, %r280}, %rd524;
	shf.l.wrap.b32 	%r281, %r280, %r279, 12;
	shf.l.wrap.b32 	%r282, %r279, %r280, 12;
	mov.b64 	%rd549, {%r282, %r281};
	mov.b64 	{%r283, %r284}, %rd545;
	shf.l.wrap.b32 	%r285, %r283, %r284, 20;
	shf.l.wrap.b32 	%r286, %r284, %r283, 20;
	mov.b64 	%rd550, {%r286, %r285};
	mov.b64 	{%r287, %r288}, %rd534;
	shf.l.wrap.b32 	%r289, %r288, %r287, 29;
	shf.l.wrap.b32 	%r290, %r287, %r288, 29;
	mov.b64 	%rd551, {%r290, %r289};
	mov.b64 	{%r291, %r292}, %rd546;
	shf.l.wrap.b32 	%r293, %r292, %r291, 7;
	shf.l.wrap.b32 	%r294, %r291, %r292, 7;
	mov.b64 	%rd552, {%r294, %r293};
	mov.b64 	{%r295, %r296}, %rd520;
	shf.l.wrap.b32 	%r297, %r295, %r296, 18;
	shf.l.wrap.b32 	%r298, %r296, %r295, 18;
	mov.b64 	%rd553, {%r298, %r297};
	mov.b64 	{%r299, %r300}, %rd530;
	shf.l.wrap.b32 	%r301, %r300, %r299, 30;
	shf.l.wrap.b32 	%r302, %r299, %r300, 30;
	mov.b64 	%rd554, {%r302, %r301};
	mov.b64 	{%r303, %r304}, %rd532;
	shf.l.wrap.b32 	%r305, %r304, %r303, 11;
	shf.l.wrap.b32 	%r306, %r303, %r304, 11;
	mov.b64 	%rd555, {%r306, %r305};
	mov.b64 	{%r307, %r308}, %rd539;
	shf.l.wrap.b32 	%r309, %r307, %r308, 25;
	shf.l.wrap.b32 	%r310, %r308, %r307, 25;
	mov.b64 	%rd556, {%r310, %r309};
	mov.b64 	{%r311, %r312}, %rd547;
	shf.l.wrap.b32 	%r313, %r311, %r312, 8;
	shf.l.wrap.b32 	%r314, %r312, %r311, 8;
	mov.b64 	%rd557, {%r314, %r313};
	mov.b64 	{%r315, %r316}, %rd541;
	shf.l.wrap.b32 	%r317, %r316, %r315, 24;
	shf.l.wrap.b32 	%r318, %r315, %r316, 24;
	mov.b64 	%rd558, {%r318, %r317};
	mov.b64 	{%r319, %r320}, %rd519;
	shf.l.wrap.b32 	%r321, %r320, %r319, 9;
	shf.l.wrap.b32 	%r322, %r319, %r320, 9;
	mov.b64 	%rd559, {%r322, %r321};
	mov.b64 	{%r323, %r324}, %rd544;
	shf.l.wrap.b32 	%r325, %r323, %r324, 27;
	shf.l.wrap.b32 	%r326, %r324, %r323, 27;
	mov.b64 	%rd560, {%r326, %r325};
	mov.b64 	{%r327, %r328}, %rd548;
	shf.l.wrap.b32 	%r329, %r327, %r328, 14;
	shf.l.wrap.b32 	%r330, %r328, %r327, 14;
	mov.b64 	%rd561, {%r330, %r329};
	mov.b64 	{%r331, %r332}, %rd527;
	shf.l.wrap.b32 	%r333, %r331, %r332, 2;
	shf.l.wrap.b32 	%r334, %r332, %r331, 2;
	mov.b64 	%rd562, {%r334, %r333};
	mov.b64 	{%r335, %r336}, %rd538;
	shf.l.wrap.b32 	%r337, %r336, %r335, 23;
	shf.l.wrap.b32 	%r338, %r335, %r336, 23;
	mov.b64 	%rd563, {%r338, %r337};
	mov.b64 	{%r339, %r340}, %rd526;
	shf.l.wrap.b32 	%r341, %r340, %r339, 13;
	shf.l.wrap.b32 	%r342, %r339, %r340, 13;
	mov.b64 	%rd564, {%r342, %r341};
	mov.b64 	{%r343, %r344}, %rd517;
	shf.l.wrap.b32 	%r345, %r344, %r343, 4;
	shf.l.wrap.b32 	%r346, %r343, %r344, 4;
	mov.b64 	%rd565, {%r346, %r345};
	mov.b64 	{%r347, %r348}, %rd537;
	shf.l.wrap.b32 	%r349, %r347, %r348, 28;
	shf.l.wrap.b32 	%r350, %r348, %r347, 28;
	mov.b64 	%rd566, {%r350, %r349};
	mov.b64 	{%r351, %r352}, %rd540;
	shf.l.wrap.b32 	%r353, %r351, %r352, 21;
	shf.l.wrap.b32 	%r354, %r352, %r351, 21;
	mov.b64 	%rd567, {%r354, %r353};
	mov.b64 	{%r355, %r356}, %rd533;
	shf.l.wrap.b32 	%r357, %r355, %r356, 15;
	shf.l.wrap.b32 	%r358, %r356, %r355, 15;
	mov.b64 	%rd568, {%r358, %r357};
	mov.b64 	{%r359, %r360}, %rd525;
	shf.l.wrap.b32 	%r361, %r359, %r360, 10;
	shf.l.wrap.b32 	%r362, %r360, %r359, 10;
	mov.b64 	%rd569, {%r362, %r361};
	mov.b64 	{%r363, %r364}, %rd531;
	shf.l.wrap.b32 	%r365, %r363, %r364, 6;
	shf.l.wrap.b32 	%r366, %r364, %r363, 6;
	mov.b64 	%rd570, {%r366, %r365};
	mov.b64 	{%r367, %r368}, %rd518;
	shf.l.wrap.b32 	%r369, %r367, %r368, 3;
	shf.l.wrap.b32 	%r370, %r368, %r367, 3;
	mov.b64 	%rd571, {%r370, %r369};
	mov.b64 	{%r371, %r372}, %rd523;
	shf.l.wrap.b32 	%r373, %r371, %r372, 1;
	shf.l.wrap.b32 	%r374, %r372, %r371, 1;
	mov.b64 	%rd572, {%r374, %r373};
	not.b64 	%rd573, %rd549;
	and.b64  	%rd574, %rd555, %rd573;
	not.b64 	%rd575, %rd555;
	and.b64  	%rd576, %rd567, %rd575;
	xor.b64  	%rd577, %rd576, %rd549;
	not.b64 	%rd578, %rd567;
	and.b64  	%rd579, %rd561, %rd578;
	xor.b64  	%rd580, %rd579, %rd555;
	not.b64 	%rd581, %rd561;
	and.b64  	%rd582, %rd516, %rd581;
	xor.b64  	%rd583, %rd582, %rd567;
	not.b64 	%rd584, %rd516;
	and.b64  	%rd585, %rd549, %rd584;
	xor.b64  	%rd586, %rd561, %rd585;
	not.b64 	%rd587, %rd550;
	and.b64  	%rd588, %rd571, %rd587;
	xor.b64  	%rd589, %rd588, %rd566;
	not.b64 	%rd590, %rd571;
	and.b64  	%rd591, %rd564, %rd590;
	xor.b64  	%rd592, %rd591, %rd550;
	not.b64 	%rd593, %rd564;
	and.b64  	%rd594, %rd551, %rd593;
	xor.b64  	%rd595, %rd594, %rd571;
	not.b64 	%rd596, %rd551;
	and.b64  	%rd597, %rd566, %rd596;
	xor.b64  	%rd598, %rd597, %rd564;
	not.b64 	%rd599, %rd566;
	and.b64  	%rd600, %rd550, %rd599;
	xor.b64  	%rd601, %rd551, %rd600;
	not.b64 	%rd602, %rd570;
	and.b64  	%rd603, %rd556, %rd602;
	xor.b64  	%rd604, %rd603, %rd572;
	not.b64 	%rd605, %rd556;
	and.b64  	%rd606, %rd557, %rd605;
	xor.b64  	%rd607, %rd606, %rd570;
	not.b64 	%rd608, %rd557;
	and.b64  	%rd609, %rd553, %rd608;
	xor.b64  	%rd610, %rd609, %rd556;
	not.b64 	%rd611, %rd553;
	and.b64  	%rd612, %rd572, %rd611;
	xor.b64  	%rd613, %rd612, %rd557;
	not.b64 	%rd614, %rd572;
	and.b64  	%rd615, %rd570, %rd614;
	xor.b64  	%rd616, %rd553, %rd615;
	not.b64 	%rd617, %rd565;
	and.b64  	%rd618, %rd569, %rd617;
	xor.b64  	%rd619, %rd618, %rd560;
	not.b64 	%rd620, %rd569;
	and.b64  	%rd621, %rd568, %rd620;
	xor.b64  	%rd622, %rd621, %rd565;
	not.b64 	%rd623, %rd568;
	and.b64  	%rd624, %rd558, %rd623;
	xor.b64  	%rd625, %rd624, %rd569;
	not.b64 	%rd626, %rd558;
	and.b64  	%rd627, %rd560, %rd626;
	xor.b64  	%rd628, %rd627, %rd568;
	not.b64 	%rd629, %rd560;
	and.b64  	%rd630, %rd565, %rd629;
	xor.b64  	%rd631, %rd558, %rd630;
	not.b64 	%rd632, %rd563;
	and.b64  	%rd633, %rd552, %rd632;
	xor.b64  	%rd634, %rd633, %rd554;
	not.b64 	%rd635, %rd552;
	and.b64  	%rd636, %rd559, %rd635;
	xor.b64  	%rd637, %rd636, %rd563;
	not.b64 	%rd638, %rd559;
	and.b64  	%rd639, %rd562, %rd638;
	xor.b64  	%rd640, %rd639, %rd552;
	not.b64 	%rd641, %rd562;
	and.b64  	%rd642, %rd554, %rd641;
	xor.b64  	%rd643, %rd642, %rd559;
	not.b64 	%rd644, %rd554;
	and.b64  	%rd645, %rd563, %rd644;
	xor.b64  	%rd646, %rd562, %rd645;
	ld.const.u64 	%rd647, [RC+16];
	xor.b64  	%rd648, %rd574, %rd647;
	xor.b64  	%rd649, %rd648, %rd516;
	xor.b64  	%rd650, %rd589, %rd649;
	xor.b64  	%rd651, %rd650, %rd604;
	xor.b64  	%rd652, %rd651, %rd619;
	xor.b64  	%rd653, %rd652, %rd634;
	xor.b64  	%rd654, %rd592, %rd577;
	xor.b64  	%rd655, %rd654, %rd607;
	xor.b64  	%rd656, %rd655, %rd622;
	xor.b64  	%rd657, %rd656, %rd637;
	xor.b64  	%rd658, %rd595, %rd580;
	xor.b64  	%rd659, %rd658, %rd610;
	xor.b64  	%rd660, %rd659, %rd625;
	xor.b64  	%rd661, %rd660, %rd640;
	xor.b64  	%rd662, %rd598, %rd583;
	xor.b64  	%rd663, %rd662, %rd613;
	xor.b64  	%rd664, %rd663, %rd628;
	xor.b64  	%rd665, %rd664, %rd643;
	xor.b64  	%rd666, %rd601, %rd586;
	xor.b64  	%rd667, %rd666, %rd616;
	xor.b64  	%rd668, %rd667, %rd631;
	xor.b64  	%rd669, %rd668, %rd646;
	mov.b64 	{%r375, %r376}, %rd657;
	shf.l.wrap.b32 	%r377, %r375, %r376, 1;
	shf.l.wrap.b32 	%r378, %r376, %r375, 1;
	mov.b64 	%rd670, {%r378, %r377};
	xor.b64  	%rd671, %rd670, %rd669;
	xor.b64  	%rd672, %rd671, %rd649;
	xor.b64  	%rd673, %rd589, %rd671;
	xor.b64  	%rd674, %rd604, %rd671;
	xor.b64  	%rd675, %rd619, %rd671;
	xor.b64  	%rd676, %rd634, %rd671;
	mov.b64 	{%r379, %r380}, %rd661;
	shf.l.wrap.b32 	%r381, %r379, %r380, 1;
	shf.l.wrap.b32 	%r382, %r380, %r379, 1;
	mov.b64 	%rd677, {%r382, %r381};
	xor.b64  	%rd678, %rd677, %rd653;
	xor.b64  	%rd679, %rd577, %rd678;
	xor.b64  	%rd680, %rd592, %rd678;
	xor.b64  	%rd681, %rd607, %rd678;
	xor.b64  	%rd682, %rd622, %rd678;
	xor.b64  	%rd683, %rd637, %rd678;
	mov.b64 	{%r383, %r384}, %rd665;
	shf.l.wrap.b32 	%r385, %r383, %r384, 1;
	shf.l.wrap.b32 	%r386, %r384, %r383, 1;
	mov.b64 	%rd684, {%r386, %r385};
	xor.b64  	%rd685, %rd684, %rd657;
	xor.b64  	%rd686, %rd580, %rd685;
	xor.b64  	%rd687, %rd595, %rd685;
	xor.b64  	%rd688, %rd610, %rd685;
	xor.b64  	%rd689, %rd625, %rd685;
	xor.b64  	%rd690, %rd640, %rd685;
	mov.b64 	{%r387, %r388}, %rd669;
	shf.l.wrap.b32 	%r389, %r387, %r388, 1;
	shf.l.wrap.b32 	%r390, %r388, %r387, 1;
	mov.b64 	%rd691, {%r390, %r389};
	xor.b64  	%rd692, %rd691, %rd661;
	xor.b64  	%rd693, %rd583, %rd692;
	xor.b64  	%rd694, %rd598, %rd692;
	xor.b64  	%rd695, %rd613, %rd692;
	xor.b64  	%rd696, %rd628, %rd692;
	xor.b64  	%rd697, %rd643, %rd692;
	mov.b64 	{%r391, %r392}, %rd653;
	shf.l.wrap.b32 	%r393, %r391, %r392, 1;
	shf.l.wrap.b32 	%r394, %r392, %r391, 1;
	mov.b64 	%rd698, {%r394, %r393};
	xor.b64  	%rd699, %rd698, %rd665;
	xor.b64  	%rd700, %rd586, %rd699;
	xor.b64  	%rd701, %rd601, %rd699;
	xor.b64  	%rd702, %rd616, %rd699;
	xor.b64  	%rd703, %rd631, %rd699;
	xor.b64  	%rd704, %rd646, %rd699;
	mov.b64 	{%r395, %r396}, %rd680;
	shf.l.wrap.b32 	%r397, %r396, %r395, 12;
	shf.l.wrap.b32 	%r398, %r395, %r396, 12;
	mov.b64 	%rd705, {%r398, %r397};
	mov.b64 	{%r399, %r400}, %rd701;
	shf.l.wrap.b32 	%r401, %r399, %r400, 20;
	shf.l.wrap.b32 	%r402, %r400, %r399, 20;
	mov.b64 	%rd706, {%r402, %r401};
	mov.b64 	{%r403, %r404}, %rd690;
	shf.l.wrap.b32 	%r405, %r404, %r403, 29;
	shf.l.wrap.b32 	%r406, %r403, %r404, 29;
	mov.b64 	%rd707, {%r406, %r405};
	mov.b64 	{%r407, %r408}, %rd702;
	shf.l.wrap.b32 	%r409, %r408, %r407, 7;
	shf.l.wrap.b32 	%r410, %r407, %r408, 7;
	mov.b64 	%rd708, {%r410, %r409};
	mov.b64 	{%r411, %r412}, %rd676;
	shf.l.wrap.b32 	%r413, %r411, %r412, 18;
	shf.l.wrap.b32 	%r414, %r412, %r411, 18;
	mov.b64 	%rd709, {%r414, %r413};
	mov.b64 	{%r415, %r416}, %rd686;
	shf.l.wrap.b32 	%r417, %r416, %r415, 30;
	shf.l.wrap.b32 	%r418, %r415, %r416, 30;
	mov.b64 	%rd710, {%r418, %r417};
	mov.b64 	{%r419, %r420}, %rd688;
	shf.l.wrap.b32 	%r421, %r420, %r419, 11;
	shf.l.wrap.b32 	%r422, %r419, %r420, 11;
	mov.b64 	%rd711, {%r422, %r421};
	mov.b64 	{%r423, %r424}, %rd695;
	shf.l.wrap.b32 	%r425, %r423, %r424, 25;
	shf.l.wrap.b32 	%r426, %r424, %r423, 25;
	mov.b64 	%rd712, {%r426, %r425};
	mov.b64 	{%r427, %r428}, %rd703;
	shf.l.wrap.b32 	%r429, %r427, %r428, 8;
	shf.l.wrap.b32 	%r430, %r428, %r427, 8;
	mov.b64 	%rd713, {%r430, %r429};
	mov.b64 	{%r431, %r432}, %rd697;
	shf.l.wrap.b32 	%r433, %r432, %r431, 24;
	shf.l.wrap.b32 	%r434, %r431, %r432, 24;
	mov.b64 	%rd714, {%r434, %r433};
	mov.b64 	{%r435, %r436}, %rd675;
	shf.l.wrap.b32 	%r437, %r436, %r435, 9;
	shf.l.wrap.b32 	%r438, %r435, %r436, 9;
	mov.b64 	%rd715, {%r438, %r437};
	mov.b64 	{%r439, %r440}, %rd700;
	shf.l.wrap.b32 	%r441, %r439, %r440, 27;
	shf.l.wrap.b32 	%r442, %r440, %r439, 27;
	mov.b64 	%rd716, {%r442, %r441};
	mov.b64 	{%r443, %r444}, %rd704;
	shf.l.wrap.b32 	%r445, %r443, %r444, 14;
	shf.l.wrap.b32 	%r446, %r444, %r443, 14;
	mov.b64 	%rd717, {%r446, %r445};
	mov.b64 	{%r447, %r448}, %rd683;
	shf.l.wrap.b32 	%r449, %r447, %r448, 2;
	shf.l.wrap.b32 	%r450, %r448, %r447, 2;
	mov.b64 	%rd718, {%r450, %r449};
	mov.b64 	{%r451, %r452}, %rd694;
	shf.l.wrap.b32 	%r453, %r452, %r451, 23;
	shf.l.wrap.b32 	%r454, %r451, %r452, 23;
	mov.b64 	%rd719, {%r454, %r453};
	mov.b64 	{%r455, %r456}, %rd682;
	shf.l.wrap.b32 	%r457, %r456, %r455, 13;
	shf.l.wrap.b32 	%r458, %r455, %r456, 13;
	mov.b64 	%rd720, {%r458, %r457};
	mov.b64 	{%r459, %r460}, %rd673;
	shf.l.wrap.b32 	%r461, %r460, %r459, 4;
	shf.l.wrap.b32 	%r462, %r459, %r460, 4;
	mov.b64 	%rd721, {%r462, %r461};
	mov.b64 	{%r463, %r464}, %rd693;
	shf.l.wrap.b32 	%r465, %r463, %r464, 28;
	shf.l.wrap.b32 	%r466, %r464, %r463, 28;
	mov.b64 	%rd722, {%r466, %r465};
	mov.b64 	{%r467, %r468}, %rd696;
	shf.l.wrap.b32 	%r469, %r467, %r468, 21;
	shf.l.wrap.b32 	%r470, %r468, %r467, 21;
	mov.b64 	%rd723, {%r470, %r469};
	mov.b64 	{%r471, %r472}, %rd689;
	shf.l.wrap.b32 	%r473, %r471, %r472, 15;
	shf.l.wrap.b32 	%r474, %r472, %r471, 15;
	mov.b64 	%rd724, {%r474, %r473};
	mov.b64 	{%r475, %r476}, %rd681;
	shf.l.wrap.b32 	%r477, %r475, %r476, 10;
	shf.l.wrap.b32 	%r478, %r476, %r475, 10;
	mov.b64 	%rd725, {%r478, %r477};
	mov.b64 	{%r479, %r480}, %rd687;
	shf.l.wrap.b32 	%r481, %r479, %r480, 6;
	shf.l.wrap.b32 	%r482, %r480, %r479, 6;
	mov.b64 	%rd726, {%r482, %r481};
	mov.b64 	{%r483, %r484}, %rd674;
	shf.l.wrap.b32 	%r485, %r483, %r484, 3;
	shf.l.wrap.b32 	%r486, %r484, %r483, 3;
	mov.b64 	%rd727, {%r486, %r485};
	mov.b64 	{%r487, %r488}, %rd679;
	shf.l.wrap.b32 	%r489, %r487, %r488, 1;
	shf.l.wrap.b32 	%r490, %r488, %r487, 1;
	mov.b64 	%rd728, {%r490, %r489};
	not.b64 	%rd729, %rd705;
	and.b64  	%rd730, %rd711, %rd729;
	not.b64 	%rd731, %rd711;
	and.b64  	%rd732, %rd723, %rd731;
	xor.b64  	%rd733, %rd732, %rd705;
	not.b64 	%rd734, %rd723;
	and.b64  	%rd735, %rd717, %rd734;
	xor.b64  	%rd736, %rd735, %rd711;
	not.b64 	%rd737, %rd717;
	and.b64  	%rd738, %rd672, %rd737;
	xor.b64  	%rd739, %rd738, %rd723;
	not.b64 	%rd740, %rd672;
	and.b64  	%rd741, %rd705, %rd740;
	xor.b64  	%rd742, %rd717, %rd741;
	not.b64 	%rd743, %rd706;
	and.b64  	%rd744, %rd727, %rd743;
	xor.b64  	%rd745, %rd744, %rd722;
	not.b64 	%rd746, %rd727;
	and.b64  	%rd747, %rd720, %rd746;
	xor.b64  	%rd748, %rd747, %rd706;
	not.b64 	%rd749, %rd720;
	and.b64  	%rd750, %rd707, %rd749;
	xor.b64  	%rd751, %rd750, %rd727;
	not.b64 	%rd752, %rd707;
	and.b64  	%rd753, %rd722, %rd752;
	xor.b64  	%rd754, %rd753, %rd720;
	not.b64 	%rd755, %rd722;
	and.b64  	%rd756, %rd706, %rd755;
	xor.b64  	%rd757, %rd707, %rd756;
	not.b64 	%rd758, %rd726;
	and.b64  	%rd759, %rd712, %rd758;
	xor.b64  	%rd760, %rd759, %rd728;
	not.b64 	%rd761, %rd712;
	and.b64  	%rd762, %rd713, %rd761;
	xor.b64  	%rd763, %rd762, %rd726;
	not.b64 	%rd764, %rd713;
	and.b64  	%rd765, %rd709, %rd764;
	xor.b64  	%rd766, %rd765, %rd712;
	not.b64 	%rd767, %rd709;
	and.b64  	%rd768, %rd728, %rd767;
	xor.b64  	%rd769, %rd768, %rd713;
	not.b64 	%rd770, %rd728;
	and.b64  	%rd771, %rd726, %rd770;
	xor.b64  	%rd772, %rd709, %rd771;
	not.b64 	%rd773, %rd721;
	and.b64  	%rd774, %rd725, %rd773;
	xor.b64  	%rd775, %rd774, %rd716;
	not.b64 	%rd776, %rd725;
	and.b64  	%rd777, %rd724, %rd776;
	xor.b64  	%rd778, %rd777, %rd721;
	not.b64 	%rd779, %rd724;
	and.b64  	%rd780, %rd714, %rd779;
	xor.b64  	%rd781, %rd780, %rd725;
	not.b64 	%rd782, %rd714;
	and.b64  	%rd783, %rd716, %rd782;
	xor.b64  	%rd784, %rd783, %rd724;
	not.b64 	%rd785, %rd716;
	and.b64  	%rd786, %rd721, %rd785;
	xor.b64  	%rd787, %rd714, %rd786;
	not.b64 	%rd788, %rd719;
	and.b64  	%rd789, %rd708, %rd788;
	xor.b64  	%rd790, %rd789, %rd710;
	not.b64 	%rd791, %rd708;
	and.b64  	%rd792, %rd715, %rd791;
	xor.b64  	%rd793, %rd792, %rd719;
	not.b64 	%rd794, %rd715;
	and.b64  	%rd795, %rd718, %rd794;
	xor.b64  	%rd796, %rd795, %rd708;
	not.b64 	%rd797, %rd718;
	and.b64  	%rd798, %rd710, %rd797;
	xor.b64  	%rd799, %rd798, %rd715;
	not.b64 	%rd800, %rd710;
	and.b64  	%rd801, %rd719, %rd800;
	xor.b64  	%rd802, %rd718, %rd801;
	ld.const.u64 	%rd803, [RC+24];
	xor.b64  	%rd804, %rd730, %rd803;
	xor.b64  	%rd805, %rd804, %rd672;
	xor.b64  	%rd806, %rd745, %rd805;
	xor.b64  	%rd807, %rd806, %rd760;
	xor.b64  	%rd808, %rd807, %rd775;
	xor.b64  	%rd809, %rd808, %rd790;
	xor.b64  	%rd810, %rd748, %rd733;
	xor.b64  	%rd811, %rd810, %rd763;
	xor.b64  	%rd812, %rd811, %rd778;
	xor.b64  	%rd813, %rd812, %rd793;
	xor.b64  	%rd814, %rd751, %rd736;
	xor.b64  	%rd815, %rd814, %rd766;
	xor.b64  	%rd816, %rd815, %rd781;
	xor.b64  	%rd817, %rd816, %rd796;
	xor.b64  	%rd818, %rd754, %rd739;
	xor.b64  	%rd819, %rd818, %rd769;
	xor.b64  	%rd820, %rd819, %rd784;
	xor.b64  	%rd821, %rd820, %rd799;
	xor.b64  	%rd822, %rd757, %rd742;
	xor.b64  	%rd823, %rd822, %rd772;
	xor.b64  	%rd824, %rd823, %rd787;
	xor.b64  	%rd825, %rd824, %rd802;
	mov.b64 	{%r491, %r492}, %rd813;
	shf.l.wrap.b32 	%r493, %r491, %r492, 1;
	shf.l.wrap.b32 	%r494, %r492, %r491, 1;
	mov.b64 	%rd826, {%r494, %r493};
	xor.b64  	%rd827, %rd826, %rd825;
	xor.b64  	%rd828, %rd827, %rd805;
	xor.b64  	%rd829, %rd745, %rd827;
	xor.b64  	%rd830, %rd760, %rd827;
	xor.b64  	%rd831, %rd775, %rd827;
	xor.b64  	%rd832, %rd790, %rd827;
	mov.b64 	{%r495, %r496}, %rd817;
	shf.l.wrap.b32 	%r497, %r495, %r496, 1;
	shf.l.wrap.b32 	%r498, %r496, %r495, 1;
	mov.b64 	%rd833, {%r498, %r497};
	xor.b64  	%rd834, %rd833, %rd809;
	xor.b64  	%rd835, %rd733, %rd834;
	xor.b64  	%rd836, %rd748, %rd834;
	xor.b64  	%rd837, %rd763, %rd834;
	xor.b64  	%rd838, %rd778, %rd834;
	xor.b64  	%rd839, %rd793, %rd834;
	mov.b64 	{%r499, %r500}, %rd821;
	shf.l.wrap.b32 	%r501, %r499, %r500, 1;
	shf.l.wrap.b32 	%r502, %r500, %r499, 1;
	mov.b64 	%rd840, {%r502, %r501};
	xor.b64  	%rd841, %rd840, %rd813;
	xor.b64  	%rd842, %rd736, %rd841;
	xor.b64  	%rd843, %rd751, %rd841;
	xor.b64  	%rd844, %rd766, %rd841;
	xor.b64  	%rd845, %rd781, %rd841;
	xor.b64  	%rd846, %rd796, %rd841;
	mov.b64 	{%r503, %r504}, %rd825;
	shf.l.wrap.b32 	%r505, %r503, %r504, 1;
	shf.l.wrap.b32 	%r506, %r504, %r503, 1;
	mov.b64 	%rd847, {%r506, %r505};
	xor.b64  	%rd848, %rd847, %rd817;
	xor.b64  	%rd849, %rd739, %rd848;
	xor.b64  	%rd850, %rd754, %rd848;
	xor.b64  	%rd851, %rd769, %rd848;
	xor.b64  	%rd852, %rd784, %rd848;
	xor.b64  	%rd853, %rd799, %rd848;
	mov.b64 	{%r507, %r508}, %rd809;
	shf.l.wrap.b32 	%r509, %r507, %r508, 1;
	shf.l.wrap.b32 	%r510, %r508, %r507, 1;
	mov.b64 	%rd854, {%r510, %r509};
	xor.b64  	%rd855, %rd854, %rd821;
	xor.b64  	%rd856, %rd742, %rd855;
	xor.b64  	%rd857, %rd757, %rd855;
	xor.b64  	%rd858, %rd772, %rd855;
	xor.b64  	%rd859, %rd787, %rd855;
	xor.b64  	%rd860, %rd802, %rd855;
	mov.b64 	{%r511, %r512}, %rd836;
	shf.l.wrap.b32 	%r513, %r512, %r511, 12;
	shf.l.wrap.b32 	%r514, %r511, %r512, 12;
	mov.b64 	%rd861, {%r514, %r513};
	mov.b64 	{%r515, %r516}, %rd857;
	shf.l.wrap.b32 	%r517, %r515, %r516, 20;
	shf.l.wrap.b32 	%r518, %r516, %r515, 20;
	mov.b64 	%rd862, {%r518, %r517};
	mov.b64 	{%r519, %r520}, %rd846;
	shf.l.wrap.b32 	%r521, %r520, %r519, 29;
	shf.l.wrap.b32 	%r522, %r519, %r520, 29;
	mov.b64 	%rd863, {%r522, %r521};
	mov.b64 	{%r523, %r524}, %rd858;
	shf.l.wrap.b32 	%r525, %r524, %r523, 7;
	shf.l.wrap.b32 	%r526, %r523, %r524, 7;
	mov.b64 	%rd864, {%r526, %r525};
	mov.b64 	{%r527, %r528}, %rd832;
	shf.l.wrap.b32 	%r529, %r527, %r528, 18;
	shf.l.wrap.b32 	%r530, %r528, %r527, 18;
	mov.b64 	%rd865, {%r530, %r529};
	mov.b64 	{%r531, %r532}, %rd842;
	shf.l.wrap.b32 	%r533, %r532, %r531, 30;
	shf.l.wrap.b32 	%r534, %r531, %r532, 30;
	mov.b64 	%rd866, {%r534, %r533};
	mov.b64 	{%r535, %r536}, %rd844;
	shf.l.wrap.b32 	%r537, %r536, %r535, 11;
	shf.l.wrap.b32 	%r538, %r535, %r536, 11;
	mov.b64 	%rd867, {%r538, %r537};
	mov.b64 	{%r539, %r540}, %rd851;
	shf.l.wrap.b32 	%r541, %r539, %r540, 25;
	shf.l.wrap.b32 	%r542, %r540, %r539, 25;
	mov.b64 	%rd868, {%r542, %r541};
	mov.b64 	{%r543, %r544}, %rd859;
	shf.l.wrap.b32 	%r545, %r543, %r544, 8;
	shf.l.wrap.b32 	%r546, %r544, %r543, 8;
	mov.b64 	%rd869, {%r546, %r545};
	mov.b64 	{%r547, %r548}, %rd853;
	shf.l.wrap.b32 	%r549, %r548, %r547, 24;
	shf.l.wrap.b32 	%r550, %r547, %r548, 24;
	mov.b64 	%rd870, {%r550, %r549};
	mov.b64 	{%r551, %r552}, %rd831;
	shf.l.wrap.b32 	%r553, %r552, %r551, 9;
	shf.l.wrap.b32 	%r554, %r551, %r552, 9;
	mov.b64 	%rd871, {%r554, %r553};
	mov.b64 	{%r555, %r556}, %rd856;
	shf.l.wrap.b32 	%r557, %r555, %r556, 27;
	shf.l.wrap.b32 	%r558, %r556, %r555, 27;
	mov.b64 	%rd872, {%r558, %r557};
	mov.b64 	{%r559, %r560}, %rd860;
	shf.l.wrap.b32 	%r561, %r559, %r560, 14;
	shf.l.wrap.b32 	%r562, %r560, %r559, 14;
	mov.b64 	%rd873, {%r562, %r561};
	mov.b64 	{%r563, %r564}, %rd839;
	shf.l.wrap.b32 	%r565, %r563, %r564, 2;
	shf.l.wrap.b32 	%r566, %r564, %r563, 2;
	mov.b64 	%rd874, {%r566, %r565};
	mov.b64 	{%r567, %r568}, %rd850;
	shf.l.wrap.b32 	%r569, %r568, %r567, 23;
	shf.l.wrap.b32 	%r570, %r567, %r568, 23;
	mov.b64 	%rd875, {%r570, %r569};
	mov.b64 	{%r571, %r572}, %rd838;
	shf.l.wrap.b32 	%r573, %r572, %r571, 13;
	shf.l.wrap.b32 	%r574, %r571, %r572, 13;
	mov.b64 	%rd876, {%r574, %r573};
	mov.b64 	{%r575, %r576}, %rd829;
	shf.l.wrap.b32 	%r577, %r576, %r575, 4;
	shf.l.wrap.b32 	%r578, %r575, %r576, 4;
	mov.b64 	%rd877, {%r578, %r577};
	mov.b64 	{%r579, %r580}, %rd849;
	shf.l.wrap.b32 	%r581, %r579, %r580, 28;
	shf.l.wrap.b32 	%r582, %r580, %r579, 28;
	mov.b64 	%rd878, {%r582, %r581};
	mov.b64 	{%r583, %r584}, %rd852;
	shf.l.wrap.b32 	%r585, %r583, %r584, 21;
	shf.l.wrap.b32 	%r586, %r584, %r583, 21;
	mov.b64 	%rd879, {%r586, %r585};
	mov.b64 	{%r587, %r588}, %rd845;
	shf.l.wrap.b32 	%r589, %r587, %r588, 15;
	shf.l.wrap.b32 	%r590, %r588, %r587, 15;
	mov.b64 	%rd880, {%r590, %r589};
	mov.b64 	{%r591, %r592}, %rd837;
	shf.l.wrap.b32 	%r593, %r591, %r592, 10;
	shf.l.wrap.b32 	%r594, %r592, %r591, 10;
	mov.b64 	%rd881, {%r594, %r593};
	mov.b64 	{%r595, %r596}, %rd843;
	shf.l.wrap.b32 	%r597, %r595, %r596, 6;
	shf.l.wrap.b32 	%r598, %r596, %r595, 6;
	mov.b64 	%rd882, {%r598, %r597};
	mov.b64 	{%r599, %r600}, %rd830;
	shf.l.wrap.b32 	%r601, %r599, %r600, 3;
	shf.l.wrap.b32 	%r602, %r600, %r599, 3;
	mov.b64 	%rd883, {%r602, %r601};
	mov.b64 	{%r603, %r604}, %rd835;
	shf.l.wrap.b32 	%r605, %r603, %r604, 1;
	shf.l.wrap.b32 	%r606, %r604, %r603, 1;
	mov.b64 	%rd884, {%r606, %r605};
	not.b64 	%rd885, %rd861;
	and.b64  	%rd886, %rd867, %rd885;
	not.b64 	%rd887, %rd867;
	and.b64  	%rd888, %rd879, %rd887;
	xor.b64  	%rd889, %rd888, %rd861;
	not.b64 	%rd890, %rd879;
	and.b64  	%rd891, %rd873, %rd890;
	xor.b64  	%rd892, %rd891, %rd867;
	not.b64 	%rd893, %rd873;
	and.b64  	%rd894, %rd828, %rd893;
	xor.b64  	%rd895, %rd894, %rd879;
	not.b64 	%rd896, %rd828;
	and.b64  	%rd897, %rd861, %rd896;
	xor.b64  	%rd898, %rd873, %rd897;
	not.b64 	%rd899, %rd862;
	and.b64  	%rd900, %rd883, %rd899;
	xor.b64  	%rd901, %rd900, %rd878;
	not.b64 	%rd902, %rd883;
	and.b64  	%rd903, %rd876, %rd902;
	xor.b64  	%rd904, %rd903, %rd862;
	not.b64 	%rd905, %rd876;
	and.b64  	%rd906, %rd863, %rd905;
	xor.b64  	%rd907, %rd906, %rd883;
	not.b64 	%rd908, %rd863;
	and.b64  	%rd909, %rd878, %rd908;
	xor.b64  	%rd910, %rd909, %rd876;
	not.b64 	%rd911, %rd878;
	and.b64  	%rd912, %rd862, %rd911;
	xor.b64  	%rd913, %rd863, %rd912;
	not.b64 	%rd914, %rd882;
	and.b64  	%rd915, %rd868, %rd914;
	xor.b64  	%rd916, %rd915, %rd884;
	not.b64 	%rd917, %rd868;
	and.b64  	%rd918, %rd869, %rd917;
	xor.b64  	%rd919, %rd918, %rd882;
	not.b64 	%rd920, %rd869;
	and.b64  	%rd921, %rd865, %rd920;
	xor.b64  	%rd922, %rd921, %rd868;
	not.b64 	%rd923, %rd865;
	and.b64  	%rd924, %rd884, %rd923;
	xor.b64  	%rd925, %rd924, %rd869;
	not.b64 	%rd926, %rd884;
	and.b64  	%rd927, %rd882, %rd926;
	xor.b64  	%rd928, %rd865, %rd927;
	not.b64 	%rd929, %rd877;
	and.b64  	%rd930, %rd881, %rd929;
	xor.b64  	%rd931, %rd930, %rd872;
	not.b64 	%rd932, %rd881;
	and.b64  	%rd933, %rd880, %rd932;
	xor.b64  	%rd934, %rd933, %rd877;
	not.b64 	%rd935, %rd880;
	and.b64  	%rd936, %rd870, %rd935;
	xor.b64  	%rd937, %rd936, %rd881;
	not.b64 	%rd938, %rd870;
	and.b64  	%rd939, %rd872, %rd938;
	xor.b64  	%rd940, %rd939, %rd880;
	not.b64 	%rd941, %rd872;
	and.b64  	%rd942, %rd877, %rd941;
	xor.b64  	%rd943, %rd870, %rd942;
	not.b64 	%rd944, %rd875;
	and.b64  	%rd945, %rd864, %rd944;
	xor.b64  	%rd946, %rd945, %rd866;
	not.b64 	%rd947, %rd864;
	and.b64  	%rd948, %rd871, %rd947;
	xor.b64  	%rd949, %rd948, %rd875;
	not.b64 	%rd950, %rd871;
	and.b64  	%rd951, %rd874, %rd950;
	xor.b64  	%rd952, %rd951, %rd864;
	not.b64 	%rd953, %rd874;
	and.b64  	%rd954, %rd866, %rd953;
	xor.b64  	%rd955, %rd954, %rd871;
	not.b64 	%rd956, %rd866;
	and.b64  	%rd957, %rd875, %rd956;
	xor.b64  	%rd958, %rd874, %rd957;
	ld.const.u64 	%rd959, [RC+32];
	xor.b64  	%rd960, %rd886, %rd959;
	xor.b64  	%rd961, %rd960, %rd828;
	xor.b64  	%rd962, %rd901, %rd961;
	xor.b64  	%rd963, %rd962, %rd916;
	xor.b64  	%rd964, %rd963, %rd931;
	xor.b64  	%rd965, %rd964, %rd946;
	xor.b64  	%rd966, %rd904, %rd889;
	xor.b64  	%rd967, %rd966, %rd919;
	xor.b64  	%rd968, %rd967, %rd934;
	xor.b64  	%rd969, %rd968, %rd949;
	xor.b64  	%rd970, %rd907, %rd892;
	xor.b64  	%rd971, %rd970, %rd922;
	xor.b64  	%rd972, %rd971, %rd937;
	xor.b64  	%rd973, %rd972, %rd952;
	xor.b64  	%rd974, %rd910, %rd895;
	xor.b64  	%rd975, %rd974, %rd925;
	xor.b64  	%rd976, %rd975, %rd940;
	xor.b64  	%rd977, %rd976, %rd955;
	xor.b64  	%rd978, %rd913, %rd898;
	xor.b64  	%rd979, %rd978, %rd928;
	xor.b64  	%rd980, %rd979, %rd943;
	xor.b64  	%rd981, %rd980, %rd958;
	mov.b64 	{%r607, %r608}, %rd969;
	shf.l.wrap.b32 	%r609, %r607, %r608, 1;
	shf.l.wrap.b32 	%r610, %r608, %r607, 1;
	mov.b64 	%rd982, {%r610, %r609};
	xor.b64  	%rd983, %rd982, %rd981;
	xor.b64  	%rd984, %rd983, %rd961;
	xor.b64  	%rd985, %rd901, %rd983;
	xor.b64  	%rd986, %rd916, %rd983;
	xor.b64  	%rd987, %rd931, %rd983;
	xor.b64  	%rd988, %rd946, %rd983;
	mov.b64 	{%r611, %r612}, %rd973;
	shf.l.wrap.b32 	%r613, %r611, %r612, 1;
	shf.l.wrap.b32 	%r614, %r612, %r611, 1;
	mov.b64 	%rd989, {%r614, %r613};
	xor.b64  	%rd990, %rd989, %rd965;
	xor.b64  	%rd991, %rd889, %rd990;
	xor.b64  	%rd992, %rd904, %rd990;
	xor.b64  	%rd993, %rd919, %rd990;
	xor.b64  	%rd994, %rd934, %rd990;
	xor.b64  	%rd995, %rd949, %rd990;
	mov.b64 	{%r615, %r616}, %rd977;
	shf.l.wrap.b32 	%r617, %r615, %r616, 1;
	shf.l.wrap.b32 	%r618, %r616, %r615, 1;
	mov.b64 	%rd996, {%r618, %r617};
	xor.b64  	%rd997, %rd996, %rd969;
	xor.b64  	%rd998, %rd892, %rd997;
	xor.b64  	%rd999, %rd907, %rd997;
	xor.b64  	%rd1000, %rd922, %rd997;
	xor.b64  	%rd1001, %rd937, %rd997;
	xor.b64  	%rd1002, %rd952, %rd997;
	mov.b64 	{%r619, %r620}, %rd981;
	shf.l.wrap.b32 	%r621, %r619, %r620, 1;
	shf.l.wrap.b32 	%r622, %r620, %r619, 1;
	mov.b64 	%rd1003, {%r622, %r621};
	xor.b64  	%rd1004, %rd1003, %rd973;
	xor.b64  	%rd1005, %rd895, %rd1004;
	xor.b64  	%rd1006, %rd910, %rd1004;
	xor.b64  	%rd1007, %rd925, %rd1004;
	xor.b64  	%rd1008, %rd940, %rd1004;
	xor.b64  	%rd1009, %rd955, %rd1004;
	mov.b64 	{%r623, %r624}, %rd965;
	shf.l.wrap.b32 	%r625, %r623, %r624, 1;
	shf.l.wrap.b32 	%r626, %r624, %r623, 1;
	mov.b64 	%rd1010, {%r626, %r625};
	xor.b64  	%rd1011, %rd1010, %rd977;
	xor.b64  	%rd1012, %rd898, %rd1011;
	xor.b64  	%rd1013, %rd913, %rd1011;
	xor.b64  	%rd1014, %rd928, %rd1011;
	xor.b64  	%rd1015, %rd943, %rd1011;
	xor.b64  	%rd1016, %rd958, %rd1011;
	mov.b64 	{%r627, %r628}, %rd992;
	shf.l.wrap.b32 	%r629, %r628, %r627, 12;
	shf.l.wrap.b32 	%r630, %r627, %r628, 12;
	mov.b64 	%rd1017, {%r630, %r629};
	mov.b64 	{%r631, %r632}, %rd1013;
	shf.l.wrap.b32 	%r633, %r631, %r632, 20;
	shf.l.wrap.b32 	%r634, %r632, %r631, 20;
	mov.b64 	%rd1018, {%r634, %r633};
	mov.b64 	{%r635, %r636}, %rd1002;
	shf.l.wrap.b32 	%r637, %r636, %r635, 29;
	shf.l.wrap.b32 	%r638, %r635, %r636, 29;
	mov.b64 	%rd1019, {%r638, %r637};
	mov.b64 	{%r639, %r640}, %rd1014;
	shf.l.wrap.b32 	%r641, %r640, %r639, 7;
	shf.l.wrap.b32 	%r642, %r639, %r640, 7;
	mov.b64 	%rd1020, {%r642, %r641};
	mov.b64 	{%r643, %r644}, %rd988;
	shf.l.wrap.b32 	%r645, %r643, %r644, 18;
	shf.l.wrap.b32 	%r646, %r644, %r643, 18;
	mov.b64 	%rd1021, {%r646, %r645};
	mov.b64 	{%r647, %r648}, %rd998;
	shf.l.wrap.b32 	%r649, %r648, %r647, 30;
	shf.l.wrap.b32 	%r650, %r647, %r648, 30;
	mov.b64 	%rd1022, {%r650, %r649};
	mov.b64 	{%r651, %r652}, %rd1000;
	shf.l.wrap.b32 	%r653, %r652, %r651, 11;
	shf.l.wrap.b32 	%r654, %r651, %r652, 11;
	mov.b64 	%rd1023, {%r654, %r653};
	mov.b64 	{%r655, %r656}, %rd1007;
	shf.l.wrap.b32 	%r657, %r655, %r656, 25;
	shf.l.wrap.b32 	%r658, %r656, %r655, 25;
	mov.b64 	%rd1024, {%r658, %r657};
	mov.b64 	{%r659, %r660}, %rd1015;
	shf.l.wrap.b32 	%r661, %r659, %r660, 8;
	shf.l.wrap.b32 	%r662, %r660, %r659, 8;
	mov.b64 	%rd1025, {%r662, %r661};
	mov.b64 	{%r663, %r664}, %rd1009;
	shf.l.wrap.b32 	%r665, %r664, %r663, 24;
	shf.l.wrap.b32 	%r666, %r663, %r664, 24;
	mov.b64 	%rd1026, {%r666, %r665};
	mov.b64 	{%r667, %r668}, %rd987;
	shf.l.wrap.b32 	%r669, %r668, %r667, 9;
	shf.l.wrap.b32 	%r670, %r667, %r668, 9;
	mov.b64 	%rd1027, {%r670, %r669};
	mov.b64 	{%r671, %r672}, %rd1012;
	shf.l.wrap.b32 	%r673, %r671, %r672, 27;
	shf.l.wrap.b32 	%r674, %r672, %r671, 27;
	mov.b64 	%rd1028, {%r674, %r673};
	mov.b64 	{%r675, %r676}, %rd1016;
	shf.l.wrap.b32 	%r677, %r675, %r676, 14;
	shf.l.wrap.b32 	%r678, %r676, %r675, 14;
	mov.b64 	%rd1029, {%r678, %r677};
	mov.b64 	{%r679, %r680}, %rd995;
	shf.l.wrap.b32 	%r681, %r679, %r680, 2;
	shf.l.wrap.b32 	%r682, %r680, %r679, 2;
	mov.b64 	%rd1030, {%r682, %r681};
	mov.b64 	{%r683, %r684}, %rd1006;
	shf.l.wrap.b32 	%r685, %r684, %r683, 23;
	shf.l.wrap.b32 	%r686, %r683, %r684, 23;
	mov.b64 	%rd1031, {%r686, %r685};
	mov.b64 	{%r687, %r688}, %rd994;
	shf.l.wrap.b32 	%r689, %r688, %r687, 13;
	shf.l.wrap.b32 	%r690, %r687, %r688, 13;
	mov.b64 	%rd1032, {%r690, %r689};
	mov.b64 	{%r691, %r692}, %rd985;
	shf.l.wrap.b32 	%r693, %r692, %r691, 4;
	shf.l.wrap.b32 	%r694, %r691, %r692, 4;
	mov.b64 	%rd1033, {%r694, %r693};
	mov.b64 	{%r695, %r696}, %rd1005;
	shf.l.wrap.b32 	%r697, %r695, %r696, 28;
	shf.l.wrap.b32 	%r698, %r696, %r695, 28;
	mov.b64 	%rd1034, {%r698, %r697};
	mov.b64 	{%r699, %r700}, %rd1008;
	shf.l.wrap.b32 	%r701, %r699, %r700, 21;
	shf.l.wrap.b32 	%r702, %r700, %r699, 21;
	mov.b64 	%rd1035, {%r702, %r701};
	mov.b64 	{%r703, %r704}, %rd1001;
	shf.l.wrap.b32 	%r705, %r703, %r704, 15;
	shf.l.wrap.b32 	%r706, %r704, %r703, 15;
	mov.b64 	%rd1036, {%r706, %r705};
	mov.b64 	{%r707, %r708}, %rd993;
	shf.l.wrap.b32 	%r709, %r707, %r708, 10;
	shf.l.wrap.b32 	%r710, %r708, %r707, 10;
	mov.b64 	%rd1037, {%r710, %r709};
	mov.b64 	{%r711, %r712}, %rd999;
	shf.l.wrap.b32 	%r713, %r711, %r712, 6;
	shf.l.wrap.b32 	%r714, %r712, %r711, 6;
	mov.b64 	%rd1038, {%r714, %r713};
	mov.b64 	{%r715, %r716}, %rd986;
	shf.l.wrap.b32 	%r717, %r715, %r716, 3;
	shf.l.wrap.b32 	%r718, %r716, %r715, 3;
	mov.b64 	%rd1039, {%r718, %r717};
	mov.b64 	{%r719, %r720}, %rd991;
	shf.l.wrap.b32 	%r721, %r719, %r720, 1;
	shf.l.wrap.b32 	%r722, %r720, %r719, 1;
	mov.b64 	%rd1040, {%r722, %r721};
	not.b64 	%rd1041, %rd1017;
	and.b64  	%rd1042, %rd1023, %rd1041;
	not.b64 	%rd1043, %rd1023;
	and.b64  	%rd1044, %rd1035, %rd1043;
	xor.b64  	%rd1045, %rd1044, %rd1017;
	not.b64 	%rd1046, %rd1035;
	and.b64  	%rd1047, %rd1029, %rd1046;
	xor.b64  	%rd1048, %rd1047, %rd1023;
	not.b64 	%rd1049, %rd1029;
	and.b64  	%rd1050, %rd984, %rd1049;
	xor.b64  	%rd1051, %rd1050, %rd1035;
	not.b64 	%rd1052, %rd984;
	and.b64  	%rd1053, %rd1017, %rd1052;
	xor.b64  	%rd1054, %rd1029, %rd1053;
	not.b64 	%rd1055, %rd1018;
	and.b64  	%rd1056, %rd1039, %rd1055;
	xor.b64  	%rd1057, %rd1056, %rd1034;
	not.b64 	%rd1058, %rd1039;
	and.b64  	%rd1059, %rd1032, %rd1058;
	xor.b64  	%rd1060, %rd1059, %rd1018;
	not.b64 	%rd1061, %rd1032;
	and.b64  	%rd1062, %rd1019, %rd1061;
	xor.b64  	%rd1063, %rd1062, %rd1039;
	not.b64 	%rd1064, %rd1019;
	and.b64  	%rd1065, %rd1034, %rd1064;
	xor.b64  	%rd1066, %rd1065, %rd1032;
	not.b64 	%rd1067, %rd1034;
	and.b64  	%rd1068, %rd1018, %rd1067;
	xor.b64  	%rd1069, %rd1019, %rd1068;
	not.b64 	%rd1070, %rd1038;
	and.b64  	%rd1071, %rd1024, %rd1070;
	xor.b64  	%rd1072, %rd1071, %rd1040;
	not.b64 	%rd1073, %rd1024;
	and.b64  	%rd1074, %rd1025, %rd1073;
	xor.b64  	%rd1075, %rd1074, %rd1038;
	not.b64 	%rd1076, %rd1025;
	and.b64  	%rd1077, %rd1021, %rd1076;
	xor.b64  	%rd1078, %rd1077, %rd1024;
	not.b64 	%rd1079, %rd1021;
	and.b64  	%rd1080, %rd1040, %rd1079;
	xor.b64  	%rd1081, %rd1080, %rd1025;
	not.b64 	%rd1082, %rd1040;
	and.b64  	%rd1083, %rd1038, %rd1082;
	xor.b64  	%rd1084, %rd1021, %rd1083;
	not.b64 	%rd1085, %rd1033;
	and.b64  	%rd1086, %rd1037, %rd1085;
	xor.b64  	%rd1087, %rd1086, %rd1028;
	not.b64 	%rd1088, %rd1037;
	and.b64  	%rd1089, %rd1036, %rd1088;
	xor.b64  	%rd1090, %rd1089, %rd1033;
	not.b64 	%rd1091, %rd1036;
	and.b64  	%rd1092, %rd1026, %rd1091;
	xor.b64  	%rd1093, %rd1092, %rd1037;
	not.b64 	%rd1094, %rd1026;
	and.b64  	%rd1095, %rd1028, %rd1094;
	xor.b64  	%rd1096, %rd1095, %rd1036;
	not.b64 	%rd1097, %rd1028;
	and.b64  	%rd1098, %rd1033, %rd1097;
	xor.b64  	%rd1099, %rd1026, %rd1098;
	not.b64 	%rd1100, %rd1031;
	and.b64  	%rd1101, %rd1020, %rd1100;
	xor.b64  	%rd1102, %rd1101, %rd1022;
	not.b64 	%rd1103, %rd1020;
	and.b64  	%rd1104, %rd1027, %rd1103;
	xor.b64  	%rd1105, %rd1104, %rd1031;
	not.b64 	%rd1106, %rd1027;
	and.b64  	%rd1107, %rd1030, %rd1106;
	xor.b64  	%rd1108, %rd1107, %rd1020;
	not.b64 	%rd1109, %rd1030;
	and.b64  	%rd1110, %rd1022, %rd1109;
	xor.b64  	%rd1111, %rd1110, %rd1027;
	not.b64 	%rd1112, %rd1022;
	and.b64  	%rd1113, %rd1031, %rd1112;
	xor.b64  	%rd1114, %rd1030, %rd1113;
	ld.const.u64 	%rd1115, [RC+40];
	xor.b64  	%rd1116, %rd1042, %rd1115;
	xor.b64  	%rd1117, %rd1116, %rd984;
	xor.b64  	%rd1118, %rd1057, %rd1117;
	xor.b64  	%rd1119, %rd1118, %rd1072;
	xor.b64  	%rd1120, %rd1119, %rd1087;
	xor.b64  	%rd1121, %rd1120, %rd1102;
	xor.b64  	%rd1122, %rd1060, %rd1045;
	xor.b64  	%rd1123, %rd1122, %rd1075;
	xor.b64  	%rd1124, %rd1123, %rd1090;
	xor.b64  	%rd1125, %rd1124, %rd1105;
	xor.b64  	%rd1126, %rd1063, %rd1048;
	xor.b64  	%rd1127, %rd1126, %rd1078;
	xor.b64  	%rd1128, %rd1127, %rd1093;
	xor.b64  	%rd1129, %rd1128, %rd1108;
	xor.b64  	%rd1130, %rd1066, %rd1051;
	xor.b64  	%rd1131, %rd1130, %rd1081;
	xor.b64  	%rd1132, %rd1131, %rd1096;
	xor.b64  	%rd1133, %rd1132, %rd1111;
	xor.b64  	%rd1134, %rd1069, %rd1054;
	xor.b64  	%rd1135, %rd1134, %rd1084;
	xor.b64  	%rd1136, %rd1135, %rd1099;
	xor.b64  	%rd1137, %rd1136, %rd1114;
	mov.b64 	{%r723, %r724}, %rd1125;
	shf.l.wrap.b32 	%r725, %r723, %r724, 1;
	shf.l.wrap.b32 	%r726, %r724, %r723, 1;
	mov.b64 	%rd1138, {%r726, %r725};
	xor.b64  	%rd1139, %rd1138, %rd1137;
	xor.b64  	%rd1140, %rd1139, %rd1117;
	xor.b64  	%rd1141, %rd1057, %rd1139;
	xor.b64  	%rd1142, %rd1072, %rd1139;
	xor.b64  	%rd1143, %rd1087, %rd1139;
	xor.b64  	%rd1144, %rd1102, %rd1139;
	mov.b64 	{%r727, %r728}, %rd1129;
	shf.l.wrap.b32 	%r729, %r727, %r728, 1;
	shf.l.wrap.b32 	%r730, %r728, %r727, 1;
	mov.b64 	%rd1145, {%r730, %r729};
	xor.b64  	%rd1146, %rd1145, %rd1121;
	xor.b64  	%rd1147, %rd1045, %rd1146;
	xor.b64  	%rd1148, %rd1060, %rd1146;
	xor.b64  	%rd1149, %rd1075, %rd1146;
	xor.b64  	%rd1150, %rd1090, %rd1146;
	xor.b64  	%rd1151, %rd1105, %rd1146;
	mov.b64 	{%r731, %r732}, %rd1133;
	shf.l.wrap.b32 	%r733, %r731, %r732, 1;
	shf.l.wrap.b32 	%r734, %r732, %r731, 1;
	mov.b64 	%rd1152, {%r734, %r733};
	xor.b64  	%rd1153, %rd1152, %rd1125;
	xor.b64  	%rd1154, %rd1048, %rd1153;
	xor.b64  	%rd1155, %rd1063, %rd1153;
	xor.b64  	%rd1156, %rd1078, %rd1153;
	xor.b64  	%rd1157, %rd1093, %rd1153;
	xor.b64  	%rd1158, %rd1108, %rd1153;
	mov.b64 	{%r735, %r736}, %rd1137;
	shf.l.wrap.b32 	%r737, %r735, %r736, 1;
	shf.l.wrap.b32 	%r738, %r736, %r735, 1;
	mov.b64 	%rd1159, {%r738, %r737};
	xor.b64  	%rd1160, %rd1159, %rd1129;
	xor.b64  	%rd1161, %rd1051, %rd1160;
	xor.b64  	%rd1162, %rd1066, %rd1160;
	xor.b64  	%rd1163, %rd1081, %rd1160;
	xor.b64  	%rd1164, %rd1096, %rd1160;
	xor.b64  	%rd1165, %rd1111, %rd1160;
	mov.b64 	{%r739, %r740}, %rd1121;
	shf.l.wrap.b32 	%r741, %r739, %r740, 1;
	shf.l.wrap.b32 	%r742, %r740, %r739, 1;
	mov.b64 	%rd1166, {%r742, %r741};
	xor.b64  	%rd1167, %rd1166, %rd1133;
	xor.b64  	%rd1168, %rd1054, %rd1167;
	xor.b64  	%rd1169, %rd1069, %rd1167;
	xor.b64  	%rd1170, %rd1084, %rd1167;
	xor.b64  	%rd1171, %rd1099, %rd1167;
	xor.b64  	%rd1172, %rd1114, %rd1167;
	mov.b64 	{%r743, %r744}, %rd1148;
	shf.l.wrap.b32 	%r745, %r744, %r743, 12;
	shf.l.wrap.b32 	%r746, %r743, %r744, 12;
	mov.b64 	%rd1173, {%r746, %r745};
	mov.b64 	{%r747, %r748}, %rd1169;
	shf.l.wrap.b32 	%r749, %r747, %r748, 20;
	shf.l.wrap.b32 	%r750, %r748, %r747, 20;
	mov.b64 	%rd1174, {%r750, %r749};
	mov.b64 	{%r751, %r752}, %rd1158;
	shf.l.wrap.b32 	%r753, %r752, %r751, 29;
	shf.l.wrap.b32 	%r754, %r751, %r752, 29;
	mov.b64 	%rd1175, {%r754, %r753};
	mov.b64 	{%r755, %r756}, %rd1170;
	shf.l.wrap.b32 	%r757, %r756, %r755, 7;
	shf.l.wrap.b32 	%r758, %r755, %r756, 7;
	mov.b64 	%rd1176, {%r758, %r757};
	mov.b64 	{%r759, %r760}, %rd1144;
	shf.l.wrap.b32 	%r761, %r759, %r760, 18;
	shf.l.wrap.b32 	%r762, %r760, %r759, 18;
	mov.b64 	%rd1177, {%r762, %r761};
	mov.b64 	{%r763, %r764}, %rd1154;
	shf.l.wrap.b32 	%r765, %r764, %r763, 30;
	shf.l.wrap.b32 	%r766, %r763, %r764, 30;
	mov.b64 	%rd1178, {%r766, %r765};
	mov.b64 	{%r767, %r768}, %rd1156;
	shf.l.wrap.b32 	%r769, %r768, %r767, 11;
	shf.l.wrap.b32 	%r770, %r767, %r768, 11;
	mov.b64 	%rd1179, {%r770, %r769};
	mov.b64 	{%r771, %r772}, %rd1163;
	shf.l.wrap.b32 	%r773, %r771, %r772, 25;
	shf.l.wrap.b32 	%r774, %r772, %r771, 25;
	mov.b64 	%rd1180, {%r774, %r773};
	mov.b64 	{%r775, %r776}, %rd1171;
	shf.l.wrap.b32 	%r777, %r775, %r776, 8;
	shf.l.wrap.b32 	%r778, %r776, %r775, 8;
	mov.b64 	%rd1181, {%r778, %r777};
	mov.b64 	{%r779, %r780}, %rd1165;
	shf.l.wrap.b32 	%r781, %r780, %r779, 24;
	shf.l.wrap.b32 	%r782, %r779, %r780, 24;
	mov.b64 	%rd1182, {%r782, %r781};
	mov.b64 	{%r783, %r784}, %rd1143;
	shf.l.wrap.b32 	%r785, %r784, %r783, 9;
	shf.l.wrap.b32 	%r786, %r783, %r784, 9;
	mov.b64 	%rd1183, {%r786, %r785};
	mov.b64 	{%r787, %r788}, %rd1168;
	shf.l.wrap.b32 	%r789, %r787, %r788, 27;
	shf.l.wrap.b32 	%r790, %r788, %r787, 27;
	mov.b64 	%rd1184, {%r790, %r789};
	mov.b64 	{%r791, %r792}, %rd1172;
	shf.l.wrap.b32 	%r793, %r791, %r792, 14;
	shf.l.wrap.b32 	%r794, %r792, %r791, 14;
	mov.b64 	%rd1185, {%r794, %r793};
	mov.b64 	{%r795, %r796}, %rd1151;
	shf.l.wrap.b32 	%r797, %r795, %r796, 2;
	shf.l.wrap.b32 	%r798, %r796, %r795, 2;
	mov.b64 	%rd1186, {%r798, %r797};
	mov.b64 	{%r799, %r800}, %rd1162;
	shf.l.wrap.b32 	%r801, %r800, %r799, 23;
	shf.l.wrap.b32 	%r802, %r799, %r800, 23;
	mov.b64 	%rd1187, {%r802, %r801};
	mov.b64 	{%r803, %r804}, %rd1150;
	shf.l.wrap.b32 	%r805, %r804, %r803, 13;
	shf.l.wrap.b32 	%r806, %r803, %r804, 13;
	mov.b64 	%rd1188, {%r806, %r805};
	mov.b64 	{%r807, %r808}, %rd1141;
	shf.l.wrap.b32 	%r809, %r808, %r807, 4;
	shf.l.wrap.b32 	%r810, %r807, %r808, 4;
	mov.b64 	%rd1189, {%r810, %r809};
	mov.b64 	{%r811, %r812}, %rd1161;
	shf.l.wrap.b32 	%r813, %r811, %r812, 28;
	shf.l.wrap.b32 	%r814, %r812, %r811, 28;
	mov.b64 	%rd1190, {%r814, %r813};
	mov.b64 	{%r815, %r816}, %rd1164;
	shf.l.wrap.b32 	%r817, %r815, %r816, 21;
	shf.l.wrap.b32 	%r818, %r816, %r815, 21;
	mov.b64 	%rd1191, {%r818, %r817};
	mov.b64 	{%r819, %r820}, %rd1157;
	shf.l.wrap.b32 	%r821, %r819, %r820, 15;
	shf.l.wrap.b32 	%r822, %r820, %r819, 15;
	mov.b64 	%rd1192, {%r822, %r821};
	mov.b64 	{%r823, %r824}, %rd1149;
	shf.l.wrap.b32 	%r825, %r823, %r824, 10;
	shf.l.wrap.b32 	%r826, %r824, %r823, 10;
	mov.b64 	%rd1193, {%r826, %r825};
	mov.b64 	{%r827, %r828}, %rd1155;
	shf.l.wrap.b32 	%r829, %r827, %r828, 6;
	shf.l.wrap.b32 	%r830, %r828, %r827, 6;
	mov.b64 	%rd1194, {%r830, %r829};
	mov.b64 	{%r831, %r832}, %rd1142;
	shf.l.wrap.b32 	%r833, %r831, %r832, 3;
	shf.l.wrap.b32 	%r834, %r832, %r831, 3;
	mov.b64 	%rd1195, {%r834, %r833};
	mov.b64 	{%r835, %r836}, %rd1147;
	shf.l.wrap.b32 	%r837, %r835, %r836, 1;
	shf.l.wrap.b32 	%r838, %r836, %r835, 1;
	mov.b64 	%rd1196, {%r838, %r837};
	not.b64 	%rd1197, %rd1173;
	and.b64  	%rd1198, %rd1179, %rd1197;
	not.b64 	%rd1199, %rd1179;
	and.b64  	%rd1200, %rd1191, %rd1199;
	xor.b64  	%rd1201, %rd1200, %rd1173;
	not.b64 	%rd1202, %rd1191;
	and.b64  	%rd1203, %rd1185, %rd1202;
	xor.b64  	%rd1204, %rd1203, %rd1179;
	not.b64 	%rd1205, %rd1185;
	and.b64  	%rd1206, %rd1140, %rd1205;
	xor.b64  	%rd1207, %rd1206, %rd1191;
	not.b64 	%rd1208, %rd1140;
	and.b64  	%rd1209, %rd1173, %rd1208;
	xor.b64  	%rd1210, %rd1185, %rd1209;
	not.b64 	%rd1211, %rd1174;
	and.b64  	%rd1212, %rd1195, %rd1211;
	xor.b64  	%rd1213, %rd1212, %rd1190;
	not.b64 	%rd1214, %rd1195;
	and.b64  	%rd1215, %rd1188, %rd1214;
	xor.b64  	%rd1216, %rd1215, %rd1174;
	not.b64 	%rd1217, %rd1188;
	and.b64  	%rd1218, %rd1175, %rd1217;
	xor.b64  	%rd1219, %rd1218, %rd1195;
	not.b64 	%rd1220, %rd1175;
	and.b64  	%rd1221, %rd1190, %rd1220;
	xor.b64  	%rd1222, %rd1221, %rd1188;
	not.b64 	%rd1223, %rd1190;
	and.b64  	%rd1224, %rd1174, %rd1223;
	xor.b64  	%rd1225, %rd1175, %rd1224;
	not.b64 	%rd1226, %rd1194;
	and.b64  	%rd1227, %rd1180, %rd1226;
	xor.b64  	%rd1228, %rd1227, %rd1196;
	not.b64 	%rd1229, %rd1180;
	and.b64  	%rd1230, %rd1181, %rd1229;
	xor.b64  	%rd1231, %rd1230, %rd1194;
	not.b64 	%rd1232, %rd1181;
	and.b64  	%rd1233, %rd1177, %rd1232;
	xor.b64  	%rd1234, %rd1233, %rd1180;
	not.b64 	%rd1235, %rd1177;
	and.b64  	%rd1236, %rd1196, %rd1235;
	xor.b64  	%rd1237, %rd1236, %rd1181;
	not.b64 	%rd1238, %rd1196;
	and.b64  	%rd1239, %rd1194, %rd1238;
	xor.b64  	%rd1240, %rd1177, %rd1239;
	not.b64 	%rd1241, %rd1189;
	and.b64  	%rd1242, %rd1193, %rd1241;
	xor.b64  	%rd1243, %rd1242, %rd1184;
	not.b64 	%rd1244, %rd1193;
	and.b64  	%rd1245, %rd1192, %rd1244;
	xor.b64  	%rd1246, %rd1245, %rd1189;
	not.b64 	%rd1247, %rd1192;
	and.b64  	%rd1248, %rd1182, %rd1247;
	xor.b64  	%rd1249, %rd1248, %rd1193;
	not.b64 	%rd1250, %rd1182;
	and.b64  	%rd1251, %rd1184, %rd1250;
	xor.b64  	%rd1252, %rd1251, %rd1192;
	not.b64 	%rd1253, %rd1184;
	and.b64  	%rd1254, %rd1189, %rd1253;
	xor.b64  	%rd1255, %rd1182, %rd1254;
	not.b64 	%rd1256, %rd1187;
	and.b64  	%rd1257, %rd1176, %rd1256;
	xor.b64  	%rd1258, %rd1257, %rd1178;
	not.b64 	%rd1259, %rd1176;
	and.b64  	%rd1260, %rd1183, %rd1259;
	xor.b64  	%rd1261, %rd1260, %rd1187;
	not.b64 	%rd1262, %rd1183;
	and.b64  	%rd1263, %rd1186, %rd1262;
	xor.b64  	%rd1264, %rd1263, %rd1176;
	not.b64 	%rd1265, %rd1186;
	and.b64  	%rd1266, %rd1178, %rd1265;
	xor.b64  	%rd1267, %rd1266, %rd1183;
	not.b64 	%rd1268, %rd1178;
	and.b64  	%rd1269, %rd1187, %rd1268;
	xor.b64  	%rd1270, %rd1186, %rd1269;
	ld.const.u64 	%rd1271, [RC+48];
	xor.b64  	%rd1272, %rd1198, %rd1271;
	xor.b64  	%rd1273, %rd1272, %rd1140;
	xor.b64  	%rd1274, %rd1213, %rd1273;
	xor.b64  	%rd1275, %rd1274, %rd1228;
	xor.b64  	%rd1276, %rd1275, %rd1243;
	xor.b64  	%rd1277, %rd1276, %rd1258;
	xor.b64  	%rd1278, %rd1216, %rd1201;
	xor.b64  	%rd1279, %rd1278, %rd1231;
	xor.b64  	%rd1280, %rd1279, %rd1246;
	xor.b64  	%rd1281, %rd1280, %rd1261;
	xor.b64  	%rd1282, %rd1219, %rd1204;
	xor.b64  	%rd1283, %rd1282, %rd1234;
	xor.b64  	%rd1284, %rd1283, %rd1249;
	xor.b64  	%rd1285, %rd1284, %rd1264;
	xor.b64  	%rd1286, %rd1222, %rd1207;
	xor.b64  	%rd1287, %rd1286, %rd1237;
	xor.b64  	%rd1288, %rd1287, %rd1252;
	xor.b64  	%rd1289, %rd1288, %rd1267;
	xor.b64  	%rd1290, %rd1225, %rd1210;
	xor.b64  	%rd1291, %rd1290, %rd1240;
	xor.b64  	%rd1292, %rd1291, %rd1255;
	xor.b64  	%rd1293, %rd1292, %rd1270;
	mov.b64 	{%r839, %r840}, %rd1281;
	shf.l.wrap.b32 	%r841, %r839, %r840, 1;
	shf.l.wrap.b32 	%r842, %r840, %r839, 1;
	mov.b64 	%rd1294, {%r842, %r841};
	xor.b64  	%rd1295, %rd1294, %rd1293;
	xor.b64  	%rd1296, %rd1295, %rd1273;
	xor.b64  	%rd1297, %rd1213, %rd1295;
	xor.b64  	%rd1298, %rd1228, %rd1295;
	xor.b64  	%rd1299, %rd1243, %rd1295;
	xor.b64  	%rd1300, %rd1258, %rd1295;
	mov.b64 	{%r843, %r844}, %rd1285;
	shf.l.wrap.b32 	%r845, %r843, %r844, 1;
	shf.l.wrap.b32 	%r846, %r844, %r843, 1;
	mov.b64 	%rd1301, {%r846, %r845};
	xor.b64  	%rd1302, %rd1301, %rd1277;
	xor.b64  	%rd1303, %rd1201, %rd1302;
	xor.b64  	%rd1304, %rd1216, %rd1302;
	xor.b64  	%rd1305, %rd1231, %rd1302;
	xor.b64  	%rd1306, %rd1246, %rd1302;
	xor.b64  	%rd1307, %rd1261, %rd1302;
	mov.b64 	{%r847, %r848}, %rd1289;
	shf.l.wrap.b32 	%r849, %r847, %r848, 1;
	shf.l.wrap.b32 	%r850, %r848, %r847, 1;
	mov.b64 	%rd1308, {%r850, %r849};
	xor.b64  	%rd1309, %rd1308, %rd1281;
	xor.b64  	%rd1310, %rd1204, %rd1309;
	xor.b64  	%rd1311, %rd1219, %rd1309;
	xor.b64  	%rd1312, %rd1234, %rd1309;
	xor.b64  	%rd1313, %rd1249, %rd1309;
	xor.b64  	%rd1314, %rd1264, %rd1309;
	mov.b64 	{%r851, %r852}, %rd1293;
	shf.l.wrap.b32 	%r853, %r851, %r852, 1;
	shf.l.wrap.b32 	%r854, %r852, %r851, 1;
	mov.b64 	%rd1315, {%r854, %r853};
	xor.b64  	%rd1316, %rd1315, %rd1285;
	xor.b64  	%rd1317, %rd1207, %rd1316;
	xor.b64  	%rd1318, %rd1222, %rd1316;
	xor.b64  	%rd1319, %rd1237, %rd1316;
	xor.b64  	%rd1320, %rd1252, %rd1316;
	xor.b64  	%rd1321, %rd1267, %rd1316;
	mov.b64 	{%r855, %r856}, %rd1277;
	shf.l.wrap.b32 	%r857, %r855, %r856, 1;
	shf.l.wrap.b32 	%r858, %r856, %r855, 1;
	mov.b64 	%rd1322, {%r858, %r857};
	xor.b64  	%rd1323, %rd1322, %rd1289;
	xor.b64  	%rd1324, %rd1210, %rd1323;
	xor.b64  	%rd1325, %rd1225, %rd1323;
	xor.b64  	%rd1326, %rd1240, %rd1323;
	xor.b64  	%rd1327, %rd1255, %rd1323;
	xor.b64  	%rd1328, %rd1270, %rd1323;
	mov.b64 	{%r859, %r860}, %rd1304;
	shf.l.wrap.b32 	%r861, %r860, %r859, 12;
	shf.l.wrap.b32 	%r862, %r859, %r860, 12;
	mov.b64 	%rd1329, {%r862, %r861};
	mov.b64 	{%r863, %r864}, %rd1325;
	shf.l.wrap.b32 	%r865, %r863, %r864, 20;
	shf.l.wrap.b32 	%r866, %r864, %r863, 20;
	mov.b64 	%rd1330, {%r866, %r865};
	mov.b64 	{%r867, %r868}, %rd1314;
	shf.l.wrap.b32 	%r869, %r868, %r867, 29;
	shf.l.wrap.b32 	%r870, %r867, %r868, 29;
	mov.b64 	%rd1331, {%r870, %r869};
	mov.b64 	{%r871, %r872}, %rd1326;
	shf.l.wrap.b32 	%r873, %r872, %r871, 7;
	shf.l.wrap.b32 	%r874, %r871, %r872, 7;
	mov.b64 	%rd1332, {%r874, %r873};
	mov.b64 	{%r875, %r876}, %rd1300;
	shf.l.wrap.b32 	%r877, %r875, %r876, 18;
	shf.l.wrap.b32 	%r878, %r876, %r875, 18;
	mov.b64 	%rd1333, {%r878, %r877};
	mov.b64 	{%r879, %r880}, %rd1310;
	shf.l.wrap.b32 	%r881, %r880, %r879, 30;
	shf.l.wrap.b32 	%r882, %r879, %r880, 30;
	mov.b64 	%rd1334, {%r882, %r881};
	mov.b64 	{%r883, %r884}, %rd1312;
	shf.l.wrap.b32 	%r885, %r884, %r883, 11;
	shf.l.wrap.b32 	%r886, %r883, %r884, 11;
	mov.b64 	%rd1335, {%r886, %r885};
	mov.b64 	{%r887, %r888}, %rd1319;
	shf.l.wrap.b32 	%r889, %r887, %r888, 25;
	shf.l.wrap.b32 	%r890, %r888, %r887, 25;
	mov.b64 	%rd1336, {%r890, %r889};
	mov.b64 	{%r891, %r892}, %rd1327;
	shf.l.wrap.b32 	%r893, %r891, %r892, 8;
	shf.l.wrap.b32 	%r894, %r892, %r891, 8;
	mov.b64 	%rd1337, {%r894, %r893};
	mov.b64 	{%r895, %r896}, %rd1321;
	shf.l.wrap.b32 	%r897, %r896, %r895, 24;
	shf.l.wrap.b32 	%r898, %r895, %r896, 24;
	mov.b64 	%rd1338, {%r898, %r897};
	mov.b64 	{%r899, %r900}, %rd1299;
	shf.l.wrap.b32 	%r901, %r900, %r899, 9;
	shf.l.wrap.b32 	%r902, %r899, %r900, 9;
	mov.b64 	%rd1339, {%r902, %r901};
	mov.b64 	{%r903, %r904}, %rd1324;
	shf.l.wrap.b32 	%r905, %r903, %r904, 27;
	shf.l.wrap.b32 	%r906, %r904, %r903, 27;
	mov.b64 	%rd1340, {%r906, %r905};
	mov.b64 	{%r907, %r908}, %rd1328;
	shf.l.wrap.b32 	%r909, %r907, %r908, 14;
	shf.l.wrap.b32 	%r910, %r908, %r907, 14;
	mov.b64 	%rd1341, {%r910, %r909};
	mov.b64 	{%r911, %r912}, %rd1307;
	shf.l.wrap.b32 	%r913, %r911, %r912, 2;
	shf.l.wrap.b32 	%r914, %r912, %r911, 2;
	mov.b64 	%rd1342, {%r914, %r913};
	mov.b64 	{%r915, %r916}, %rd1318;
	shf.l.wrap.b32 	%r917, %r916, %r915, 23;
	shf.l.wrap.b32 	%r918, %r915, %r916, 23;
	mov.b64 	%rd1343, {%r918, %r917};
	mov.b64 	{%r919, %r920}, %rd1306;
	shf.l.wrap.b32 	%r921, %r920, %r919, 13;
	shf.l.wrap.b32 	%r922, %r919, %r920, 13;
	mov.b64 	%rd1344, {%r922, %r921};
	mov.b64 	{%r923, %r924}, %rd1297;
	shf.l.wrap.b32 	%r925, %r924, %r923, 4;
	shf.l.wrap.b32 	%r926, %r923, %r924, 4;
	mov.b64 	%rd1345, {%r926, %r925};
	mov.b64 	{%r927, %r928}, %rd1317;
	shf.l.wrap.b32 	%r929, %r927, %r928, 28;
	shf.l.wrap.b32 	%r930, %r928, %r927, 28;
	mov.b64 	%rd1346, {%r930, %r929};
	mov.b64 	{%r931, %r932}, %rd1320;
	shf.l.wrap.b32 	%r933, %r931, %r932, 21;
	shf.l.wrap.b32 	%r934, %r932, %r931, 21;
	mov.b64 	%rd1347, {%r934, %r933};
	mov.b64 	{%r935, %r936}, %rd1313;
	shf.l.wrap.b32 	%r937, %r935, %r936, 15;
	shf.l.wrap.b32 	%r938, %r936, %r935, 15;
	mov.b64 	%rd1348, {%r938, %r937};
	mov.b64 	{%r939, %r940}, %rd1305;
	shf.l.wrap.b32 	%r941, %r939, %r940, 10;
	shf.l.wrap.b32 	%r942, %r940, %r939, 10;
	mov.b64 	%rd1349, {%r942, %r941};
	mov.b64 	{%r943, %r944}, %rd1311;
	shf.l.wrap.b32 	%r945, %r943, %r944, 6;
	shf.l.wrap.b32 	%r946, %r944, %r943, 6;
	mov.b64 	%rd1350, {%r946, %r945};
	mov.b64 	{%r947, %r948}, %rd1298;
	shf.l.wrap.b32 	%r949, %r947, %r948, 3;
	shf.l.wrap.b32 	%r950, %r948, %r947, 3;
	mov.b64 	%rd1351, {%r950, %r949};
	mov.b64 	{%r951, %r952}, %rd1303;
	shf.l.wrap.b32 	%r953, %r951, %r952, 1;
	shf.l.wrap.b32 	%r954, %r952, %r951, 1;
	mov.b64 	%rd1352, {%r954, %r953};
	not.b64 	%rd1353, %rd1329;
	and.b64  	%rd1354, %rd1335, %rd1353;
	not.b64 	%rd1355, %rd1335;
	and.b64  	%rd1356, %rd1347, %rd1355;
	xor.b64  	%rd1357, %rd1356, %rd1329;
	not.b64 	%rd1358, %rd1347;
	and.b64  	%rd1359, %rd1341, %rd1358;
	xor.b64  	%rd1360, %rd1359, %rd1335;
	not.b64 	%rd1361, %rd1341;
	and.b64  	%rd1362, %rd1296, %rd1361;
	xor.b64  	%rd1363, %rd1362, %rd1347;
	not.b64 	%rd1364, %rd1296;
	and.b64  	%rd1365, %rd1329, %rd1364;
	xor.b64  	%rd1366, %rd1341, %rd1365;
	not.b64 	%rd1367, %rd1330;
	and.b64  	%rd1368, %rd1351, %rd1367;
	xor.b64  	%rd1369, %rd1368, %rd1346;
	not.b64 	%rd1370, %rd1351;
	and.b64  	%rd1371, %rd1344, %rd1370;
	xor.b64  	%rd1372, %rd1371, %rd1330;
	not.b64 	%rd1373, %rd1344;
	and.b64  	%rd1374, %rd1331, %rd1373;
	xor.b64  	%rd1375, %rd1374, %rd1351;
	not.b64 	%rd1376, %rd1331;
	and.b64  	%rd1377, %rd1346, %rd1376;
	xor.b64  	%rd1378, %rd1377, %rd1344;
	not.b64 	%rd1379, %rd1346;
	and.b64  	%rd1380, %rd1330, %rd1379;
	xor.b64  	%rd1381, %rd1331, %rd1380;
	not.b64 	%rd1382, %rd1350;
	and.b64  	%rd1383, %rd1336, %rd1382;
	xor.b64  	%rd1384, %rd1383, %rd1352;
	not.b64 	%rd1385, %rd1336;
	and.b64  	%rd1386, %rd1337, %rd1385;
	xor.b64  	%rd1387, %rd1386, %rd1350;
	not.b64 	%rd1388, %rd1337;
	and.b64  	%rd1389, %rd1333, %rd1388;
	xor.b64  	%rd1390, %rd1389, %rd1336;
	not.b64 	%rd1391, %rd1333;
	and.b64  	%rd1392, %rd1352, %rd1391;
	xor.b64  	%rd1393, %rd1392, %rd1337;
	not.b64 	%rd1394, %rd1352;
	and.b64  	%rd1395, %rd1350, %rd1394;
	xor.b64  	%rd1396, %rd1333, %rd1395;
	not.b64 	%rd1397, %rd1345;
	and.b64  	%rd1398, %rd1349, %rd1397;
	xor.b64  	%rd1399, %rd1398, %rd1340;
	not.b64 	%rd1400, %rd1349;
	and.b64  	%rd1401, %rd1348, %rd1400;
	xor.b64  	%rd1402, %rd1401, %rd1345;
	not.b64 	%rd1403, %rd1348;
	and.b64  	%rd1404, %rd1338, %rd1403;
	xor.b64  	%rd1405, %rd1404, %rd1349;
	not.b64 	%rd1406, %rd1338;
	and.b64  	%rd1407, %rd1340, %rd1406;
	xor.b64  	%rd1408, %rd1407, %rd1348;
	not.b64 	%rd1409, %rd1340;
	and.b64  	%rd1410, %rd1345, %rd1409;
	xor.b64  	%rd1411, %rd1338, %rd1410;
	not.b64 	%rd1412, %rd1343;
	and.b64  	%rd1413, %rd1332, %rd1412;
	xor.b64  	%rd1414, %rd1413, %rd1334;
	not.b64 	%rd1415, %rd1332;
	and.b64  	%rd1416, %rd1339, %rd1415;
	xor.b64  	%rd1417, %rd1416, %rd1343;
	not.b64 	%rd1418, %rd1339;
	and.b64  	%rd1419, %rd1342, %rd1418;
	xor.b64  	%rd1420, %rd1419, %rd1332;
	not.b64 	%rd1421, %rd1342;
	and.b64  	%rd1422, %rd1334, %rd1421;
	xor.b64  	%rd1423, %rd1422, %rd1339;
	not.b64 	%rd1424, %rd1334;
	and.b64  	%rd1425, %rd1343, %rd1424;
	xor.b64  	%rd1426, %rd1342, %rd1425;
	ld.const.u64 	%rd1427, [RC+56];
	xor.b64  	%rd1428, %rd1354, %rd1427;
	xor.b64  	%rd1429, %rd1428, %rd1296;
	xor.b64  	%rd1430, %rd1369, %rd1429;
	xor.b64  	%rd1431, %rd1430, %rd1384;
	xor.b64  	%rd1432, %rd1431, %rd1399;
	xor.b64  	%rd1433, %rd1432, %rd1414;
	xor.b64  	%rd1434, %rd1372, %rd1357;
	xor.b64  	%rd1435, %rd1434, %rd1387;
	xor.b64  	%rd1436, %rd1435, %rd1402;
	xor.b64  	%rd1437, %rd1436, %rd1417;
	xor.b64  	%rd1438, %rd1375, %rd1360;
	xor.b64  	%rd1439, %rd1438, %rd1390;
	xor.b64  	%rd1440, %rd1439, %rd1405;
	xor.b64  	%rd1441, %rd1440, %rd1420;
	xor.b64  	%rd1442, %rd1378, %rd1363;
	xor.b64  	%rd1443, %rd1442, %rd1393;
	xor.b64  	%rd1444, %rd1443, %rd1408;
	xor.b64  	%rd1445, %rd1444, %rd1423;
	xor.b64  	%rd1446, %rd1381, %rd1366;
	xor.b64  	%rd1447, %rd1446, %rd1396;
	xor.b64  	%rd1448, %rd1447, %rd1411;
	xor.b64  	%rd1449, %rd1448, %rd1426;
	mov.b64 	{%r955, %r956}, %rd1437;
	shf.l.wrap.b32 	%r957, %r955, %r956, 1;
	shf.l.wrap.b32 	%r958, %r956, %r955, 1;
	mov.b64 	%rd1450, {%r958, %r957};
	xor.b64  	%rd1451, %rd1450, %rd1449;
	xor.b64  	%rd1452, %rd1451, %rd1429;
	xor.b64  	%rd1453, %rd1369, %rd1451;
	xor.b64  	%rd1454, %rd1384, %rd1451;
	xor.b64  	%rd1455, %rd1399, %rd1451;
	xor.b64  	%rd1456, %rd1414, %rd1451;
	mov.b64 	{%r959, %r960}, %rd1441;
	shf.l.wrap.b32 	%r961, %r959, %r960, 1;
	shf.l.wrap.b32 	%r962, %r960, %r959, 1;
	mov.b64 	%rd1457, {%r962, %r961};
	xor.b64  	%rd1458, %rd1457, %rd1433;
	xor.b64  	%rd1459, %rd1357, %rd1458;
	xor.b64  	%rd1460, %rd1372, %rd1458;
	xor.b64  	%rd1461, %rd1387, %rd1458;
	xor.b64  	%rd1462, %rd1402, %rd1458;
	xor.b64  	%rd1463, %rd1417, %rd1458;
	mov.b64 	{%r963, %r964}, %rd1445;
	shf.l.wrap.b32 	%r965, %r963, %r964, 1;
	shf.l.wrap.b32 	%r966, %r964, %r963, 1;
	mov.b64 	%rd1464, {%r966, %r965};
	xor.b64  	%rd1465, %rd1464, %rd1437;
	xor.b64  	%rd1466, %rd1360, %rd1465;
	xor.b64  	%rd1467, %rd1375, %rd1465;
	xor.b64  	%rd1468, %rd1390, %rd1465;
	xor.b64  	%rd1469, %rd1405, %rd1465;
	xor.b64  	%rd1470, %rd1420, %rd1465;
	mov.b64 	{%r967, %r968}, %rd1449;
	shf.l.wrap.b32 	%r969, %r967, %r968, 1;
	shf.l.wrap.b32 	%r970, %r968, %r967, 1;
	mov.b64 	%rd1471, {%r970, %r969};
	xor.b64  	%rd1472, %rd1471, %rd1441;
	xor.b64  	%rd1473, %rd1363, %rd1472;
	xor.b64  	%rd1474, %rd1378, %rd1472;
	xor.b64  	%rd1475, %rd1393, %rd1472;
	xor.b64  	%rd1476, %rd1408, %rd1472;
	xor.b64  	%rd1477, %rd1423, %rd1472;
	mov.b64 	{%r971, %r972}, %rd1433;
	shf.l.wrap.b32 	%r973, %r971, %r972, 1;
	shf.l.wrap.b32 	%r974, %r972, %r971, 1;
	mov.b64 	%rd1478, {%r974, %r973};
	xor.b64  	%rd1479, %rd1478, %rd1445;
	xor.b64  	%rd1480, %rd1366, %rd1479;
	xor.b64  	%rd1481, %rd1381, %rd1479;
	xor.b64  	%rd1482, %rd1396, %rd1479;
	xor.b64  	%rd1483, %rd1411, %rd1479;
	xor.b64  	%rd1484, %rd1426, %rd1479;
	mov.b64 	{%r975, %r976}, %rd1460;
	shf.l.wrap.b32 	%r977, %r976, %r975, 12;
	shf.l.wrap.b32 	%r978, %r975, %r976, 12;
	mov.b64 	%rd1485, {%r978, %r977};
	mov.b64 	{%r979, %r980}, %rd1481;
	shf.l.wrap.b32 	%r981, %r979, %r980, 20;
	shf.l.wrap.b32 	%r982, %r980, %r979, 20;
	mov.b64 	%rd1486, {%r982, %r981};
	mov.b64 	{%r983, %r984}, %rd1470;
	shf.l.wrap.b32 	%r985, %r984, %r983, 29;
	shf.l.wrap.b32 	%r986, %r983, %r984, 29;
	mov.b64 	%rd1487, {%r986, %r985};
	mov.b64 	{%r987, %r988}, %rd1482;
	shf.l.wrap.b32 	%r989, %r988, %r987, 7;
	shf.l.wrap.b32 	%r990, %r987, %r988, 7;
	mov.b64 	%rd1488, {%r990, %r989};
	mov.b64 	{%r991, %r992}, %rd1456;
	shf.l.wrap.b32 	%r993, %r991, %r992, 18;
	shf.l.wrap.b32 	%r994, %r992, %r991, 18;
	mov.b64 	%rd1489, {%r994, %r993};
	mov.b64 	{%r995, %r996}, %rd1466;
	shf.l.wrap.b32 	%r997, %r996, %r995, 30;
	shf.l.wrap.b32 	%r998, %r995, %r996, 30;
	mov.b64 	%rd1490, {%r998, %r997};
	mov.b64 	{%r999, %r1000}, %rd1468;
	shf.l.wrap.b32 	%r1001, %r1000, %r999, 11;
	shf.l.wrap.b32 	%r1002, %r999, %r1000, 11;
	mov.b64 	%rd1491, {%r1002, %r1001};
	mov.b64 	{%r1003, %r1004}, %rd1475;
	shf.l.wrap.b32 	%r1005, %r1003, %r1004, 25;
	shf.l.wrap.b32 	%r1006, %r1004, %r1003, 25;
	mov.b64 	%rd1492, {%r1006, %r1005};
	mov.b64 	{%r1007, %r1008}, %rd1483;
	shf.l.wrap.b32 	%r1009, %r1007, %r1008, 8;
	shf.l.wrap.b32 	%r1010, %r1008, %r1007, 8;
	mov.b64 	%rd1493, {%r1010, %r1009};
	mov.b64 	{%r1011, %r1012}, %rd1477;
	shf.l.wrap.b32 	%r1013, %r1012, %r1011, 24;
	shf.l.wrap.b32 	%r1014, %r1011, %r1012, 24;
	mov.b64 	%rd1494, {%r1014, %r1013};
	mov.b64 	{%r1015, %r1016}, %rd1455;
	shf.l.wrap.b32 	%r1017, %r1016, %r1015, 9;
	shf.l.wrap.b32 	%r1018, %r1015, %r1016, 9;
	mov.b64 	%rd1495, {%r1018, %r1017};
	mov.b64 	{%r1019, %r1020}, %rd1480;
	shf.l.wrap.b32 	%r1021, %r1019, %r1020, 27;
	shf.l.wrap.b32 	%r1022, %r1020, %r1019, 27;
	mov.b64 	%rd1496, {%r1022, %r1021};
	mov.b64 	{%r1023, %r1024}, %rd1484;
	shf.l.wrap.b32 	%r1025, %r1023, %r1024, 14;
	shf.l.wrap.b32 	%r1026, %r1024, %r1023, 14;
	mov.b64 	%rd1497, {%r1026, %r1025};
	mov.b64 	{%r1027, %r1028}, %rd1463;
	shf.l.wrap.b32 	%r1029, %r1027, %r1028, 2;
	shf.l.wrap.b32 	%r1030, %r1028, %r1027, 2;
	mov.b64 	%rd1498, {%r1030, %r1029};
	mov.b64 	{%r1031, %r1032}, %rd1474;
	shf.l.wrap.b32 	%r1033, %r1032, %r1031, 23;
	shf.l.wrap.b32 	%r1034, %r1031, %r1032, 23;
	mov.b64 	%rd1499, {%r1034, %r1033};
	mov.b64 	{%r1035, %r1036}, %rd1462;
	shf.l.wrap.b32 	%r1037, %r1036, %r1035, 13;
	shf.l.wrap.b32 	%r1038, %r1035, %r1036, 13;
	mov.b64 	%rd1500, {%r1038, %r1037};
	mov.b64 	{%r1039, %r1040}, %rd1453;
	shf.l.wrap.b32 	%r1041, %r1040, %r1039, 4;
	shf.l.wrap.b32 	%r1042, %r1039, %r1040, 4;
	mov.b64 	%rd1501, {%r1042, %r1041};
	mov.b64 	{%r1043, %r1044}, %rd1473;
	shf.l.wrap.b32 	%r1045, %r1043, %r1044, 28;
	shf.l.wrap.b32 	%r1046, %r1044, %r1043, 28;
	mov.b64 	%rd1502, {%r1046, %r1045};
	mov.b64 	{%r1047, %r1048}, %rd1476;
	shf.l.wrap.b32 	%r1049, %r1047, %r1048, 21;
	shf.l.wrap.b32 	%r1050, %r1048, %r1047, 21;
	mov.b64 	%rd1503, {%r1050, %r1049};
	mov.b64 	{%r1051, %r1052}, %rd1469;
	shf.l.wrap.b32 	%r1053, %r1051, %r1052, 15;
	shf.l.wrap.b32 	%r1054, %r1052, %r1051, 15;
	mov.b64 	%rd1504, {%r1054, %r1053};
	mov.b64 	{%r1055, %r1056}, %rd1461;
	shf.l.wrap.b32 	%r1057, %r1055, %r1056, 10;
	shf.l.wrap.b32 	%r1058, %r1056, %r1055, 10;
	mov.b64 	%rd1505, {%r1058, %r1057};
	mov.b64 	{%r1059, %r1060}, %rd1467;
	shf.l.wrap.b32 	%r1061, %r1059, %r1060, 6;
	shf.l.wrap.b32 	%r1062, %r1060, %r1059, 6;
	mov.b64 	%rd1506, {%r1062, %r1061};
	mov.b64 	{%r1063, %r1064}, %rd1454;
	shf.l.wrap.b32 	%r1065, %r1063, %r1064, 3;
	shf.l.wrap.b32 	%r1066, %r1064, %r1063, 3;
	mov.b64 	%rd1507, {%r1066, %r1065};
	mov.b64 	{%r1067, %r1068}, %rd1459;
	shf.l.wrap.b32 	%r1069, %r1067, %r1068, 1;
	shf.l.wrap.b32 	%r1070, %r1068, %r1067, 1;
	mov.b64 	%rd1508, {%r1070, %r1069};
	not.b64 	%rd1509, %rd1485;
	and.b64  	%rd1510, %rd1491, %rd1509;
	not.b64 	%rd1511, %rd1491;
	and.b64  	%rd1512, %rd1503, %rd1511;
	xor.b64  	%rd1513, %rd1512, %rd1485;
	not.b64 	%rd1514, %rd1503;
	and.b64  	%rd1515, %rd1497, %rd1514;
	xor.b64  	%rd1516, %rd1515, %rd1491;
	not.b64 	%rd1517, %rd1497;
	and.b64  	%rd1518, %rd1452, %rd1517;
	xor.b64  	%rd1519, %rd1518, %rd1503;
	not.b64 	%rd1520, %rd1452;
	and.b64  	%rd1521, %rd1485, %rd1520;
	xor.b64  	%rd1522, %rd1497, %rd1521;
	not.b64 	%rd1523, %rd1486;
	and.b64  	%rd1524, %rd1507, %rd1523;
	xor.b64  	%rd1525, %rd1524, %rd1502;
	not.b64 	%rd1526, %rd1507;
	and.b64  	%rd1527, %rd1500, %rd1526;
	xor.b64  	%rd1528, %rd1527, %rd1486;
	not.b64 	%rd1529, %rd1500;
	and.b64  	%rd1530, %rd1487, %rd1529;
	xor.b64  	%rd1531, %rd1530, %rd1507;
	not.b64 	%rd1532, %rd1487;
	and.b64  	%rd1533, %rd1502, %rd1532;
	xor.b64  	%rd1534, %rd1533, %rd1500;
	not.b64 	%rd1535, %rd1502;
	and.b64  	%rd1536, %rd1486, %rd1535;
	xor.b64  	%rd1537, %rd1487, %rd1536;
	not.b64 	%rd1538, %rd1506;
	and.b64  	%rd1539, %rd1492, %rd1538;
	xor.b64  	%rd1540, %rd1539, %rd1508;
	not.b64 	%rd1541, %rd1492;
	and.b64  	%rd1542, %rd1493, %rd1541;
	xor.b64  	%rd1543, %rd1542, %rd1506;
	not.b64 	%rd1544, %rd1493;
	and.b64  	%rd1545, %rd1489, %rd1544;
	xor.b64  	%rd1546, %rd1545, %rd1492;
	not.b64 	%rd1547, %rd1489;
	and.b64  	%rd1548, %rd1508, %rd1547;
	xor.b64  	%rd1549, %rd1548, %rd1493;
	not.b64 	%rd1550, %rd1508;
	and.b64  	%rd1551, %rd1506, %rd1550;
	xor.b64  	%rd1552, %rd1489, %rd1551;
	not.b64 	%rd1553, %rd1501;
	and.b64  	%rd1554, %rd1505, %rd1553;
	xor.b64  	%rd1555, %rd1554, %rd1496;
	not.b64 	%rd1556, %rd1505;
	and.b64  	%rd1557, %rd1504, %rd1556;
	xor.b64  	%rd1558, %rd1557, %rd1501;
	not.b64 	%rd1559, %rd1504;
	and.b64  	%rd1560, %rd1494, %rd1559;
	xor.b64  	%rd1561, %rd1560, %rd1505;
	not.b64 	%rd1562, %rd1494;
	and.b64  	%rd1563, %rd1496, %rd1562;
	xor.b64  	%rd1564, %rd1563, %rd1504;
	not.b64 	%rd1565, %rd1496;
	and.b64  	%rd1566, %rd1501, %rd1565;
	xor.b64  	%rd1567, %rd1494, %rd1566;
	not.b64 	%rd1568, %rd1499;
	and.b64  	%rd1569, %rd1488, %rd1568;
	xor.b64  	%rd1570, %rd1569, %rd1490;
	not.b64 	%rd1571, %rd1488;
	and.b64  	%rd1572, %rd1495, %rd1571;
	xor.b64  	%rd1573, %rd1572, %rd1499;
	not.b64 	%rd1574, %rd1495;
	and.b64  	%rd1575, %rd1498, %rd1574;
	xor.b64  	%rd1576, %rd1575, %rd1488;
	not.b64 	%rd1577, %rd1498;
	and.b64  	%rd1578, %rd1490, %rd1577;
	xor.b64  	%rd1579, %rd1578, %rd1495;
	not.b64 	%rd1580, %rd1490;
	and.b64  	%rd1581, %rd1499, %rd1580;
	xor.b64  	%rd1582, %rd1498, %rd1581;
	ld.const.u64 	%rd1583, [RC+64];
	xor.b64  	%rd1584, %rd1510, %rd1583;
	xor.b64  	%rd1585, %rd1584, %rd1452;
	xor.b64  	%rd1586, %rd1525, %rd1585;
	xor.b64  	%rd1587, %rd1586, %rd1540;
	xor.b64  	%rd1588, %rd1587, %rd1555;
	xor.b64  	%rd1589, %rd1588, %rd1570;
	xor.b64  	%rd1590, %rd1528, %rd1513;
	xor.b64  	%rd1591, %rd1590, %rd1543;
	xor.b64  	%rd1592, %rd1591, %rd1558;
	xor.b64  	%rd1593, %rd1592, %rd1573;
	xor.b64  	%rd1594, %rd1531, %rd1516;
	xor.b64  	%rd1595, %rd1594, %rd1546;
	xor.b64  	%rd1596, %rd1595, %rd1561;
	xor.b64  	%rd1597, %rd1596, %rd1576;
	xor.b64  	%rd1598, %rd1534, %rd1519;
	xor.b64  	%rd1599, %rd1598, %rd1549;
	xor.b64  	%rd1600, %rd1599, %rd1564;
	xor.b64  	%rd1601, %rd1600, %rd1579;
	xor.b64  	%rd1602, %rd1537, %rd1522;
	xor.b64  	%rd1603, %rd1602, %rd1552;
	xor.b64  	%rd1604, %rd1603, %rd1567;
	xor.b64  	%rd1605, %rd1604, %rd1582;
	mov.b64 	{%r1071, %r1072}, %rd1593;
	shf.l.wrap.b32 	%r1073, %r1071, %r1072, 1;
	shf.l.wrap.b32 	%r1074, %r1072, %r1071, 1;
	mov.b64 	%rd1606, {%r1074, %r1073};
	xor.b64  	%rd1607, %rd1606, %rd1605;
	xor.b64  	%rd1608, %rd1607, %rd1585;
	xor.b64  	%rd1609, %rd1525, %rd1607;
	xor.b64  	%rd1610, %rd1540, %rd1607;
	xor.b64  	%rd1611, %rd1555, %rd1607;
	xor.b64  	%rd1612, %rd1570, %rd1607;
	mov.b64 	{%r1075, %r1076}, %rd1597;
	shf.l.wrap.b32 	%r1077, %r1075, %r1076, 1;
	shf.l.wrap.b32 	%r1078, %r1076, %r1075, 1;
	mov.b64 	%rd1613, {%r1078, %r1077};
	xor.b64  	%rd1614, %rd1613, %rd1589;
	xor.b64  	%rd1615, %rd1513, %rd1614;
	xor.b64  	%rd1616, %rd1528, %rd1614;
	xor.b64  	%rd1617, %rd1543, %rd1614;
	xor.b64  	%rd1618, %rd1558, %rd1614;
	xor.b64  	%rd1619, %rd1573, %rd1614;
	mov.b64 	{%r1079, %r1080}, %rd1601;
	shf.l.wrap.b32 	%r1081, %r1079, %r1080, 1;
	shf.l.wrap.b32 	%r1082, %r1080, %r1079, 1;
	mov.b64 	%rd1620, {%r1082, %r1081};
	xor.b64  	%rd1621, %rd1620, %rd1593;
	xor.b64  	%rd1622, %rd1516, %rd1621;
	xor.b64  	%rd1623, %rd1531, %rd1621;
	xor.b64  	%rd1624, %rd1546, %rd1621;
	xor.b64  	%rd1625, %rd1561, %rd1621;
	xor.b64  	%rd1626, %rd1576, %rd1621;
	mov.b64 	{%r1083, %r1084}, %rd1605;
	shf.l.wrap.b32 	%r1085, %r1083, %r1084, 1;
	shf.l.wrap.b32 	%r1086, %r1084, %r1083, 1;
	mov.b64 	%rd1627, {%r1086, %r1085};
	xor.b64  	%rd1628, %rd1627, %rd1597;
	xor.b64  	%rd1629, %rd1519, %rd1628;
	xor.b64  	%rd1630, %rd1534, %rd1628;
	xor.b64  	%rd1631, %rd1549, %rd1628;
	xor.b64  	%rd1632, %rd1564, %rd1628;
	xor.b64  	%rd1633, %rd1579, %rd1628;
	mov.b64 	{%r1087, %r1088}, %rd1589;
	shf.l.wrap.b32 	%r1089, %r1087, %r1088, 1;
	shf.l.wrap.b32 	%r1090, %r1088, %r1087, 1;
	mov.b64 	%rd1634, {%r1090, %r1089};
	xor.b64  	%rd1635, %rd1634, %rd1601;
	xor.b64  	%rd1636, %rd1522, %rd1635;
	xor.b64  	%rd1637, %rd1537, %rd1635;
	xor.b64  	%rd1638, %rd1552, %rd1635;
	xor.b64  	%rd1639, %rd1567, %rd1635;
	xor.b64  	%rd1640, %rd1582, %rd1635;
	mov.b64 	{%r1091, %r1092}, %rd1616;
	shf.l.wrap.b32 	%r1093, %r1092, %r1091, 12;
	shf.l.wrap.b32 	%r1094, %r1091, %r1092, 12;
	mov.b64 	%rd1641, {%r1094, %r1093};
	mov.b64 	{%r1095, %r1096}, %rd1637;
	shf.l.wrap.b32 	%r1097, %r1095, %r1096, 20;
	shf.l.wrap.b32 	%r1098, %r1096, %r1095, 20;
	mov.b64 	%rd1642, {%r1098, %r1097};
	mov.b64 	{%r1099, %r1100}, %rd1626;
	shf.l.wrap.b32 	%r1101, %r1100, %r1099, 29;
	shf.l.wrap.b32 	%r1102, %r1099, %r1100, 29;
	mov.b64 	%rd1643, {%r1102, %r1101};
	mov.b64 	{%r1103, %r1104}, %rd1638;
	shf.l.wrap.b32 	%r1105, %r1104, %r1103, 7;
	shf.l.wrap.b32 	%r1106, %r1103, %r1104, 7;
	mov.b64 	%rd1644, {%r1106, %r1105};
	mov.b64 	{%r1107, %r1108}, %rd1612;
	shf.l.wrap.b32 	%r1109, %r1107, %r1108, 18;
	shf.l.wrap.b32 	%r1110, %r1108, %r1107, 18;
	mov.b64 	%rd1645, {%r1110, %r1109};
	mov.b64 	{%r1111, %r1112}, %rd1622;
	shf.l.wrap.b32 	%r1113, %r1112, %r1111, 30;
	shf.l.wrap.b32 	%r1114, %r1111, %r1112, 30;
	mov.b64 	%rd1646, {%r1114, %r1113};
	mov.b64 	{%r1115, %r1116}, %rd1624;
	shf.l.wrap.b32 	%r1117, %r1116, %r1115, 11;
	shf.l.wrap.b32 	%r1118, %r1115, %r1116, 11;
	mov.b64 	%rd1647, {%r1118, %r1117};
	mov.b64 	{%r1119, %r1120}, %rd1631;
	shf.l.wrap.b32 	%r1121, %r1119, %r1120, 25;
	shf.l.wrap.b32 	%r1122, %r1120, %r1119, 25;
	mov.b64 	%rd1648, {%r1122, %r1121};
	mov.b64 	{%r1123, %r1124}, %rd1639;
	shf.l.wrap.b32 	%r1125, %r1123, %r1124, 8;
	shf.l.wrap.b32 	%r1126, %r1124, %r1123, 8;
	mov.b64 	%rd1649, {%r1126, %r1125};
	mov.b64 	{%r1127, %r1128}, %rd1633;
	shf.l.wrap.b32 	%r1129, %r1128, %r1127, 24;
	shf.l.wrap.b32 	%r1130, %r1127, %r1128, 24;
	mov.b64 	%rd1650, {%r1130, %r1129};
	mov.b64 	{%r1131, %r1132}, %rd1611;
	shf.l.wrap.b32 	%r1133, %r1132, %r1131, 9;
	shf.l.wrap.b32 	%r1134, %r1131, %r1132, 9;
	mov.b64 	%rd1651, {%r1134, %r1133};
	mov.b64 	{%r1135, %r1136}, %rd1636;
	shf.l.wrap.b32 	%r1137, %r1135, %r1136, 27;
	shf.l.wrap.b32 	%r1138, %r1136, %r1135, 27;
	mov.b64 	%rd1652, {%r1138, %r1137};
	mov.b64 	{%r1139, %r1140}, %rd1640;
	shf.l.wrap.b32 	%r1141, %r1139, %r1140, 14;
	shf.l.wrap.b32 	%r1142, %r1140, %r1139, 14;
	mov.b64 	%rd1653, {%r1142, %r1141};
	mov.b64 	{%r1143, %r1144}, %rd1619;
	shf.l.wrap.b32 	%r1145, %r1143, %r1144, 2;
	shf.l.wrap.b32 	%r1146, %r1144, %r1143, 2;
	mov.b64 	%rd1654, {%r1146, %r1145};
	mov.b64 	{%r1147, %r1148}, %rd1630;
	shf.l.wrap.b32 	%r1149, %r1148, %r1147, 23;
	shf.l.wrap.b32 	%r1150, %r1147, %r1148, 23;
	mov.b64 	%rd1655, {%r1150, %r1149};
	mov.b64 	{%r1151, %r1152}, %rd1618;
	shf.l.wrap.b32 	%r1153, %r1152, %r1151, 13;
	shf.l.wrap.b32 	%r1154, %r1151, %r1152, 13;
	mov.b64 	%rd1656, {%r1154, %r1153};
	mov.b64 	{%r1155, %r1156}, %rd1609;
	shf.l.wrap.b32 	%r1157, %r1156, %r1155, 4;
	shf.l.wrap.b32 	%r1158, %r1155, %r1156, 4;
	mov.b64 	%rd1657, {%r1158, %r1157};
	mov.b64 	{%r1159, %r1160}, %rd1629;
	shf.l.wrap.b32 	%r1161, %r1159, %r1160, 28;
	shf.l.wrap.b32 	%r1162, %r1160, %r1159, 28;
	mov.b64 	%rd1658, {%r1162, %r1161};
	mov.b64 	{%r1163, %r1164}, %rd1632;
	shf.l.wrap.b32 	%r1165, %r1163, %r1164, 21;
	shf.l.wrap.b32 	%r1166, %r1164, %r1163, 21;
	mov.b64 	%rd1659, {%r1166, %r1165};
	mov.b64 	{%r1167, %r1168}, %rd1625;
	shf.l.wrap.b32 	%r1169, %r1167, %r1168, 15;
	shf.l.wrap.b32 	%r1170, %r1168, %r1167, 15;
	mov.b64 	%rd1660, {%r1170, %r1169};
	mov.b64 	{%r1171, %r1172}, %rd1617;
	shf.l.wrap.b32 	%r1173, %r1171, %r1172, 10;
	shf.l.wrap.b32 	%r1174, %r1172, %r1171, 10;
	mov.b64 	%rd1661, {%r1174, %r1173};
	mov.b64 	{%r1175, %r1176}, %rd1623;
	shf.l.wrap.b32 	%r1177, %r1175, %r1176, 6;
	shf.l.wrap.b32 	%r1178, %r1176, %r1175, 6;
	mov.b64 	%rd1662, {%r1178, %r1177};
	mov.b64 	{%r1179, %r1180}, %rd1610;
	shf.l.wrap.b32 	%r1181, %r1179, %r1180, 3;
	shf.l.wrap.b32 	%r1182, %r1180, %r1179, 3;
	mov.b64 	%rd1663, {%r1182, %r1181};
	mov.b64 	{%r1183, %r1184}, %rd1615;
	shf.l.wrap.b32 	%r1185, %r1183, %r1184, 1;
	shf.l.wrap.b32 	%r1186, %r1184, %r1183, 1;
	mov.b64 	%rd1664, {%r1186, %r1185};
	not.b64 	%rd1665, %rd1641;
	and.b64  	%rd1666, %rd1647, %rd1665;
	not.b64 	%rd1667, %rd1647;
	and.b64  	%rd1668, %rd1659, %rd1667;
	xor.b64  	%rd1669, %rd1668, %rd1641;
	not.b64 	%rd1670, %rd1659;
	and.b64  	%rd1671, %rd1653, %rd1670;
	xor.b64  	%rd1672, %rd1671, %rd1647;
	not.b64 	%rd1673, %rd1653;
	and.b64  	%rd1674, %rd1608, %rd1673;
	xor.b64  	%rd1675, %rd1674, %rd1659;
	not.b64 	%rd1676, %rd1608;
	and.b64  	%rd1677, %rd1641, %rd1676;
	xor.b64  	%rd1678, %rd1653, %rd1677;
	not.b64 	%rd1679, %rd1642;
	and.b64  	%rd1680, %rd1663, %rd1679;
	xor.b64  	%rd1681, %rd1680, %rd1658;
	not.b64 	%rd1682, %rd1663;
	and.b64  	%rd1683, %rd1656, %rd1682;
	xor.b64  	%rd1684, %rd1683, %rd1642;
	not.b64 	%rd1685, %rd1656;
	and.b64  	%rd1686, %rd1643, %rd1685;
	xor.b64  	%rd1687, %rd1686, %rd1663;
	not.b64 	%rd1688, %rd1643;
	and.b64  	%rd1689, %rd1658, %rd1688;
	xor.b64  	%rd1690, %rd1689, %rd1656;
	not.b64 	%rd1691, %rd1658;
	and.b64  	%rd1692, %rd1642, %rd1691;
	xor.b64  	%rd1693, %rd1643, %rd1692;
	not.b64 	%rd1694, %rd1662;
	and.b64  	%rd1695, %rd1648, %rd1694;
	xor.b64  	%rd1696, %rd1695, %rd1664;
	not.b64 	%rd1697, %rd1648;
	and.b64  	%rd1698, %rd1649, %rd1697;
	xor.b64  	%rd1699, %rd1698, %rd1662;
	not.b64 	%rd1700, %rd1649;
	and.b64  	%rd1701, %rd1645, %rd1700;
	xor.b64  	%rd1702, %rd1701, %rd1648;
	not.b64 	%rd1703, %rd1645;
	and.b64  	%rd1704, %rd1664, %rd1703;
	xor.b64  	%rd1705, %rd1704, %rd1649;
	not.b64 	%rd1706, %rd1664;
	and.b64  	%rd1707, %rd1662, %rd1706;
	xor.b64  	%rd1708, %rd1645, %rd1707;
	not.b64 	%rd1709, %rd1657;
	and.b64  	%rd1710, %rd1661, %rd1709;
	xor.b64  	%rd1711, %rd1710, %rd1652;
	not.b64 	%rd1712, %rd1661;
	and.b64  	%rd1713, %rd1660, %rd1712;
	xor.b64  	%rd1714, %rd1713, %rd1657;
	not.b64 	%rd1715, %rd1660;
	and.b64  	%rd1716, %rd1650, %rd1715;
	xor.b64  	%rd1717, %rd1716, %rd1661;
	not.b64 	%rd1718, %rd1650;
	and.b64  	%rd1719, %rd1652, %rd1718;
	xor.b64  	%rd1720, %rd1719, %rd1660;
	not.b64 	%rd1721, %rd1652;
	and.b64  	%rd1722, %rd1657, %rd1721;
	xor.b64  	%rd1723, %rd1650, %rd1722;
	not.b64 	%rd1724, %rd1655;
	and.b64  	%rd1725, %rd1644, %rd1724;
	xor.b64  	%rd1726, %rd1725, %rd1646;
	not.b64 	%rd1727, %rd1644;
	and.b64  	%rd1728, %rd1651, %rd1727;
	xor.b64  	%rd1729, %rd1728, %rd1655;
	not.b64 	%rd1730, %rd1651;
	and.b64  	%rd1731, %rd1654, %rd1730;
	xor.b64  	%rd1732, %rd1731, %rd1644;
	not.b64 	%rd1733, %rd1654;
	and.b64  	%rd1734, %rd1646, %rd1733;
	xor.b64  	%rd1735, %rd1734, %rd1651;
	not.b64 	%rd1736, %rd1646;
	and.b64  	%rd1737, %rd1655, %rd1736;
	xor.b64  	%rd1738, %rd1654, %rd1737;
	ld.const.u64 	%rd1739, [RC+72];
	xor.b64  	%rd1740, %rd1666, %rd1739;
	xor.b64  	%rd1741, %rd1740, %rd1608;
	xor.b64  	%rd1742, %rd1681, %rd1741;
	xor.b64  	%rd1743, %rd1742, %rd1696;
	xor.b64  	%rd1744, %rd1743, %rd1711;
	xor.b64  	%rd1745, %rd1744, %rd1726;
	xor.b64  	%rd1746, %rd1684, %rd1669;
	xor.b64  	%rd1747, %rd1746, %rd1699;
	xor.b64  	%rd1748, %rd1747, %rd1714;
	xor.b64  	%rd1749, %rd1748, %rd1729;
	xor.b64  	%rd1750, %rd1687, %rd1672;
	xor.b64  	%rd1751, %rd1750, %rd1702;
	xor.b64  	%rd1752, %rd1751, %rd1717;
	xor.b64  	%rd1753, %rd1752, %rd1732;
	xor.b64  	%rd1754, %rd1690, %rd1675;
	xor.b64  	%rd1755, %rd1754, %rd1705;
	xor.b64  	%rd1756, %rd1755, %rd1720;
	xor.b64  	%rd1757, %rd1756, %rd1735;
	xor.b64  	%rd1758, %rd1693, %rd1678;
	xor.b64  	%rd1759, %rd1758, %rd1708;
	xor.b64  	%rd1760, %rd1759, %rd1723;
	xor.b64  	%rd1761, %rd1760, %rd1738;
	mov.b64 	{%r1187, %r1188}, %rd1749;
	shf.l.wrap.b32 	%r1189, %r1187, %r1188, 1;
	shf.l.wrap.b32 	%r1190, %r1188, %r1187, 1;
	mov.b64 	%rd1762, {%r1190, %r1189};
	xor.b64  	%rd1763, %rd1762, %rd1761;
	xor.b64  	%rd1764, %rd1763, %rd1741;
	xor.b64  	%rd1765, %rd1681, %rd1763;
	xor.b64  	%rd1766, %rd1696, %rd1763;
	xor.b64  	%rd1767, %rd1711, %rd1763;
	xor.b64  	%rd1768, %rd1726, %rd1763;
	mov.b64 	{%r1191, %r1192}, %rd1753;
	shf.l.wrap.b32 	%r1193, %r1191, %r1192, 1;
	shf.l.wrap.b32 	%r1194, %r1192, %r1191, 1;
	mov.b64 	%rd1769, {%r1194, %r1193};
	xor.b64  	%rd1770, %rd1769, %rd1745;
	xor.b64  	%rd1771, %rd1669, %rd1770;
	xor.b64  	%rd1772, %rd1684, %rd1770;
	xor.b64  	%rd1773, %rd1699, %rd1770;
	xor.b64  	%rd1774, %rd1714, %rd1770;
	xor.b64  	%rd1775, %rd1729, %rd1770;
	mov.b64 	{%r1195, %r1196}, %rd1757;
	shf.l.wrap.b32 	%r1197, %r1195, %r1196, 1;
	shf.l.wrap.b32 	%r1198, %r1196, %r1195, 1;
	mov.b64 	%rd1776, {%r1198, %r1197};
	xor.b64  	%rd1777, %rd1776, %rd1749;
	xor.b64  	%rd1778, %rd1672, %rd1777;
	xor.b64  	%rd1779, %rd1687, %rd1777;
	xor.b64  	%rd1780, %rd1702, %rd1777;
	xor.b64  	%rd1781, %rd1717, %rd1777;
	xor.b64  	%rd1782, %rd1732, %rd1777;
	mov.b64 	{%r1199, %r1200}, %rd1761;
	shf.l.wrap.b32 	%r1201, %r1199, %r1200, 1;
	shf.l.wrap.b32 	%r1202, %r1200, %r1199, 1;
	mov.b64 	%rd1783, {%r1202, %r1201};
	xor.b64  	%rd1784, %rd1783, %rd1753;
	xor.b64  	%rd1785, %rd1675, %rd1784;
	xor.b64  	%rd1786, %rd1690, %rd1784;
	xor.b64  	%rd1787, %rd1705, %rd1784;
	xor.b64  	%rd1788, %rd1720, %rd1784;
	xor.b64  	%rd1789, %rd1735, %rd1784;
	mov.b64 	{%r1203, %r1204}, %rd1745;
	shf.l.wrap.b32 	%r1205, %r1203, %r1204, 1;
	shf.l.wrap.b32 	%r1206, %r1204, %r1203, 1;
	mov.b64 	%rd1790, {%r1206, %r1205};
	xor.b64  	%rd1791, %rd1790, %rd1757;
	xor.b64  	%rd1792, %rd1678, %rd1791;
	xor.b64  	%rd1793, %rd1693, %rd1791;
	xor.b64  	%rd1794, %rd1708, %rd1791;
	xor.b64  	%rd1795, %rd1723, %rd1791;
	xor.b64  	%rd1796, %rd1738, %rd1791;
	mov.b64 	{%r1207, %r1208}, %rd1772;
	shf.l.wrap.b32 	%r1209, %r1208, %r1207, 12;
	shf.l.wrap.b32 	%r1210, %r1207, %r1208, 12;
	mov.b64 	%rd1797, {%r1210, %r1209};
	mov.b64 	{%r1211, %r1212}, %rd1793;
	shf.l.wrap.b32 	%r1213, %r1211, %r1212, 20;
	shf.l.wrap.b32 	%r1214, %r1212, %r1211, 20;
	mov.b64 	%rd1798, {%r1214, %r1213};
	mov.b64 	{%r1215, %r1216}, %rd1782;
	shf.l.wrap.b32 	%r1217, %r1216, %r1215, 29;
	shf.l.wrap.b32 	%r1218, %r1215, %r1216, 29;
	mov.b64 	%rd1799, {%r1218, %r1217};
	mov.b64 	{%r1219, %r1220}, %rd1794;
	shf.l.wrap.b32 	%r1221, %r1220, %r1219, 7;
	shf.l.wrap.b32 	%r1222, %r1219, %r1220, 7;
	mov.b64 	%rd1800, {%r1222, %r1221};
	mov.b64 	{%r1223, %r1224}, %rd1768;
	shf.l.wrap.b32 	%r1225, %r1223, %r1224, 18;
	shf.l.wrap.b32 	%r1226, %r1224, %r1223, 18;
	mov.b64 	%rd1801, {%r1226, %r1225};
	mov.b64 	{%r1227, %r1228}, %rd1778;
	shf.l.wrap.b32 	%r1229, %r1228, %r1227, 30;
	shf.l.wrap.b32 	%r1230, %r1227, %r1228, 30;
	mov.b64 	%rd1802, {%r1230, %r1229};
	mov.b64 	{%r1231, %r1232}, %rd1780;
	shf.l.wrap.b32 	%r1233, %r1232, %r1231, 11;
	shf.l.wrap.b32 	%r1234, %r1231, %r1232, 11;
	mov.b64 	%rd1803, {%r1234, %r1233};
	mov.b64 	{%r1235, %r1236}, %rd1787;
	shf.l.wrap.b32 	%r1237, %r1235, %r1236, 25;
	shf.l.wrap.b32 	%r1238, %r1236, %r1235, 25;
	mov.b64 	%rd1804, {%r1238, %r1237};
	mov.b64 	{%r1239, %r1240}, %rd1795;
	shf.l.wrap.b32 	%r1241, %r1239, %r1240, 8;
	shf.l.wrap.b32 	%r1242, %r1240, %r1239, 8;
	mov.b64 	%rd1805, {%r1242, %r1241};
	mov.b64 	{%r1243, %r1244}, %rd1789;
	shf.l.wrap.b32 	%r1245, %r1244, %r1243, 24;
	shf.l.wrap.b32 	%r1246, %r1243, %r1244, 24;
	mov.b64 	%rd1806, {%r1246, %r1245};
	mov.b64 	{%r1247, %r1248}, %rd1767;
	shf.l.wrap.b32 	%r1249, %r1248, %r1247, 9;
	shf.l.wrap.b32 	%r1250, %r1247, %r1248, 9;
	mov.b64 	%rd1807, {%r1250, %r1249};
	mov.b64 	{%r1251, %r1252}, %rd1792;
	shf.l.wrap.b32 	%r1253, %r1251, %r1252, 27;
	shf.l.wrap.b32 	%r1254, %r1252, %r1251, 27;
	mov.b64 	%rd1808, {%r1254, %r1253};
	mov.b64 	{%r1255, %r1256}, %rd1796;
	shf.l.wrap.b32 	%r1257, %r1255, %r1256, 14;
	shf.l.wrap.b32 	%r1258, %r1256, %r1255, 14;
	mov.b64 	%rd1809, {%r1258, %r1257};
	mov.b64 	{%r1259, %r1260}, %rd1775;
	shf.l.wrap.b32 	%r1261, %r1259, %r1260, 2;
	shf.l.wrap.b32 	%r1262, %r1260, %r1259, 2;
	mov.b64 	%rd1810, {%r1262, %r1261};
	mov.b64 	{%r1263, %r1264}, %rd1786;
	shf.l.wrap.b32 	%r1265, %r1264, %r1263, 23;
	shf.l.wrap.b32 	%r1266, %r1263, %r1264, 23;
	mov.b64 	%rd1811, {%r1266, %r1265};
	mov.b64 	{%r1267, %r1268}, %rd1774;
	shf.l.wrap.b32 	%r1269, %r1268, %r1267, 13;
	shf.l.wrap.b32 	%r1270, %r1267, %r1268, 13;
	mov.b64 	%rd1812, {%r1270, %r1269};
	mov.b64 	{%r1271, %r1272}, %rd1765;
	shf.l.wrap.b32 	%r1273, %r1272, %r1271, 4;
	shf.l.wrap.b32 	%r1274, %r1271, %r1272, 4;
	mov.b64 	%rd1813, {%r1274, %r1273};
	mov.b64 	{%r1275, %r1276}, %rd1785;
	shf.l.wrap.b32 	%r1277, %r1275, %r1276, 28;
	shf.l.wrap.b32 	%r1278, %r1276, %r1275, 28;
	mov.b64 	%rd1814, {%r1278, %r1277};
	mov.b64 	{%r1279, %r1280}, %rd1788;
	shf.l.wrap.b32 	%r1281, %r1279, %r1280, 21;
	shf.l.wrap.b32 	%r1282, %r1280, %r1279, 21;
	mov.b64 	%rd1815, {%r1282, %r1281};
	mov.b64 	{%r1283, %r1284}, %rd1781;
	shf.l.wrap.b32 	%r1285, %r1283, %r1284, 15;
	shf.l.wrap.b32 	%r1286, %r1284, %r1283, 15;
	mov.b64 	%rd1816, {%r1286, %r1285};
	mov.b64 	{%r1287, %r1288}, %rd1773;
	shf.l.wrap.b32 	%r1289, %r1287, %r1288, 10;
	shf.l.wrap.b32 	%r1290, %r1288, %r1287, 10;
	mov.b64 	%rd1817, {%r1290, %r1289};
	mov.b64 	{%r1291, %r1292}, %rd1779;
	shf.l.wrap.b32 	%r1293, %r1291, %r1292, 6;
	shf.l.wrap.b32 	%r1294, %r1292, %r1291, 6;
	mov.b64 	%rd1818, {%r1294, %r1293};
	mov.b64 	{%r1295, %r1296}, %rd1766;
	shf.l.wrap.b32 	%r1297, %r1295, %r1296, 3;
	shf.l.wrap.b32 	%r1298, %r1296, %r1295, 3;
	mov.b64 	%rd1819, {%r1298, %r1297};
	mov.b64 	{%r1299, %r1300}, %rd1771;
	shf.l.wrap.b32 	%r1301, %r1299, %r1300, 1;
	shf.l.wrap.b32 	%r1302, %r1300, %r1299, 1;
	mov.b64 	%rd1820, {%r1302, %r1301};
	not.b64 	%rd1821, %rd1797;
	and.b64  	%rd1822, %rd1803, %rd1821;
	not.b64 	%rd1823, %rd1803;
	and.b64  	%rd1824, %rd1815, %rd1823;
	xor.b64  	%rd1825, %rd1824, %rd1797;
	not.b64 	%rd1826, %rd1815;
	and.b64  	%rd1827, %rd1809, %rd1826;
	xor.b64  	%rd1828, %rd1827, %rd1803;
	not.b64 	%rd1829, %rd1809;
	and.b64  	%rd1830, %rd1764, %rd1829;
	xor.b64  	%rd1831, %rd1830, %rd1815;
	not.b64 	%rd1832, %rd1764;
	and.b64  	%rd1833, %rd1797, %rd1832;
	xor.b64  	%rd1834, %rd1809, %rd1833;
	not.b64 	%rd1835, %rd1798;
	and.b64  	%rd1836, %rd1819, %rd1835;
	xor.b64  	%rd1837, %rd1836, %rd1814;
	not.b64 	%rd1838, %rd1819;
	and.b64  	%rd1839, %rd1812, %rd1838;
	xor.b64  	%rd1840, %rd1839, %rd1798;
	not.b64 	%rd1841, %rd1812;
	and.b64  	%rd1842, %rd1799, %rd1841;
	xor.b64  	%rd1843, %rd1842, %rd1819;
	not.b64 	%rd1844, %rd1799;
	and.b64  	%rd1845, %rd1814, %rd1844;
	xor.b64  	%rd1846, %rd1845, %rd1812;
	not.b64 	%rd1847, %rd1814;
	and.b64  	%rd1848, %rd1798, %rd1847;
	xor.b64  	%rd1849, %rd1799, %rd1848;
	not.b64 	%rd1850, %rd1818;
	and.b64  	%rd1851, %rd1804, %rd1850;
	xor.b64  	%rd1852, %rd1851, %rd1820;
	not.b64 	%rd1853, %rd1804;
	and.b64  	%rd1854, %rd1805, %rd1853;
	xor.b64  	%rd1855, %rd1854, %rd1818;
	not.b64 	%rd1856, %rd1805;
	and.b64  	%rd1857, %rd1801, %rd1856;
	xor.b64  	%rd1858, %rd1857, %rd1804;
	not.b64 	%rd1859, %rd1801;
	and.b64  	%rd1860, %rd1820, %rd1859;
	xor.b64  	%rd1861, %rd1860, %rd1805;
	not.b64 	%rd1862, %rd1820;
	and.b64  	%rd1863, %rd1818, %rd1862;
	xor.b64  	%rd1864, %rd1801, %rd1863;
	not.b64 	%rd1865, %rd1813;
	and.b64  	%rd1866, %rd1817, %rd1865;
	xor.b64  	%rd1867, %rd1866, %rd1808;
	not.b64 	%rd1868, %rd1817;
	and.b64  	%rd1869, %rd1816, %rd1868;
	xor.b64  	%rd1870, %rd1869, %rd1813;
	not.b64 	%rd1871, %rd1816;
	and.b64  	%rd1872, %rd1806, %rd1871;
	xor.b64  	%rd1873, %rd1872, %rd1817;
	not.b64 	%rd1874, %rd1806;
	and.b64  	%rd1875, %rd1808, %rd1874;
	xor.b64  	%rd1876, %rd1875, %rd1816;
	not.b64 	%rd1877, %rd1808;
	and.b64  	%rd1878, %rd1813, %rd1877;
	xor.b64  	%rd1879, %rd1806, %rd1878;
	not.b64 	%rd1880, %rd1811;
	and.b64  	%rd1881, %rd1800, %rd1880;
	xor.b64  	%rd1882, %rd1881, %rd1802;
	not.b64 	%rd1883, %rd1800;
	and.b64  	%rd1884, %rd1807, %rd1883;
	xor.b64  	%rd1885, %rd1884, %rd1811;
	not.b64 	%rd1886, %rd1807;
	and.b64  	%rd1887, %rd1810, %rd1886;
	xor.b64  	%rd1888, %rd1887, %rd1800;
	not.b64 	%rd1889, %rd1810;
	and.b64  	%rd1890, %rd1802, %rd1889;
	xor.b64  	%rd1891, %rd1890, %rd1807;
	not.b64 	%rd1892, %rd1802;
	and.b64  	%rd1893, %rd1811, %rd1892;
	xor.b64  	%rd1894, %rd1810, %rd1893;
	ld.const.u64 	%rd1895, [RC+80];
	xor.b64  	%rd1896, %rd1822, %rd1895;
	xor.b64  	%rd1897, %rd1896, %rd1764;
	xor.b64  	%rd1898, %rd1837, %rd1897;
	xor.b64  	%rd1899, %rd1898, %rd1852;
	xor.b64  	%rd1900, %rd1899, %rd1867;
	xor.b64  	%rd1901, %rd1900, %rd1882;
	xor.b64  	%rd1902, %rd1840, %rd1825;
	xor.b64  	%rd1903, %rd1902, %rd1855;
	xor.b64  	%rd1904, %rd1903, %rd1870;
	xor.b64  	%rd1905, %rd1904, %rd1885;
	xor.b64  	%rd1906, %rd1843, %rd1828;
	xor.b64  	%rd1907, %rd1906, %rd1858;
	xor.b64  	%rd1908, %rd1907, %rd1873;
	xor.b64  	%rd1909, %rd1908, %rd1888;
	xor.b64  	%rd1910, %rd1846, %rd1831;
	xor.b64  	%rd1911, %rd1910, %rd1861;
	xor.b64  	%rd1912, %rd1911, %rd1876;
	xor.b64  	%rd1913, %rd1912, %rd1891;
	xor.b64  	%rd1914, %rd1849, %rd1834;
	xor.b64  	%rd1915, %rd1914, %rd1864;
	xor.b64  	%rd1916, %rd1915, %rd1879;
	xor.b64  	%rd1917, %rd1916, %rd1894;
	mov.b64 	{%r1303, %r1304}, %rd1905;
	shf.l.wrap.b32 	%r1305, %r1303, %r1304, 1;
	shf.l.wrap.b32 	%r1306, %r1304, %r1303, 1;
	mov.b64 	%rd1918, {%r1306, %r1305};
	xor.b64  	%rd1919, %rd1918, %rd1917;
	xor.b64  	%rd1920, %rd1919, %rd1897;
	xor.b64  	%rd1921, %rd1837, %rd1919;
	xor.b64  	%rd1922, %rd1852, %rd1919;
	xor.b64  	%rd1923, %rd1867, %rd1919;
	xor.b64  	%rd1924, %rd1882, %rd1919;
	mov.b64 	{%r1307, %r1308}, %rd1909;
	shf.l.wrap.b32 	%r1309, %r1307, %r1308, 1;
	shf.l.wrap.b32 	%r1310, %r1308, %r1307, 1;
	mov.b64 	%rd1925, {%r1310, %r1309};
	xor.b64  	%rd1926, %rd1925, %rd1901;
	xor.b64  	%rd1927, %rd1825, %rd1926;
	xor.b64  	%rd1928, %rd1840, %rd1926;
	xor.b64  	%rd1929, %rd1855, %rd1926;
	xor.b64  	%rd1930, %rd1870, %rd1926;
	xor.b64  	%rd1931, %rd1885, %rd1926;
	mov.b64 	{%r1311, %r1312}, %rd1913;
	shf.l.wrap.b32 	%r1313, %r1311, %r1312, 1;
	shf.l.wrap.b32 	%r1314, %r1312, %r1311, 1;
	mov.b64 	%rd1932, {%r1314, %r1313};
	xor.b64  	%rd1933, %rd1932, %rd1905;
	xor.b64  	%rd1934, %rd1828, %rd1933;
	xor.b64  	%rd1935, %rd1843, %rd1933;
	xor.b64  	%rd1936, %rd1858, %rd1933;
	xor.b64  	%rd1937, %rd1873, %rd1933;
	xor.b64  	%rd1938, %rd1888, %rd1933;
	mov.b64 	{%r1315, %r1316}, %rd1917;
	shf.l.wrap.b32 	%r1317, %r1315, %r1316, 1;
	shf.l.wrap.b32 	%r1318, %r1316, %r1315, 1;
	mov.b64 	%rd1939, {%r1318, %r1317};
	xor.b64  	%rd1940, %rd1939, %rd1909;
	xor.b64  	%rd1941, %rd1831, %rd1940;
	xor.b64  	%rd1942, %rd1846, %rd1940;
	xor.b64  	%rd1943, %rd1861, %rd1940;
	xor.b64  	%rd1944, %rd1876, %rd1940;
	xor.b64  	%rd1945, %rd1891, %rd1940;
	mov.b64 	{%r1319, %r1320}, %rd1901;
	shf.l.wrap.b32 	%r1321, %r1319, %r1320, 1;
	shf.l.wrap.b32 	%r1322, %r1320, %r1319, 1;
	mov.b64 	%rd1946, {%r1322, %r1321};
	xor.b64  	%rd1947, %rd1946, %rd1913;
	xor.b64  	%rd1948, %rd1834, %rd1947;
	xor.b64  	%rd1949, %rd1849, %rd1947;
	xor.b64  	%rd1950, %rd1864, %rd1947;
	xor.b64  	%rd1951, %rd1879, %rd1947;
	xor.b64  	%rd1952, %rd1894, %rd1947;
	mov.b64 	{%r1323, %r1324}, %rd1928;
	shf.l.wrap.b32 	%r1325, %r1324, %r1323, 12;
	shf.l.wrap.b32 	%r1326, %r1323, %r1324, 12;
	mov.b64 	%rd1953, {%r1326, %r1325};
	mov.b64 	{%r1327, %r1328}, %rd1949;
	shf.l.wrap.b32 	%r1329, %r1327, %r1328, 20;
	shf.l.wrap.b32 	%r1330, %r1328, %r1327, 20;
	mov.b64 	%rd1954, {%r1330, %r1329};
	mov.b64 	{%r1331, %r1332}, %rd1938;
	shf.l.wrap.b32 	%r1333, %r1332, %r1331, 29;
	shf.l.wrap.b32 	%r1334, %r1331, %r1332, 29;
	mov.b64 	%rd1955, {%r1334, %r1333};
	mov.b64 	{%r1335, %r1336}, %rd1950;
	shf.l.wrap.b32 	%r1337, %r1336, %r1335, 7;
	shf.l.wrap.b32 	%r1338, %r1335, %r1336, 7;
	mov.b64 	%rd1956, {%r1338, %r1337};
	mov.b64 	{%r1339, %r1340}, %rd1924;
	shf.l.wrap.b32 	%r1341, %r1339, %r1340, 18;
	shf.l.wrap.b32 	%r1342, %r1340, %r1339, 18;
	mov.b64 	%rd1957, {%r1342, %r1341};
	mov.b64 	{%r1343, %r1344}, %rd1934;
	shf.l.wrap.b32 	%r1345, %r1344, %r1343, 30;
	shf.l.wrap.b32 	%r1346, %r1343, %r1344, 30;
	mov.b64 	%rd1958, {%r1346, %r1345};
	mov.b64 	{%r1347, %r1348}, %rd1936;
	shf.l.wrap.b32 	%r1349, %r1348, %r1347, 11;
	shf.l.wrap.b32 	%r1350, %r1347, %r1348, 11;
	mov.b64 	%rd1959, {%r1350, %r1349};
	mov.b64 	{%r1351, %r1352}, %rd1943;
	shf.l.wrap.b32 	%r1353, %r1351, %r1352, 25;
	shf.l.wrap.b32 	%r1354, %r1352, %r1351, 25;
	mov.b64 	%rd1960, {%r1354, %r1353};
	mov.b64 	{%r1355, %r1356}, %rd1951;
	shf.l.wrap.b32 	%r1357, %r1355, %r1356, 8;
	shf.l.wrap.b32 	%r1358, %r1356, %r1355, 8;
	mov.b64 	%rd1961, {%r1358, %r1357};
	mov.b64 	{%r1359, %r1360}, %rd1945;
	shf.l.wrap.b32 	%r1361, %r1360, %r1359, 24;
	shf.l.wrap.b32 	%r1362, %r1359, %r1360, 24;
	mov.b64 	%rd1962, {%r1362, %r1361};
	mov.b64 	{%r1363, %r1364}, %rd1923;
	shf.l.wrap.b32 	%r1365, %r1364, %r1363, 9;
	shf.l.wrap.b32 	%r1366, %r1363, %r1364, 9;
	mov.b64 	%rd1963, {%r1366, %r1365};
	mov.b64 	{%r1367, %r1368}, %rd1948;
	shf.l.wrap.b32 	%r1369, %r1367, %r1368, 27;
	shf.l.wrap.b32 	%r1370, %r1368, %r1367, 27;
	mov.b64 	%rd1964, {%r1370, %r1369};
	mov.b64 	{%r1371, %r1372}, %rd1952;
	shf.l.wrap.b32 	%r1373, %r1371, %r1372, 14;
	shf.l.wrap.b32 	%r1374, %r1372, %r1371, 14;
	mov.b64 	%rd1965, {%r1374, %r1373};
	mov.b64 	{%r1375, %r1376}, %rd1931;
	shf.l.wrap.b32 	%r1377, %r1375, %r1376, 2;
	shf.l.wrap.b32 	%r1378, %r1376, %r1375, 2;
	mov.b64 	%rd1966, {%r1378, %r1377};
	mov.b64 	{%r1379, %r1380}, %rd1942;
	shf.l.wrap.b32 	%r1381, %r1380, %r1379, 23;
	shf.l.wrap.b32 	%r1382, %r1379, %r1380, 23;
	mov.b64 	%rd1967, {%r1382, %r1381};
	mov.b64 	{%r1383, %r1384}, %rd1930;
	shf.l.wrap.b32 	%r1385, %r1384, %r1383, 13;
	shf.l.wrap.b32 	%r1386, %r1383, %r1384, 13;
	mov.b64 	%rd1968, {%r1386, %r1385};
	mov.b64 	{%r1387, %r1388}, %rd1921;
	shf.l.wrap.b32 	%r1389, %r1388, %r1387, 4;
	shf.l.wrap.b32 	%r1390, %r1387, %r1388, 4;
	mov.b64 	%rd1969, {%r1390, %r1389};
	mov.b64 	{%r1391, %r1392}, %rd1941;
	shf.l.wrap.b32 	%r1393, %r1391, %r1392, 28;
	shf.l.wrap.b32 	%r1394, %r1392, %r1391, 28;
	mov.b64 	%rd1970, {%r1394, %r1393};
	mov.b64 	{%r1395, %r1396}, %rd1944;
	shf.l.wrap.b32 	%r1397, %r1395, %r1396, 21;
	shf.l.wrap.b32 	%r1398, %r1396, %r1395, 21;
	mov.b64 	%rd1971, {%r1398, %r1397};
	mov.b64 	{%r1399, %r1400}, %rd1937;
	shf.l.wrap.b32 	%r1401, %r1399, %r1400, 15;
	shf.l.wrap.b32 	%r1402, %r1400, %r1399, 15;
	mov.b64 	%rd1972, {%r1402, %r1401};
	mov.b64 	{%r1403, %r1404}, %rd1929;
	shf.l.wrap.b32 	%r1405, %r1403, %r1404, 10;
	shf.l.wrap.b32 	%r1406, %r1404, %r1403, 10;
	mov.b64 	%rd1973, {%r1406, %r1405};
	mov.b64 	{%r1407, %r1408}, %rd1935;
	shf.l.wrap.b32 	%r1409, %r1407, %r1408, 6;
	shf.l.wrap.b32 	%r1410, %r1408, %r1407, 6;
	mov.b64 	%rd1974, {%r1410, %r1409};
	mov.b64 	{%r1411, %r1412}, %rd1922;
	shf.l.wrap.b32 	%r1413, %r1411, %r1412, 3;
	shf.l.wrap.b32 	%r1414, %r1412, %r1411, 3;
	mov.b64 	%rd1975, {%r1414, %r1413};
	mov.b64 	{%r1415, %r1416}, %rd1927;
	shf.l.wrap.b32 	%r1417, %r1415, %r1416, 1;
	shf.l.wrap.b32 	%r1418, %r1416, %r1415, 1;
	mov.b64 	%rd1976, {%r1418, %r1417};
	not.b64 	%rd1977, %rd1953;
	and.b64  	%rd1978, %rd1959, %rd1977;
	not.b64 	%rd1979, %rd1959;
	and.b64  	%rd1980, %rd1971, %rd1979;
	xor.b64  	%rd1981, %rd1980, %rd1953;
	not.b64 	%rd1982, %rd1971;
	and.b64  	%rd1983, %rd1965, %rd1982;
	xor.b64  	%rd1984, %rd1983, %rd1959;
	not.b64 	%rd1985, %rd1965;
	and.b64  	%rd1986, %rd1920, %rd1985;
	xor.b64  	%rd1987, %rd1986, %rd1971;
	not.b64 	%rd1988, %rd1920;
	and.b64  	%rd1989, %rd1953, %rd1988;
	xor.b64  	%rd1990, %rd1965, %rd1989;
	not.b64 	%rd1991, %rd1954;
	and.b64  	%rd1992, %rd1975, %rd1991;
	xor.b64  	%rd1993, %rd1992, %rd1970;
	not.b64 	%rd1994, %rd1975;
	and.b64  	%rd1995, %rd1968, %rd1994;
	xor.b64  	%rd1996, %rd1995, %rd1954;
	not.b64 	%rd1997, %rd1968;
	and.b64  	%rd1998, %rd1955, %rd1997;
	xor.b64  	%rd1999, %rd1998, %rd1975;
	not.b64 	%rd2000, %rd1955;
	and.b64  	%rd2001, %rd1970, %rd2000;
	xor.b64  	%rd2002, %rd2001, %rd1968;
	not.b64 	%rd2003, %rd1970;
	and.b64  	%rd2004, %rd1954, %rd2003;
	xor.b64  	%rd2005, %rd1955, %rd2004;
	not.b64 	%rd2006, %rd1974;
	and.b64  	%rd2007, %rd1960, %rd2006;
	xor.b64  	%rd2008, %rd2007, %rd1976;
	not.b64 	%rd2009, %rd1960;
	and.b64  	%rd2010, %rd1961, %rd2009;
	xor.b64  	%rd2011, %rd2010, %rd1974;
	not.b64 	%rd2012, %rd1961;
	and.b64  	%rd2013, %rd1957, %rd2012;
	xor.b64  	%rd2014, %rd2013, %rd1960;
	not.b64 	%rd2015, %rd1957;
	and.b64  	%rd2016, %rd1976, %rd2015;
	xor.b64  	%rd2017, %rd2016, %rd1961;
	not.b64 	%rd2018, %rd1976;
	and.b64  	%rd2019, %rd1974, %rd2018;
	xor.b64  	%rd2020, %rd1957, %rd2019;
	not.b64 	%rd2021, %rd1969;
	and.b64  	%rd2022, %rd1973, %rd2021;
	xor.b64  	%rd2023, %rd2022, %rd1964;
	not.b64 	%rd2024, %rd1973;
	and.b64  	%rd2025, %rd1972, %rd2024;
	xor.b64  	%rd2026, %rd2025, %rd1969;
	not.b64 	%rd2027, %rd1972;
	and.b64  	%rd2028, %rd1962, %rd2027;
	xor.b64  	%rd2029, %rd2028, %rd1973;
	not.b64 	%rd2030, %rd1962;
	and.b64  	%rd2031, %rd1964, %rd2030;
	xor.b64  	%rd2032, %rd2031, %rd1972;
	not.b64 	%rd2033, %rd1964;
	and.b64  	%rd2034, %rd1969, %rd2033;
	xor.b64  	%rd2035, %rd1962, %rd2034;
	not.b64 	%rd2036, %rd1967;
	and.b64  	%rd2037, %rd1956, %rd2036;
	xor.b64  	%rd2038, %rd2037, %rd1958;
	not.b64 	%rd2039, %rd1956;
	and.b64  	%rd2040, %rd1963, %rd2039;
	xor.b64  	%rd2041, %rd2040, %rd1967;
	not.b64 	%rd2042, %rd1963;
	and.b64  	%rd2043, %rd1966, %rd2042;
	xor.b64  	%rd2044, %rd2043, %rd1956;
	not.b64 	%rd2045, %rd1966;
	and.b64  	%rd2046, %rd1958, %rd2045;
	xor.b64  	%rd2047, %rd2046, %rd1963;
	not.b64 	%rd2048, %rd1958;
	and.b64  	%rd2049, %rd1967, %rd2048;
	xor.b64  	%rd2050, %rd1966, %rd2049;
	ld.const.u64 	%rd2051, [RC+88];
	xor.b64  	%rd2052, %rd1978, %rd2051;
	xor.b64  	%rd2053, %rd2052, %rd1920;
	xor.b64  	%rd2054, %rd1993, %rd2053;
	xor.b64  	%rd2055, %rd2054, %rd2008;
	xor.b64  	%rd2056, %rd2055, %rd2023;
	xor.b64  	%rd2057, %rd2056, %rd2038;
	xor.b64  	%rd2058, %rd1996, %rd1981;
	xor.b64  	%rd2059, %rd2058, %rd2011;
	xor.b64  	%rd2060, %rd2059, %rd2026;
	xor.b64  	%rd2061, %rd2060, %rd2041;
	xor.b64  	%rd2062, %rd1999, %rd1984;
	xor.b64  	%rd2063, %rd2062, %rd2014;
	xor.b64  	%rd2064, %rd2063, %rd2029;
	xor.b64  	%rd2065, %rd2064, %rd2044;
	xor.b64  	%rd2066, %rd2002, %rd1987;
	xor.b64  	%rd2067, %rd2066, %rd2017;
	xor.b64  	%rd2068, %rd2067, %rd2032;
	xor.b64  	%rd2069, %rd2068, %rd2047;
	xor.b64  	%rd2070, %rd2005, %rd1990;
	xor.b64  	%rd2071, %rd2070, %rd2020;
	xor.b64  	%rd2072, %rd2071, %rd2035;
	xor.b64  	%rd2073, %rd2072, %rd2050;
	mov.b64 	{%r1419, %r1420}, %rd2061;
	shf.l.wrap.b32 	%r1421, %r1419, %r1420, 1;
	shf.l.wrap.b32 	%r1422, %r1420, %r1419, 1;
	mov.b64 	%rd2074, {%r1422, %r1421};
	xor.b64  	%rd2075, %rd2074, %rd2073;
	xor.b64  	%rd2076, %rd2075, %rd2053;
	xor.b64  	%rd2077, %rd1993, %rd2075;
	xor.b64  	%rd2078, %rd2008, %rd2075;
	xor.b64  	%rd2079, %rd2023, %rd2075;
	xor.b64  	%rd2080, %rd2038, %rd2075;
	mov.b64 	{%r1423, %r1424}, %rd2065;
	shf.l.wrap.b32 	%r1425, %r1423, %r1424, 1;
	shf.l.wrap.b32 	%r1426, %r1424, %r1423, 1;
	mov.b64 	%rd2081, {%r1426, %r1425};
	xor.b64  	%rd2082, %rd2081, %rd2057;
	xor.b64  	%rd2083, %rd1981, %rd2082;
	xor.b64  	%rd2084, %rd1996, %rd2082;
	xor.b64  	%rd2085, %rd2011, %rd2082;
	xor.b64  	%rd2086, %rd2026, %rd2082;
	xor.b64  	%rd2087, %rd2041, %rd2082;
	mov.b64 	{%r1427, %r1428}, %rd2069;
	shf.l.wrap.b32 	%r1429, %r1427, %r1428, 1;
	shf.l.wrap.b32 	%r1430, %r1428, %r1427, 1;
	mov.b64 	%rd2088, {%r1430, %r1429};
	xor.b64  	%rd2089, %rd2088, %rd2061;
	xor.b64  	%rd2090, %rd1984, %rd2089;
	xor.b64  	%rd2091, %rd1999, %rd2089;
	xor.b64  	%rd2092, %rd2014, %rd2089;
	xor.b64  	%rd2093, %rd2029, %rd2089;
	xor.b64  	%rd2094, %rd2044, %rd2089;
	mov.b64 	{%r1431, %r1432}, %rd2073;
	shf.l.wrap.b32 	%r1433, %r1431, %r1432, 1;
	shf.l.wrap.b32 	%r1434, %r1432, %r1431, 1;
	mov.b64 	%rd2095, {%r1434, %r1433};
	xor.b64  	%rd2096, %rd2095, %rd2065;
	xor.b64  	%rd2097, %rd1987, %rd2096;
	xor.b64  	%rd2098, %rd2002, %rd2096;
	xor.b64  	%rd2099, %rd2017, %rd2096;
	xor.b64  	%rd2100, %rd2032, %rd2096;
	xor.b64  	%rd2101, %rd2047, %rd2096;
	mov.b64 	{%r1435, %r1436}, %rd2057;
	shf.l.wrap.b32 	%r1437, %r1435, %r1436, 1;
	shf.l.wrap.b32 	%r1438, %r1436, %r1435, 1;
	mov.b64 	%rd2102, {%r1438, %r1437};
	xor.b64  	%rd2103, %rd2102, %rd2069;
	xor.b64  	%rd2104, %rd1990, %rd2103;
	xor.b64  	%rd2105, %rd2005, %rd2103;
	xor.b64  	%rd2106, %rd2020, %rd2103;
	xor.b64  	%rd2107, %rd2035, %rd2103;
	xor.b64  	%rd2108, %rd2050, %rd2103;
	mov.b64 	{%r1439, %r1440}, %rd2084;
	shf.l.wrap.b32 	%r1441, %r1440, %r1439, 12;
	shf.l.wrap.b32 	%r1442, %r1439, %r1440, 12;
	mov.b64 	%rd2109, {%r1442, %r1441};
	mov.b64 	{%r1443, %r1444}, %rd2105;
	shf.l.wrap.b32 	%r1445, %r1443, %r1444, 20;
	shf.l.wrap.b32 	%r1446, %r1444, %r1443, 20;
	mov.b64 	%rd2110, {%r1446, %r1445};
	mov.b64 	{%r1447, %r1448}, %rd2094;
	shf.l.wrap.b32 	%r1449, %r1448, %r1447, 29;
	shf.l.wrap.b32 	%r1450, %r1447, %r1448, 29;
	mov.b64 	%rd2111, {%r1450, %r1449};
	mov.b64 	{%r1451, %r1452}, %rd2106;
	shf.l.wrap.b32 	%r1453, %r1452, %r1451, 7;
	shf.l.wrap.b32 	%r1454, %r1451, %r1452, 7;
	mov.b64 	%rd2112, {%r1454, %r1453};
	mov.b64 	{%r1455, %r1456}, %rd2080;
	shf.l.wrap.b32 	%r1457, %r1455, %r1456, 18;
	shf.l.wrap.b32 	%r1458, %r1456, %r1455, 18;
	mov.b64 	%rd2113, {%r1458, %r1457};
	mov.b64 	{%r1459, %r1460}, %rd2090;
	shf.l.wrap.b32 	%r1461, %r1460, %r1459, 30;
	shf.l.wrap.b32 	%r1462, %r1459, %r1460, 30;
	mov.b64 	%rd2114, {%r1462, %r1461};
	mov.b64 	{%r1463, %r1464}, %rd2092;
	shf.l.wrap.b32 	%r1465, %r1464, %r1463, 11;
	shf.l.wrap.b32 	%r1466, %r1463, %r1464, 11;
	mov.b64 	%rd2115, {%r1466, %r1465};
	mov.b64 	{%r1467, %r1468}, %rd2099;
	shf.l.wrap.b32 	%r1469, %r1467, %r1468, 25;
	shf.l.wrap.b32 	%r1470, %r1468, %r1467, 25;
	mov.b64 	%rd2116, {%r1470, %r1469};
	mov.b64 	{%r1471, %r1472}, %rd2107;
	shf.l.wrap.b32 	%r1473, %r1471, %r1472, 8;
	shf.l.wrap.b32 	%r1474, %r1472, %r1471, 8;
	mov.b64 	%rd2117, {%r1474, %r1473};
	mov.b64 	{%r1475, %r1476}, %rd2101;
	shf.l.wrap.b32 	%r1477, %r1476, %r1475, 24;
	shf.l.wrap.b32 	%r1478, %r1475, %r1476, 24;
	mov.b64 	%rd2118, {%r1478, %r1477};
	mov.b64 	{%r1479, %r1480}, %rd2079;
	shf.l.wrap.b32 	%r1481, %r1480, %r1479, 9;
	shf.l.wrap.b32 	%r1482, %r1479, %r1480, 9;
	mov.b64 	%rd2119, {%r1482, %r1481};
	mov.b64 	{%r1483, %r1484}, %rd2104;
	shf.l.wrap.b32 	%r1485, %r1483, %r1484, 27;
	shf.l.wrap.b32 	%r1486, %r1484, %r1483, 27;
	mov.b64 	%rd2120, {%r1486, %r1485};
	mov.b64 	{%r1487, %r1488}, %rd2108;
	shf.l.wrap.b32 	%r1489, %r1487, %r1488, 14;
	shf.l.wrap.b32 	%r1490, %r1488, %r1487, 14;
	mov.b64 	%rd2121, {%r1490, %r1489};
	mov.b64 	{%r1491, %r1492}, %rd2087;
	shf.l.wrap.b32 	%r1493, %r1491, %r1492, 2;
	shf.l.wrap.b32 	%r1494, %r1492, %r1491, 2;
	mov.b64 	%rd2122, {%r1494, %r1493};
	mov.b64 	{%r1495, %r1496}, %rd2098;
	shf.l.wrap.b32 	%r1497, %r1496, %r1495, 23;
	shf.l.wrap.b32 	%r1498, %r1495, %r1496, 23;
	mov.b64 	%rd2123, {%r1498, %r1497};
	mov.b64 	{%r1499, %r1500}, %rd2086;
	shf.l.wrap.b32 	%r1501, %r1500, %r1499, 13;
	shf.l.wrap.b32 	%r1502, %r1499, %r1500, 13;
	mov.b64 	%rd2124, {%r1502, %r1501};
	mov.b64 	{%r1503, %r1504}, %rd2077;
	shf.l.wrap.b32 	%r1505, %r1504, %r1503, 4;
	shf.l.wrap.b32 	%r1506, %r1503, %r1504, 4;
	mov.b64 	%rd2125, {%r1506, %r1505};
	mov.b64 	{%r1507, %r1508}, %rd2097;
	shf.l.wrap.b32 	%r1509, %r1507, %r1508, 28;
	shf.l.wrap.b32 	%r1510, %r1508, %r1507, 28;
	mov.b64 	%rd2126, {%r1510, %r1509};
	mov.b64 	{%r1511, %r1512}, %rd2100;
	shf.l.wrap.b32 	%r1513, %r1511, %r1512, 21;
	shf.l.wrap.b32 	%r1514, %r1512, %r1511, 21;
	mov.b64 	%rd2127, {%r1514, %r1513};
	mov.b64 	{%r1515, %r1516}, %rd2093;
	shf.l.wrap.b32 	%r1517, %r1515, %r1516, 15;
	shf.l.wrap.b32 	%r1518, %r1516, %r1515, 15;
	mov.b64 	%rd2128, {%r1518, %r1517};
	mov.b64 	{%r1519, %r1520}, %rd2085;
	shf.l.wrap.b32 	%r1521, %r1519, %r1520, 10;
	shf.l.wrap.b32 	%r1522, %r1520, %r1519, 10;
	mov.b64 	%rd2129, {%r1522, %r1521};
	mov.b64 	{%r1523, %r1524}, %rd2091;
	shf.l.wrap.b32 	%r1525, %r1523, %r1524, 6;
	shf.l.wrap.b32 	%r1526, %r1524, %r1523, 6;
	mov.b64 	%rd2130, {%r1526, %r1525};
	mov.b64 	{%r1527, %r1528}, %rd2078;
	shf.l.wrap.b32 	%r1529, %r1527, %r1528, 3;
	shf.l.wrap.b32 	%r1530, %r1528, %r1527, 3;
	mov.b64 	%rd2131, {%r1530, %r1529};
	mov.b64 	{%r1531, %r1532}, %rd2083;
	shf.l.wrap.b32 	%r1533, %r1531, %r1532, 1;
	shf.l.wrap.b32 	%r1534, %r1532, %r1531, 1;
	mov.b64 	%rd2132, {%r1534, %r1533};
	not.b64 	%rd2133, %rd2109;
	and.b64  	%rd2134, %rd2115, %rd2133;
	not.b64 	%rd2135, %rd2115;
	and.b64  	%rd2136, %rd2127, %rd2135;
	xor.b64  	%rd2137, %rd2136, %rd2109;
	not.b64 	%rd2138, %rd2127;
	and.b64  	%rd2139, %rd2121, %rd2138;
	xor.b64  	%rd2140, %rd2139, %rd2115;
	not.b64 	%rd2141, %rd2121;
	and.b64  	%rd2142, %rd2076, %rd2141;
	xor.b64  	%rd2143, %rd2142, %rd2127;
	not.b64 	%rd2144, %rd2076;
	and.b64  	%rd2145, %rd2109, %rd2144;
	xor.b64  	%rd2146, %rd2121, %rd2145;
	not.b64 	%rd2147, %rd2110;
	and.b64  	%rd2148, %rd2131, %rd2147;
	xor.b64  	%rd2149, %rd2148, %rd2126;
	not.b64 	%rd2150, %rd2131;
	and.b64  	%rd2151, %rd2124, %rd2150;
	xor.b64  	%rd2152, %rd2151, %rd2110;
	not.b64 	%rd2153, %rd2124;
	and.b64  	%rd2154, %rd2111, %rd2153;
	xor.b64  	%rd2155, %rd2154, %rd2131;
	not.b64 	%rd2156, %rd2111;
	and.b64  	%rd2157, %rd2126, %rd2156;
	xor.b64  	%rd2158, %rd2157, %rd2124;
	not.b64 	%rd2159, %rd2126;
	and.b64  	%rd2160, %rd2110, %rd2159;
	xor.b64  	%rd2161, %rd2111, %rd2160;
	not.b64 	%rd2162, %rd2130;
	and.b64  	%rd2163, %rd2116, %rd2162;
	xor.b64  	%rd2164, %rd2163, %rd2132;
	not.b64 	%rd2165, %rd2116;
	and.b64  	%rd2166, %rd2117, %rd2165;
	xor.b64  	%rd2167, %rd2166, %rd2130;
	not.b64 	%rd2168, %rd2117;
	and.b64  	%rd2169, %rd2113, %rd2168;
	xor.b64  	%rd2170, %rd2169, %rd2116;
	not.b64 	%rd2171, %rd2113;
	and.b64  	%rd2172, %rd2132, %rd2171;
	xor.b64  	%rd2173, %rd2172, %rd2117;
	not.b64 	%rd2174, %rd2132;
	and.b64  	%rd2175, %rd2130, %rd2174;
	xor.b64  	%rd2176, %rd2113, %rd2175;
	not.b64 	%rd2177, %rd2125;
	and.b64  	%rd2178, %rd2129, %rd2177;
	xor.b64  	%rd2179, %rd2178, %rd2120;
	not.b64 	%rd2180, %rd2129;
	and.b64  	%rd2181, %rd2128, %rd2180;
	xor.b64  	%rd2182, %rd2181, %rd2125;
	not.b64 	%rd2183, %rd2128;
	and.b64  	%rd2184, %rd2118, %rd2183;
	xor.b64  	%rd2185, %rd2184, %rd2129;
	not.b64 	%rd2186, %rd2118;
	and.b64  	%rd2187, %rd2120, %rd2186;
	xor.b64  	%rd2188, %rd2187, %rd2128;
	not.b64 	%rd2189, %rd2120;
	and.b64  	%rd2190, %rd2125, %rd2189;
	xor.b64  	%rd2191, %rd2118, %rd2190;
	not.b64 	%rd2192, %rd2123;
	and.b64  	%rd2193, %rd2112, %rd2192;
	xor.b64  	%rd2194, %rd2193, %rd2114;
	not.b64 	%rd2195, %rd2112;
	and.b64  	%rd2196, %rd2119, %rd2195;
	xor.b64  	%rd2197, %rd2196, %rd2123;
	not.b64 	%rd2198, %rd2119;
	and.b64  	%rd2199, %rd2122, %rd2198;
	xor.b64  	%rd2200, %rd2199, %rd2112;
	not.b64 	%rd2201, %rd2122;
	and.b64  	%rd2202, %rd2114, %rd2201;
	xor.b64  	%rd2203, %rd2202, %rd2119;
	not.b64 	%rd2204, %rd2114;
	and.b64  	%rd2205, %rd2123, %rd2204;
	xor.b64  	%rd2206, %rd2122, %rd2205;
	ld.const.u64 	%rd2207, [RC+96];
	xor.b64  	%rd2208, %rd2134, %rd2207;
	xor.b64  	%rd2209, %rd2208, %rd2076;
	xor.b64  	%rd2210, %rd2149, %rd2209;
	xor.b64  	%rd2211, %rd2210, %rd2164;
	xor.b64  	%rd2212, %rd2211, %rd2179;
	xor.b64  	%rd2213, %rd2212, %rd2194;
	xor.b64  	%rd2214, %rd2152, %rd2137;
	xor.b64  	%rd2215, %rd2214, %rd2167;
	xor.b64  	%rd2216, %rd2215, %rd2182;
	xor.b64  	%rd2217, %rd2216, %rd2197;
	xor.b64  	%rd2218, %rd2155, %rd2140;
	xor.b64  	%rd2219, %rd2218, %rd2170;
	xor.b64  	%rd2220, %rd2219, %rd2185;
	xor.b64  	%rd2221, %rd2220, %rd2200;
	xor.b64  	%rd2222, %rd2158, %rd2143;
	xor.b64  	%rd2223, %rd2222, %rd2173;
	xor.b64  	%rd2224, %rd2223, %rd2188;
	xor.b64  	%rd2225, %rd2224, %rd2203;
	xor.b64  	%rd2226, %rd2161, %rd2146;
	xor.b64  	%rd2227, %rd2226, %rd2176;
	xor.b64  	%rd2228, %rd2227, %rd2191;
	xor.b64  	%rd2229, %rd2228, %rd2206;
	mov.b64 	{%r1535, %r1536}, %rd2217;
	shf.l.wrap.b32 	%r1537, %r1535, %r1536, 1;
	shf.l.wrap.b32 	%r1538, %r1536, %r1535, 1;
	mov.b64 	%rd2230, {%r1538, %r1537};
	xor.b64  	%rd2231, %rd2230, %rd2229;
	xor.b64  	%rd2232, %rd2231, %rd2209;
	xor.b64  	%rd2233, %rd2149, %rd2231;
	xor.b64  	%rd2234, %rd2164, %rd2231;
	xor.b64  	%rd2235, %rd2179, %rd2231;
	xor.b64  	%rd2236, %rd2194, %rd2231;
	mov.b64 	{%r1539, %r1540}, %rd2221;
	shf.l.wrap.b32 	%r1541, %r1539, %r1540, 1;
	shf.l.wrap.b32 	%r1542, %r1540, %r1539, 1;
	mov.b64 	%rd2237, {%r1542, %r1541};
	xor.b64  	%rd2238, %rd2237, %rd2213;
	xor.b64  	%rd2239, %rd2137, %rd2238;
	xor.b64  	%rd2240, %rd2152, %rd2238;
	xor.b64  	%rd2241, %rd2167, %rd2238;
	xor.b64  	%rd2242, %rd2182, %rd2238;
	xor.b64  	%rd2243, %rd2197, %rd2238;
	mov.b64 	{%r1543, %r1544}, %rd2225;
	shf.l.wrap.b32 	%r1545, %r1543, %r1544, 1;
	shf.l.wrap.b32 	%r1546, %r1544, %r1543, 1;
	mov.b64 	%rd2244, {%r1546, %r1545};
	xor.b64  	%rd2245, %rd2244, %rd2217;
	xor.b64  	%rd2246, %rd2140, %rd2245;
	xor.b64  	%rd2247, %rd2155, %rd2245;
	xor.b64  	%rd2248, %rd2170, %rd2245;
	xor.b64  	%rd2249, %rd2185, %rd2245;
	xor.b64  	%rd2250, %rd2200, %rd2245;
	mov.b64 	{%r1547, %r1548}, %rd2229;
	shf.l.wrap.b32 	%r1549, %r1547, %r1548, 1;
	shf.l.wrap.b32 	%r1550, %r1548, %r1547, 1;
	mov.b64 	%rd2251, {%r1550, %r1549};
	xor.b64  	%rd2252, %rd2251, %rd2221;
	xor.b64  	%rd2253, %rd2143, %rd2252;
	xor.b64  	%rd2254, %rd2158, %rd2252;
	xor.b64  	%rd2255, %rd2173, %rd2252;
	xor.b64  	%rd2256, %rd2188, %rd2252;
	xor.b64  	%rd2257, %rd2203, %rd2252;
	mov.b64 	{%r1551, %r1552}, %rd2213;
	shf.l.wrap.b32 	%r1553, %r1551, %r1552, 1;
	shf.l.wrap.b32 	%r1554, %r1552, %r1551, 1;
	mov.b64 	%rd2258, {%r1554, %r1553};
	xor.b64  	%rd2259, %rd2258, %rd2225;
	xor.b64  	%rd2260, %rd2146, %rd2259;
	xor.b64  	%rd2261, %rd2161, %rd2259;
	xor.b64  	%rd2262, %rd2176, %rd2259;
	xor.b64  	%rd2263, %rd2191, %rd2259;
	xor.b64  	%rd2264, %rd2206, %rd2259;
	mov.b64 	{%r1555, %r1556}, %rd2240;
	shf.l.wrap.b32 	%r1557, %r1556, %r1555, 12;
	shf.l.wrap.b32 	%r1558, %r1555, %r1556, 12;
	mov.b64 	%rd2265, {%r1558, %r1557};
	mov.b64 	{%r1559, %r1560}, %rd2261;
	shf.l.wrap.b32 	%r1561, %r1559, %r1560, 20;
	shf.l.wrap.b32 	%r1562, %r1560, %r1559, 20;
	mov.b64 	%rd2266, {%r1562, %r1561};
	mov.b64 	{%r1563, %r1564}, %rd2250;
	shf.l.wrap.b32 	%r1565, %r1564, %r1563, 29;
	shf.l.wrap.b32 	%r1566, %r1563, %r1564, 29;
	mov.b64 	%rd2267, {%r1566, %r1565};
	mov.b64 	{%r1567, %r1568}, %rd2262;
	shf.l.wrap.b32 	%r1569, %r1568, %r1567, 7;
	shf.l.wrap.b32 	%r1570, %r1567, %r1568, 7;
	mov.b64 	%rd2268, {%r1570, %r1569};
	mov.b64 	{%r1571, %r1572}, %rd2236;
	shf.l.wrap.b32 	%r1573, %r1571, %r1572, 18;
	shf.l.wrap.b32 	%r1574, %r1572, %r1571, 18;
	mov.b64 	%rd2269, {%r1574, %r1573};
	mov.b64 	{%r1575, %r1576}, %rd2246;
	shf.l.wrap.b32 	%r1577, %r1576, %r1575, 30;
	shf.l.wrap.b32 	%r1578, %r1575, %r1576, 30;
	mov.b64 	%rd2270, {%r1578, %r1577};
	mov.b64 	{%r1579, %r1580}, %rd2248;
	shf.l.wrap.b32 	%r1581, %r1580, %r1579, 11;
	shf.l.wrap.b32 	%r1582, %r1579, %r1580, 11;
	mov.b64 	%rd2271, {%r1582, %r1581};
	mov.b64 	{%r1583, %r1584}, %rd2255;
	shf.l.wrap.b32 	%r1585, %r1583, %r1584, 25;
	shf.l.wrap.b32 	%r1586, %r1584, %r1583, 25;
	mov.b64 	%rd2272, {%r1586, %r1585};
	mov.b64 	{%r1587, %r1588}, %rd2263;
	shf.l.wrap.b32 	%r1589, %r1587, %r1588, 8;
	shf.l.wrap.b32 	%r1590, %r1588, %r1587, 8;
	mov.b64 	%rd2273, {%r1590, %r1589};
	mov.b64 	{%r1591, %r1592}, %rd2257;
	shf.l.wrap.b32 	%r1593, %r1592, %r1591, 24;
	shf.l.wrap.b32 	%r1594, %r1591, %r1592, 24;
	mov.b64 	%rd2274, {%r1594, %r1593};
	mov.b64 	{%r1595, %r1596}, %rd2235;
	shf.l.wrap.b32 	%r1597, %r1596, %r1595, 9;
	shf.l.wrap.b32 	%r1598, %r1595, %r1596, 9;
	mov.b64 	%rd2275, {%r1598, %r1597};
	mov.b64 	{%r1599, %r1600}, %rd2260;
	shf.l.wrap.b32 	%r1601, %r1599, %r1600, 27;
	shf.l.wrap.b32 	%r1602, %r1600, %r1599, 27;
	mov.b64 	%rd2276, {%r1602, %r1601};
	mov.b64 	{%r1603, %r1604}, %rd2264;
	shf.l.wrap.b32 	%r1605, %r1603, %r1604, 14;
	shf.l.wrap.b32 	%r1606, %r1604, %r1603, 14;
	mov.b64 	%rd2277, {%r1606, %r1605};
	mov.b64 	{%r1607, %r1608}, %rd2243;
	shf.l.wrap.b32 	%r1609, %r1607, %r1608, 2;
	shf.l.wrap.b32 	%r1610, %r1608, %r1607, 2;
	mov.b64 	%rd2278, {%r1610, %r1609};
	mov.b64 	{%r1611, %r1612}, %rd2254;
	shf.l.wrap.b32 	%r1613, %r1612, %r1611, 23;
	shf.l.wrap.b32 	%r1614, %r1611, %r1612, 23;
	mov.b64 	%rd2279, {%r1614, %r1613};
	mov.b64 	{%r1615, %r1616}, %rd2242;
	shf.l.wrap.b32 	%r1617, %r1616, %r1615, 13;
	shf.l.wrap.b32 	%r1618, %r1615, %r1616, 13;
	mov.b64 	%rd2280, {%r1618, %r1617};
	mov.b64 	{%r1619, %r1620}, %rd2233;
	shf.l.wrap.b32 	%r1621, %r1620, %r1619, 4;
	shf.l.wrap.b32 	%r1622, %r1619, %r1620, 4;
	mov.b64 	%rd2281, {%r1622, %r1621};
	mov.b64 	{%r1623, %r1624}, %rd2253;
	shf.l.wrap.b32 	%r1625, %r1623, %r1624, 28;
	shf.l.wrap.b32 	%r1626, %r1624, %r1623, 28;
	mov.b64 	%rd2282, {%r1626, %r1625};
	mov.b64 	{%r1627, %r1628}, %rd2256;
	shf.l.wrap.b32 	%r1629, %r1627, %r1628, 21;
	shf.l.wrap.b32 	%r1630, %r1628, %r1627, 21;
	mov.b64 	%rd2283, {%r1630, %r1629};
	mov.b64 	{%r1631, %r1632}, %rd2249;
	shf.l.wrap.b32 	%r1633, %r1631, %r1632, 15;
	shf.l.wrap.b32 	%r1634, %r1632, %r1631, 15;
	mov.b64 	%rd2284, {%r1634, %r1633};
	mov.b64 	{%r1635, %r1636}, %rd2241;
	shf.l.wrap.b32 	%r1637, %r1635, %r1636, 10;
	shf.l.wrap.b32 	%r1638, %r1636, %r1635, 10;
	mov.b64 	%rd2285, {%r1638, %r1637};
	mov.b64 	{%r1639, %r1640}, %rd2247;
	shf.l.wrap.b32 	%r1641, %r1639, %r1640, 6;
	shf.l.wrap.b32 	%r1642, %r1640, %r1639, 6;
	mov.b64 	%rd2286, {%r1642, %r1641};
	mov.b64 	{%r1643, %r1644}, %rd2234;
	shf.l.wrap.b32 	%r1645, %r1643, %r1644, 3;
	shf.l.wrap.b32 	%r1646, %r1644, %r1643, 3;
	mov.b64 	%rd2287, {%r1646, %r1645};
	mov.b64 	{%r1647, %r1648}, %rd2239;
	shf.l.wrap.b32 	%r1649, %r1647, %r1648, 1;
	shf.l.wrap.b32 	%r1650, %r1648, %r1647, 1;
	mov.b64 	%rd2288, {%r1650, %r1649};
	not.b64 	%rd2289, %rd2265;
	and.b64  	%rd2290, %rd2271, %rd2289;
	not.b64 	%rd2291, %rd2271;
	and.b64  	%rd2292, %rd2283, %rd2291;
	xor.b64  	%rd2293, %rd2292, %rd2265;
	not.b64 	%rd2294, %rd2283;
	and.b64  	%rd2295, %rd2277, %rd2294;
	xor.b64  	%rd2296, %rd2295, %rd2271;
	not.b64 	%rd2297, %rd2277;
	and.b64  	%rd2298, %rd2232, %rd2297;
	xor.b64  	%rd2299, %rd2298, %rd2283;
	not.b64 	%rd2300, %rd2232;
	and.b64  	%rd2301, %rd2265, %rd2300;
	xor.b64  	%rd2302, %rd2277, %rd2301;
	not.b64 	%rd2303, %rd2266;
	and.b64  	%rd2304, %rd2287, %rd2303;
	xor.b64  	%rd2305, %rd2304, %rd2282;
	not.b64 	%rd2306, %rd2287;
	and.b64  	%rd2307, %rd2280, %rd2306;
	xor.b64  	%rd2308, %rd2307, %rd2266;
	not.b64 	%rd2309, %rd2280;
	and.b64  	%rd2310, %rd2267, %rd2309;
	xor.b64  	%rd2311, %rd2310, %rd2287;
	not.b64 	%rd2312, %rd2267;
	and.b64  	%rd2313, %rd2282, %rd2312;
	xor.b64  	%rd2314, %rd2313, %rd2280;
	not.b64 	%rd2315, %rd2282;
	and.b64  	%rd2316, %rd2266, %rd2315;
	xor.b64  	%rd2317, %rd2267, %rd2316;
	not.b64 	%rd2318, %rd2286;
	and.b64  	%rd2319, %rd2272, %rd2318;
	xor.b64  	%rd2320, %rd2319, %rd2288;
	not.b64 	%rd2321, %rd2272;
	and.b64  	%rd2322, %rd2273, %rd2321;
	xor.b64  	%rd2323, %rd2322, %rd2286;
	not.b64 	%rd2324, %rd2273;
	and.b64  	%rd2325, %rd2269, %rd2324;
	xor.b64  	%rd2326, %rd2325, %rd2272;
	not.b64 	%rd2327, %rd2269;
	and.b64  	%rd2328, %rd2288, %rd2327;
	xor.b64  	%rd2329, %rd2328, %rd2273;
	not.b64 	%rd2330, %rd2288;
	and.b64  	%rd2331, %rd2286, %rd2330;
	xor.b64  	%rd2332, %rd2269, %rd2331;
	not.b64 	%rd2333, %rd2281;
	and.b64  	%rd2334, %rd2285, %rd2333;
	xor.b64  	%rd2335, %rd2334, %rd2276;
	not.b64 	%rd2336, %rd2285;
	and.b64  	%rd2337, %rd2284, %rd2336;
	xor.b64  	%rd2338, %rd2337, %rd2281;
	not.b64 	%rd2339, %rd2284;
	and.b64  	%rd2340, %rd2274, %rd2339;
	xor.b64  	%rd2341, %rd2340, %rd2285;
	not.b64 	%rd2342, %rd2274;
	and.b64  	%rd2343, %rd2276, %rd2342;
	xor.b64  	%rd2344, %rd2343, %rd2284;
	not.b64 	%rd2345, %rd2276;
	and.b64  	%rd2346, %rd2281, %rd2345;
	xor.b64  	%rd2347, %rd2274, %rd2346;
	not.b64 	%rd2348, %rd2279;
	and.b64  	%rd2349, %rd2268, %rd2348;
	xor.b64  	%rd2350, %rd2349, %rd2270;
	not.b64 	%rd2351, %rd2268;
	and.b64  	%rd2352, %rd2275, %rd2351;
	xor.b64  	%rd2353, %rd2352, %rd2279;
	not.b64 	%rd2354, %rd2275;
	and.b64  	%rd2355, %rd2278, %rd2354;
	xor.b64  	%rd2356, %rd2355, %rd2268;
	not.b64 	%rd2357, %rd2278;
	and.b64  	%rd2358, %rd2270, %rd2357;
	xor.b64  	%rd2359, %rd2358, %rd2275;
	not.b64 	%rd2360, %rd2270;
	and.b64  	%rd2361, %rd2279, %rd2360;
	xor.b64  	%rd2362, %rd2278, %rd2361;
	ld.const.u64 	%rd2363, [RC+104];
	xor.b64  	%rd2364, %rd2290, %rd2363;
	xor.b64  	%rd2365, %rd2364, %rd2232;
	xor.b64  	%rd2366, %rd2305, %rd2365;
	xor.b64  	%rd2367, %rd2366, %rd2320;
	xor.b64  	%rd2368, %rd2367, %rd2335;
	xor.b64  	%rd2369, %rd2368, %rd2350;
	xor.b64  	%rd2370, %rd2308, %rd2293;
	xor.b64  	%rd2371, %rd2370, %rd2323;
	xor.b64  	%rd2372, %rd2371, %rd2338;
	xor.b64  	%rd2373, %rd2372, %rd2353;
	xor.b64  	%rd2374, %rd2311, %rd2296;
	xor.b64  	%rd2375, %rd2374, %rd2326;
	xor.b64  	%rd2376, %rd2375, %rd2341;
	xor.b64  	%rd2377, %rd2376, %rd2356;
	xor.b64  	%rd2378, %rd2314, %rd2299;
	xor.b64  	%rd2379, %rd2378, %rd2329;
	xor.b64  	%rd2380, %rd2379, %rd2344;
	xor.b64  	%rd2381, %rd2380, %rd2359;
	xor.b64  	%rd2382, %rd2317, %rd2302;
	xor.b64  	%rd2383, %rd2382, %rd2332;
	xor.b64  	%rd2384, %rd2383, %rd2347;
	xor.b64  	%rd2385, %rd2384, %rd2362;
	mov.b64 	{%r1651, %r1652}, %rd2373;
	shf.l.wrap.b32 	%r1653, %r1651, %r1652, 1;
	shf.l.wrap.b32 	%r1654, %r1652, %r1651, 1;
	mov.b64 	%rd2386, {%r1654, %r1653};
	xor.b64  	%rd2387, %rd2386, %rd2385;
	xor.b64  	%rd2388, %rd2387, %rd2365;
	xor.b64  	%rd2389, %rd2305, %rd2387;
	xor.b64  	%rd2390, %rd2320, %rd2387;
	xor.b64  	%rd2391, %rd2335, %rd2387;
	xor.b64  	%rd2392, %rd2350, %rd2387;
	mov.b64 	{%r1655, %r1656}, %rd2377;
	shf.l.wrap.b32 	%r1657, %r1655, %r1656, 1;
	shf.l.wrap.b32 	%r1658, %r1656, %r1655, 1;
	mov.b64 	%rd2393, {%r1658, %r1657};
	xor.b64  	%rd2394, %rd2393, %rd2369;
	xor.b64  	%rd2395, %rd2293, %rd2394;
	xor.b64  	%rd2396, %rd2308, %rd2394;
	xor.b64  	%rd2397, %rd2323, %rd2394;
	xor.b64  	%rd2398, %rd2338, %rd2394;
	xor.b64  	%rd2399, %rd2353, %rd2394;
	mov.b64 	{%r1659, %r1660}, %rd2381;
	shf.l.wrap.b32 	%r1661, %r1659, %r1660, 1;
	shf.l.wrap.b32 	%r1662, %r1660, %r1659, 1;
	mov.b64 	%rd2400, {%r1662, %r1661};
	xor.b64  	%rd2401, %rd2400, %rd2373;
	xor.b64  	%rd2402, %rd2296, %rd2401;
	xor.b64  	%rd2403, %rd2311, %rd2401;
	xor.b64  	%rd2404, %rd2326, %rd2401;
	xor.b64  	%rd2405, %rd2341, %rd2401;
	xor.b64  	%rd2406, %rd2356, %rd2401;
	mov.b64 	{%r1663, %r1664}, %rd2385;
	shf.l.wrap.b32 	%r1665, %r1663, %r1664, 1;
	shf.l.wrap.b32 	%r1666, %r1664, %r1663, 1;
	mov.b64 	%rd2407, {%r1666, %r1665};
	xor.b64  	%rd2408, %rd2407, %rd2377;
	xor.b64  	%rd2409, %rd2299, %rd2408;
	xor.b64  	%rd2410, %rd2314, %rd2408;
	xor.b64  	%rd2411, %rd2329, %rd2408;
	xor.b64  	%rd2412, %rd2344, %rd2408;
	xor.b64  	%rd2413, %rd2359, %rd2408;
	mov.b64 	{%r1667, %r1668}, %rd2369;
	shf.l.wrap.b32 	%r1669, %r1667, %r1668, 1;
	shf.l.wrap.b32 	%r1670, %r1668, %r1667, 1;
	mov.b64 	%rd2414, {%r1670, %r1669};
	xor.b64  	%rd2415, %rd2414, %rd2381;
	xor.b64  	%rd2416, %rd2302, %rd2415;
	xor.b64  	%rd2417, %rd2317, %rd2415;
	xor.b64  	%rd2418, %rd2332, %rd2415;
	xor.b64  	%rd2419, %rd2347, %rd2415;
	xor.b64  	%rd2420, %rd2362, %rd2415;
	mov.b64 	{%r1671, %r1672}, %rd2396;
	shf.l.wrap.b32 	%r1673, %r1672, %r1671, 12;
	shf.l.wrap.b32 	%r1674, %r1671, %r1672, 12;
	mov.b64 	%rd2421, {%r1674, %r1673};
	mov.b64 	{%r1675, %r1676}, %rd2417;
	shf.l.wrap.b32 	%r1677, %r1675, %r1676, 20;
	shf.l.wrap.b32 	%r1678, %r1676, %r1675, 20;
	mov.b64 	%rd2422, {%r1678, %r1677};
	mov.b64 	{%r1679, %r1680}, %rd2406;
	shf.l.wrap.b32 	%r1681, %r1680, %r1679, 29;
	shf.l.wrap.b32 	%r1682, %r1679, %r1680, 29;
	mov.b64 	%rd2423, {%r1682, %r1681};
	mov.b64 	{%r1683, %r1684}, %rd2418;
	shf.l.wrap.b32 	%r1685, %r1684, %r1683, 7;
	shf.l.wrap.b32 	%r1686, %r1683, %r1684, 7;
	mov.b64 	%rd2424, {%r1686, %r1685};
	mov.b64 	{%r1687, %r1688}, %rd2392;
	shf.l.wrap.b32 	%r1689, %r1687, %r1688, 18;
	shf.l.wrap.b32 	%r1690, %r1688, %r1687, 18;
	mov.b64 	%rd2425, {%r1690, %r1689};
	mov.b64 	{%r1691, %r1692}, %rd2402;
	shf.l.wrap.b32 	%r1693, %r1692, %r1691, 30;
	shf.l.wrap.b32 	%r1694, %r1691, %r1692, 30;
	mov.b64 	%rd2426, {%r1694, %r1693};
	mov.b64 	{%r1695, %r1696}, %rd2404;
	shf.l.wrap.b32 	%r1697, %r1696, %r1695, 11;
	shf.l.wrap.b32 	%r1698, %r1695, %r1696, 11;
	mov.b64 	%rd2427, {%r1698, %r1697};
	mov.b64 	{%r1699, %r1700}, %rd2411;
	shf.l.wrap.b32 	%r1701, %r1699, %r1700, 25;
	shf.l.wrap.b32 	%r1702, %r1700, %r1699, 25;
	mov.b64 	%rd2428, {%r1702, %r1701};
	mov.b64 	{%r1703, %r1704}, %rd2419;
	shf.l.wrap.b32 	%r1705, %r1703, %r1704, 8;
	shf.l.wrap.b32 	%r1706, %r1704, %r1703, 8;
	mov.b64 	%rd2429, {%r1706, %r1705};
	mov.b64 	{%r1707, %r1708}, %rd2413;
	shf.l.wrap.b32 	%r1709, %r1708, %r1707, 24;
	shf.l.wrap.b32 	%r1710, %r1707, %r1708, 24;
	mov.b64 	%rd2430, {%r1710, %r1709};
	mov.b64 	{%r1711, %r1712}, %rd2391;
	shf.l.wrap.b32 	%r1713, %r1712, %r1711, 9;
	shf.l.wrap.b32 	%r1714, %r1711, %r1712, 9;
	mov.b64 	%rd2431, {%r1714, %r1713};
	mov.b64 	{%r1715, %r1716}, %rd2416;
	shf.l.wrap.b32 	%r1717, %r1715, %r1716, 27;
	shf.l.wrap.b32 	%r1718, %r1716, %r1715, 27;
	mov.b64 	%rd2432, {%r1718, %r1717};
	mov.b64 	{%r1719, %r1720}, %rd2420;
	shf.l.wrap.b32 	%r1721, %r1719, %r1720, 14;
	shf.l.wrap.b32 	%r1722, %r1720, %r1719, 14;
	mov.b64 	%rd2433, {%r1722, %r1721};
	mov.b64 	{%r1723, %r1724}, %rd2399;
	shf.l.wrap.b32 	%r1725, %r1723, %r1724, 2;
	shf.l.wrap.b32 	%r1726, %r1724, %r1723, 2;
	mov.b64 	%rd2434, {%r1726, %r1725};
	mov.b64 	{%r1727, %r1728}, %rd2410;
	shf.l.wrap.b32 	%r1729, %r1728, %r1727, 23;
	shf.l.wrap.b32 	%r1730, %r1727, %r1728, 23;
	mov.b64 	%rd2435, {%r1730, %r1729};
	mov.b64 	{%r1731, %r1732}, %rd2398;
	shf.l.wrap.b32 	%r1733, %r1732, %r1731, 13;
	shf.l.wrap.b32 	%r1734, %r1731, %r1732, 13;
	mov.b64 	%rd2436, {%r1734, %r1733};
	mov.b64 	{%r1735, %r1736}, %rd2389;
	shf.l.wrap.b32 	%r1737, %r1736, %r1735, 4;
	shf.l.wrap.b32 	%r1738, %r1735, %r1736, 4;
	mov.b64 	%rd2437, {%r1738, %r1737};
	mov.b64 	{%r1739, %r1740}, %rd2409;
	shf.l.wrap.b32 	%r1741, %r1739, %r1740, 28;
	shf.l.wrap.b32 	%r1742, %r1740, %r1739, 28;
	mov.b64 	%rd2438, {%r1742, %r1741};
	mov.b64 	{%r1743, %r1744}, %rd2412;
	shf.l.wrap.b32 	%r1745, %r1743, %r1744, 21;
	shf.l.wrap.b32 	%r1746, %r1744, %r1743, 21;
	mov.b64 	%rd2439, {%r1746, %r1745};
	mov.b64 	{%r1747, %r1748}, %rd2405;
	shf.l.wrap.b32 	%r1749, %r1747, %r1748, 15;
	shf.l.wrap.b32 	%r1750, %r1748, %r1747, 15;
	mov.b64 	%rd2440, {%r1750, %r1749};
	mov.b64 	{%r1751, %r1752}, %rd2397;
	shf.l.wrap.b32 	%r1753, %r1751, %r1752, 10;
	shf.l.wrap.b32 	%r1754, %r1752, %r1751, 10;
	mov.b64 	%rd2441, {%r1754, %r1753};
	mov.b64 	{%r1755, %r1756}, %rd2403;
	shf.l.wrap.b32 	%r1757, %r1755, %r1756, 6;
	shf.l.wrap.b32 	%r1758, %r1756, %r1755, 6;
	mov.b64 	%rd2442, {%r1758, %r1757};
	mov.b64 	{%r1759, %r1760}, %rd2390;
	shf.l.wrap.b32 	%r1761, %r1759, %r1760, 3;
	shf.l.wrap.b32 	%r1762, %r1760, %r1759, 3;
	mov.b64 	%rd2443, {%r1762, %r1761};
	mov.b64 	{%r1763, %r1764}, %rd2395;
	shf.l.wrap.b32 	%r1765, %r1763, %r1764, 1;
	shf.l.wrap.b32 	%r1766, %r1764, %r1763, 1;
	mov.b64 	%rd2444, {%r1766, %r1765};
	not.b64 	%rd2445, %rd2421;
	and.b64  	%rd2446, %rd2427, %rd2445;
	not.b64 	%rd2447, %rd2427;
	and.b64  	%rd2448, %rd2439, %rd2447;
	xor.b64  	%rd2449, %rd2448, %rd2421;
	not.b64 	%rd2450, %rd2439;
	and.b64  	%rd2451, %rd2433, %rd2450;
	xor.b64  	%rd2452, %rd2451, %rd2427;
	not.b64 	%rd2453, %rd2433;
	and.b64  	%rd2454, %rd2388, %rd2453;
	xor.b64  	%rd2455, %rd2454, %rd2439;
	not.b64 	%rd2456, %rd2388;
	and.b64  	%rd2457, %rd2421, %rd2456;
	xor.b64  	%rd2458, %rd2433, %rd2457;
	not.b64 	%rd2459, %rd2422;
	and.b64  	%rd2460, %rd2443, %rd2459;
	xor.b64  	%rd2461, %rd2460, %rd2438;
	not.b64 	%rd2462, %rd2443;
	and.b64  	%rd2463, %rd2436, %rd2462;
	xor.b64  	%rd2464, %rd2463, %rd2422;
	not.b64 	%rd2465, %rd2436;
	and.b64  	%rd2466, %rd2423, %rd2465;
	xor.b64  	%rd2467, %rd2466, %rd2443;
	not.b64 	%rd2468, %rd2423;
	and.b64  	%rd2469, %rd2438, %rd2468;
	xor.b64  	%rd2470, %rd2469, %rd2436;
	not.b64 	%rd2471, %rd2438;
	and.b64  	%rd2472, %rd2422, %rd2471;
	xor.b64  	%rd2473, %rd2423, %rd2472;
	not.b64 	%rd2474, %rd2442;
	and.b64  	%rd2475, %rd2428, %rd2474;
	xor.b64  	%rd2476, %rd2475, %rd2444;
	not.b64 	%rd2477, %rd2428;
	and.b64  	%rd2478, %rd2429, %rd2477;
	xor.b64  	%rd2479, %rd2478, %rd2442;
	not.b64 	%rd2480, %rd2429;
	and.b64  	%rd2481, %rd2425, %rd2480;
	xor.b64  	%rd2482, %rd2481, %rd2428;
	not.b64 	%rd2483, %rd2425;
	and.b64  	%rd2484, %rd2444, %rd2483;
	xor.b64  	%rd2485, %rd2484, %rd2429;
	not.b64 	%rd2486, %rd2444;
	and.b64  	%rd2487, %rd2442, %rd2486;
	xor.b64  	%rd2488, %rd2425, %rd2487;
	not.b64 	%rd2489, %rd2437;
	and.b64  	%rd2490, %rd2441, %rd2489;
	xor.b64  	%rd2491, %rd2490, %rd2432;
	not.b64 	%rd2492, %rd2441;
	and.b64  	%rd2493, %rd2440, %rd2492;
	xor.b64  	%rd2494, %rd2493, %rd2437;
	not.b64 	%rd2495, %rd2440;
	and.b64  	%rd2496, %rd2430, %rd2495;
	xor.b64  	%rd2497, %rd2496, %rd2441;
	not.b64 	%rd2498, %rd2430;
	and.b64  	%rd2499, %rd2432, %rd2498;
	xor.b64  	%rd2500, %rd2499, %rd2440;
	not.b64 	%rd2501, %rd2432;
	and.b64  	%rd2502, %rd2437, %rd2501;
	xor.b64  	%rd2503, %rd2430, %rd2502;
	not.b64 	%rd2504, %rd2435;
	and.b64  	%rd2505, %rd2424, %rd2504;
	xor.b64  	%rd2506, %rd2505, %rd2426;
	not.b64 	%rd2507, %rd2424;
	and.b64  	%rd2508, %rd2431, %rd2507;
	xor.b64  	%rd2509, %rd2508, %rd2435;
	not.b64 	%rd2510, %rd2431;
	and.b64  	%rd2511, %rd2434, %rd2510;
	xor.b64  	%rd2512, %rd2511, %rd2424;
	not.b64 	%rd2513, %rd2434;
	and.b64  	%rd2514, %rd2426, %rd2513;
	xor.b64  	%rd2515, %rd2514, %rd2431;
	not.b64 	%rd2516, %rd2426;
	and.b64  	%rd2517, %rd2435, %rd2516;
	xor.b64  	%rd2518, %rd2434, %rd2517;
	ld.const.u64 	%rd2519, [RC+112];
	xor.b64  	%rd2520, %rd2446, %rd2519;
	xor.b64  	%rd2521, %rd2520, %rd2388;
	xor.b64  	%rd2522, %rd2461, %rd2521;
	xor.b64  	%rd2523, %rd2522, %rd2476;
	xor.b64  	%rd2524, %rd2523, %rd2491;
	xor.b64  	%rd2525, %rd2524, %rd2506;
	xor.b64  	%rd2526, %rd2464, %rd2449;
	xor.b64  	%rd2527, %rd2526, %rd2479;
	xor.b64  	%rd2528, %rd2527, %rd2494;
	xor.b64  	%rd2529, %rd2528, %rd2509;
	xor.b64  	%rd2530, %rd2467, %rd2452;
	xor.b64  	%rd2531, %rd2530, %rd2482;
	xor.b64  	%rd2532, %rd2531, %rd2497;
	xor.b64  	%rd2533, %rd2532, %rd2512;
	xor.b64  	%rd2534, %rd2470, %rd2455;
	xor.b64  	%rd2535, %rd2534, %rd2485;
	xor.b64  	%rd2536, %rd2535, %rd2500;
	xor.b64  	%rd2537, %rd2536, %rd2515;
	xor.b64  	%rd2538, %rd2473, %rd2458;
	xor.b64  	%rd2539, %rd2538, %rd2488;
	xor.b64  	%rd2540, %rd2539, %rd2503;
	xor.b64  	%rd2541, %rd2540, %rd2518;
	mov.b64 	{%r1767, %r1768}, %rd2529;
	shf.l.wrap.b32 	%r1769, %r1767, %r1768, 1;
	shf.l.wrap.b32 	%r1770, %r1768, %r1767, 1;
	mov.b64 	%rd2542, {%r1770, %r1769};
	xor.b64  	%rd2543, %rd2542, %rd2541;
	xor.b64  	%rd2544, %rd2543, %rd2521;
	xor.b64  	%rd2545, %rd2461, %rd2543;
	xor.b64  	%rd2546, %rd2476, %rd2543;
	xor.b64  	%rd2547, %rd2491, %rd2543;
	xor.b64  	%rd2548, %rd2506, %rd2543;
	mov.b64 	{%r1771, %r1772}, %rd2533;
	shf.l.wrap.b32 	%r1773, %r1771, %r1772, 1;
	shf.l.wrap.b32 	%r1774, %r1772, %r1771, 1;
	mov.b64 	%rd2549, {%r1774, %r1773};
	xor.b64  	%rd2550, %rd2549, %rd2525;
	xor.b64  	%rd2551, %rd2449, %rd2550;
	xor.b64  	%rd2552, %rd2464, %rd2550;
	xor.b64  	%rd2553, %rd2479, %rd2550;
	xor.b64  	%rd2554, %rd2494, %rd2550;
	xor.b64  	%rd2555, %rd2509, %rd2550;
	mov.b64 	{%r1775, %r1776}, %rd2537;
	shf.l.wrap.b32 	%r1777, %r1775, %r1776, 1;
	shf.l.wrap.b32 	%r1778, %r1776, %r1775, 1;
	mov.b64 	%rd2556, {%r1778, %r1777};
	xor.b64  	%rd2557, %rd2556, %rd2529;
	xor.b64  	%rd2558, %rd2452, %rd2557;
	xor.b64  	%rd2559, %rd2467, %rd2557;
	xor.b64  	%rd2560, %rd2482, %rd2557;
	xor.b64  	%rd2561, %rd2497, %rd2557;
	xor.b64  	%rd2562, %rd2512, %rd2557;
	mov.b64 	{%r1779, %r1780}, %rd2541;
	shf.l.wrap.b32 	%r1781, %r1779, %r1780, 1;
	shf.l.wrap.b32 	%r1782, %r1780, %r1779, 1;
	mov.b64 	%rd2563, {%r1782, %r1781};
	xor.b64  	%rd2564, %rd2563, %rd2533;
	xor.b64  	%rd2565, %rd2455, %rd2564;
	xor.b64  	%rd2566, %rd2470, %rd2564;
	xor.b64  	%rd2567, %rd2485, %rd2564;
	xor.b64  	%rd2568, %rd2500, %rd2564;
	xor.b64  	%rd2569, %rd2515, %rd2564;
	mov.b64 	{%r1783, %r1784}, %rd2525;
	shf.l.wrap.b32 	%r1785, %r1783, %r1784, 1;
	shf.l.wrap.b32 	%r1786, %r1784, %r1783, 1;
	mov.b64 	%rd2570, {%r1786, %r1785};
	xor.b64  	%rd2571, %rd2570, %rd2537;
	xor.b64  	%rd2572, %rd2458, %rd2571;
	xor.b64  	%rd2573, %rd2473, %rd2571;
	xor.b64  	%rd2574, %rd2488, %rd2571;
	xor.b64  	%rd2575, %rd2503, %rd2571;
	xor.b64  	%rd2576, %rd2518, %rd2571;
	mov.b64 	{%r1787, %r1788}, %rd2552;
	shf.l.wrap.b32 	%r1789, %r1788, %r1787, 12;
	shf.l.wrap.b32 	%r1790, %r1787, %r1788, 12;
	mov.b64 	%rd2577, {%r1790, %r1789};
	mov.b64 	{%r1791, %r1792}, %rd2573;
	shf.l.wrap.b32 	%r1793, %r1791, %r1792, 20;
	shf.l.wrap.b32 	%r1794, %r1792, %r1791, 20;
	mov.b64 	%rd2578, {%r1794, %r1793};
	mov.b64 	{%r1795, %r1796}, %rd2562;
	shf.l.wrap.b32 	%r1797, %r1796, %r1795, 29;
	shf.l.wrap.b32 	%r1798, %r1795, %r1796, 29;
	mov.b64 	%rd2579, {%r1798, %r1797};
	mov.b64 	{%r1799, %r1800}, %rd2574;
	shf.l.wrap.b32 	%r1801, %r1800, %r1799, 7;
	shf.l.wrap.b32 	%r1802, %r1799, %r1800, 7;
	mov.b64 	%rd2580, {%r1802, %r1801};
	mov.b64 	{%r1803, %r1804}, %rd2548;
	shf.l.wrap.b32 	%r1805, %r1803, %r1804, 18;
	shf.l.wrap.b32 	%r1806, %r1804, %r1803, 18;
	mov.b64 	%rd2581, {%r1806, %r1805};
	mov.b64 	{%r1807, %r1808}, %rd2558;
	shf.l.wrap.b32 	%r1809, %r1808, %r1807, 30;
	shf.l.wrap.b32 	%r1810, %r1807, %r1808, 30;
	mov.b64 	%rd2582, {%r1810, %r1809};
	mov.b64 	{%r1811, %r1812}, %rd2560;
	shf.l.wrap.b32 	%r1813, %r1812, %r1811, 11;
	shf.l.wrap.b32 	%r1814, %r1811, %r1812, 11;
	mov.b64 	%rd2583, {%r1814, %r1813};
	mov.b64 	{%r1815, %r1816}, %rd2567;
	shf.l.wrap.b32 	%r1817, %r1815, %r1816, 25;
	shf.l.wrap.b32 	%r1818, %r1816, %r1815, 25;
	mov.b64 	%rd2584, {%r1818, %r1817};
	mov.b64 	{%r1819, %r1820}, %rd2575;
	shf.l.wrap.b32 	%r1821, %r1819, %r1820, 8;
	shf.l.wrap.b32 	%r1822, %r1820, %r1819, 8;
	mov.b64 	%rd2585, {%r1822, %r1821};
	mov.b64 	{%r1823, %r1824}, %rd2569;
	shf.l.wrap.b32 	%r1825, %r1824, %r1823, 24;
	shf.l.wrap.b32 	%r1826, %r1823, %r1824, 24;
	mov.b64 	%rd2586, {%r1826, %r1825};
	mov.b64 	{%r1827, %r1828}, %rd2547;
	shf.l.wrap.b32 	%r1829, %r1828, %r1827, 9;
	shf.l.wrap.b32 	%r1830, %r1827, %r1828, 9;
	mov.b64 	%rd2587, {%r1830, %r1829};
	mov.b64 	{%r1831, %r1832}, %rd2572;
	shf.l.wrap.b32 	%r1833, %r1831, %r1832, 27;
	shf.l.wrap.b32 	%r1834, %r1832, %r1831, 27;
	mov.b64 	%rd2588, {%r1834, %r1833};
	mov.b64 	{%r1835, %r1836}, %rd2576;
	shf.l.wrap.b32 	%r1837, %r1835, %r1836, 14;
	shf.l.wrap.b32 	%r1838, %r1836, %r1835, 14;
	mov.b64 	%rd2589, {%r1838, %r1837};
	mov.b64 	{%r1839, %r1840}, %rd2555;
	shf.l.wrap.b32 	%r1841, %r1839, %r1840, 2;
	shf.l.wrap.b32 	%r1842, %r1840, %r1839, 2;
	mov.b64 	%rd2590, {%r1842, %r1841};
	mov.b64 	{%r1843, %r1844}, %rd2566;
	shf.l.wrap.b32 	%r1845, %r1844, %r1843, 23;
	shf.l.wrap.b32 	%r1846, %r1843, %r1844, 23;
	mov.b64 	%rd2591, {%r1846, %r1845};
	mov.b64 	{%r1847, %r1848}, %rd2554;
	shf.l.wrap.b32 	%r1849, %r1848, %r1847, 13;
	shf.l.wrap.b32 	%r1850, %r1847, %r1848, 13;
	mov.b64 	%rd2592, {%r1850, %r1849};
	mov.b64 	{%r1851, %r1852}, %rd2545;
	shf.l.wrap.b32 	%r1853, %r1852, %r1851, 4;
	shf.l.wrap.b32 	%r1854, %r1851, %r1852, 4;
	mov.b64 	%rd2593, {%r1854, %r1853};
	mov.b64 	{%r1855, %r1856}, %rd2565;
	shf.l.wrap.b32 	%r1857, %r1855, %r1856, 28;
	shf.l.wrap.b32 	%r1858, %r1856, %r1855, 28;
	mov.b64 	%rd2594, {%r1858, %r1857};
	mov.b64 	{%r1859, %r1860}, %rd2568;
	shf.l.wrap.b32 	%r1861, %r1859, %r1860, 21;
	shf.l.wrap.b32 	%r1862, %r1860, %r1859, 21;
	mov.b64 	%rd2595, {%r1862, %r1861};
	mov.b64 	{%r1863, %r1864}, %rd2561;
	shf.l.wrap.b32 	%r1865, %r1863, %r1864, 15;
	shf.l.wrap.b32 	%r1866, %r1864, %r1863, 15;
	mov.b64 	%rd2596, {%r1866, %r1865};
	mov.b64 	{%r1867, %r1868}, %rd2553;
	shf.l.wrap.b32 	%r1869, %r1867, %r1868, 10;
	shf.l.wrap.b32 	%r1870, %r1868, %r1867, 10;
	mov.b64 	%rd2597, {%r1870, %r1869};
	mov.b64 	{%r1871, %r1872}, %rd2559;
	shf.l.wrap.b32 	%r1873, %r1871, %r1872, 6;
	shf.l.wrap.b32 	%r1874, %r1872, %r1871, 6;
	mov.b64 	%rd2598, {%r1874, %r1873};
	mov.b64 	{%r1875, %r1876}, %rd2546;
	shf.l.wrap.b32 	%r1877, %r1875, %r1876, 3;
	shf.l.wrap.b32 	%r1878, %r1876, %r1875, 3;
	mov.b64 	%rd2599, {%r1878, %r1877};
	mov.b64 	{%r1879, %r1880}, %rd2551;
	shf.l.wrap.b32 	%r1881, %r1879, %r1880, 1;
	shf.l.wrap.b32 	%r1882, %r1880, %r1879, 1;
	mov.b64 	%rd2600, {%r1882, %r1881};
	not.b64 	%rd2601, %rd2577;
	and.b64  	%rd2602, %rd2583, %rd2601;
	not.b64 	%rd2603, %rd2583;
	and.b64  	%rd2604, %rd2595, %rd2603;
	xor.b64  	%rd2605, %rd2604, %rd2577;
	not.b64 	%rd2606, %rd2595;
	and.b64  	%rd2607, %rd2589, %rd2606;
	xor.b64  	%rd2608, %rd2607, %rd2583;
	not.b64 	%rd2609, %rd2589;
	and.b64  	%rd2610, %rd2544, %rd2609;
	xor.b64  	%rd2611, %rd2610, %rd2595;
	not.b64 	%rd2612, %rd2544;
	and.b64  	%rd2613, %rd2577, %rd2612;
	xor.b64  	%rd2614, %rd2589, %rd2613;
	not.b64 	%rd2615, %rd2578;
	and.b64  	%rd2616, %rd2599, %rd2615;
	xor.b64  	%rd2617, %rd2616, %rd2594;
	not.b64 	%rd2618, %rd2599;
	and.b64  	%rd2619, %rd2592, %rd2618;
	xor.b64  	%rd2620, %rd2619, %rd2578;
	not.b64 	%rd2621, %rd2592;
	and.b64  	%rd2622, %rd2579, %rd2621;
	xor.b64  	%rd2623, %rd2622, %rd2599;
	not.b64 	%rd2624, %rd2579;
	and.b64  	%rd2625, %rd2594, %rd2624;
	xor.b64  	%rd2626, %rd2625, %rd2592;
	not.b64 	%rd2627, %rd2594;
	and.b64  	%rd2628, %rd2578, %rd2627;
	xor.b64  	%rd2629, %rd2579, %rd2628;
	not.b64 	%rd2630, %rd2598;
	and.b64  	%rd2631, %rd2584, %rd2630;
	xor.b64  	%rd2632, %rd2631, %rd2600;
	not.b64 	%rd2633, %rd2584;
	and.b64  	%rd2634, %rd2585, %rd2633;
	xor.b64  	%rd2635, %rd2634, %rd2598;
	not.b64 	%rd2636, %rd2585;
	and.b64  	%rd2637, %rd2581, %rd2636;
	xor.b64  	%rd2638, %rd2637, %rd2584;
	not.b64 	%rd2639, %rd2581;
	and.b64  	%rd2640, %rd2600, %rd2639;
	xor.b64  	%rd2641, %rd2640, %rd2585;
	not.b64 	%rd2642, %rd2600;
	and.b64  	%rd2643, %rd2598, %rd2642;
	xor.b64  	%rd2644, %rd2581, %rd2643;
	not.b64 	%rd2645, %rd2593;
	and.b64  	%rd2646, %rd2597, %rd2645;
	xor.b64  	%rd2647, %rd2646, %rd2588;
	not.b64 	%rd2648, %rd2597;
	and.b64  	%rd2649, %rd2596, %rd2648;
	xor.b64  	%rd2650, %rd2649, %rd2593;
	not.b64 	%rd2651, %rd2596;
	and.b64  	%rd2652, %rd2586, %rd2651;
	xor.b64  	%rd2653, %rd2652, %rd2597;
	not.b64 	%rd2654, %rd2586;
	and.b64  	%rd2655, %rd2588, %rd2654;
	xor.b64  	%rd2656, %rd2655, %rd2596;
	not.b64 	%rd2657, %rd2588;
	and.b64  	%rd2658, %rd2593, %rd2657;
	xor.b64  	%rd2659, %rd2586, %rd2658;
	not.b64 	%rd2660, %rd2591;
	and.b64  	%rd2661, %rd2580, %rd2660;
	xor.b64  	%rd2662, %rd2661, %rd2582;
	not.b64 	%rd2663, %rd2580;
	and.b64  	%rd2664, %rd2587, %rd2663;
	xor.b64  	%rd2665, %rd2664, %rd2591;
	not.b64 	%rd2666, %rd2587;
	and.b64  	%rd2667, %rd2590, %rd2666;
	xor.b64  	%rd2668, %rd2667, %rd2580;
	not.b64 	%rd2669, %rd2590;
	and.b64  	%rd2670, %rd2582, %rd2669;
	xor.b64  	%rd2671, %rd2670, %rd2587;
	not.b64 	%rd2672, %rd2582;
	and.b64  	%rd2673, %rd2591, %rd2672;
	xor.b64  	%rd2674, %rd2590, %rd2673;
	ld.const.u64 	%rd2675, [RC+120];
	xor.b64  	%rd2676, %rd2602, %rd2675;
	xor.b64  	%rd2677, %rd2676, %rd2544;
	xor.b64  	%rd2678, %rd2617, %rd2677;
	xor.b64  	%rd2679, %rd2678, %rd2632;
	xor.b64  	%rd2680, %rd2679, %rd2647;
	xor.b64  	%rd2681, %rd2680, %rd2662;
	xor.b64  	%rd2682, %rd2620, %rd2605;
	xor.b64  	%rd2683, %rd2682, %rd2635;
	xor.b64  	%rd2684, %rd2683, %rd2650;
	xor.b64  	%rd2685, %rd2684, %rd2665;
	xor.b64  	%rd2686, %rd2623, %rd2608;
	xor.b64  	%rd2687, %rd2686, %rd2638;
	xor.b64  	%rd2688, %rd2687, %rd2653;
	xor.b64  	%rd2689, %rd2688, %rd2668;
	xor.b64  	%rd2690, %rd2626, %rd2611;
	xor.b64  	%rd2691, %rd2690, %rd2641;
	xor.b64  	%rd2692, %rd2691, %rd2656;
	xor.b64  	%rd2693, %rd2692, %rd2671;
	xor.b64  	%rd2694, %rd2629, %rd2614;
	xor.b64  	%rd2695, %rd2694, %rd2644;
	xor.b64  	%rd2696, %rd2695, %rd2659;
	xor.b64  	%rd2697, %rd2696, %rd2674;
	mov.b64 	{%r1883, %r1884}, %rd2685;
	shf.l.wrap.b32 	%r1885, %r1883, %r1884, 1;
	shf.l.wrap.b32 	%r1886, %r1884, %r1883, 1;
	mov.b64 	%rd2698, {%r1886, %r1885};
	xor.b64  	%rd2699, %rd2698, %rd2697;
	xor.b64  	%rd2700, %rd2699, %rd2677;
	xor.b64  	%rd2701, %rd2617, %rd2699;
	xor.b64  	%rd2702, %rd2632, %rd2699;
	xor.b64  	%rd2703, %rd2647, %rd2699;
	xor.b64  	%rd2704, %rd2662, %rd2699;
	mov.b64 	{%r1887, %r1888}, %rd2689;
	shf.l.wrap.b32 	%r1889, %r1887, %r1888, 1;
	shf.l.wrap.b32 	%r1890, %r1888, %r1887, 1;
	mov.b64 	%rd2705, {%r1890, %r1889};
	xor.b64  	%rd2706, %rd2705, %rd2681;
	xor.b64  	%rd2707, %rd2605, %rd2706;
	xor.b64  	%rd2708, %rd2620, %rd2706;
	xor.b64  	%rd2709, %rd2635, %rd2706;
	xor.b64  	%rd2710, %rd2650, %rd2706;
	xor.b64  	%rd2711, %rd2665, %rd2706;
	mov.b64 	{%r1891, %r1892}, %rd2693;
	shf.l.wrap.b32 	%r1893, %r1891, %r1892, 1;
	shf.l.wrap.b32 	%r1894, %r1892, %r1891, 1;
	mov.b64 	%rd2712, {%r1894, %r1893};
	xor.b64  	%rd2713, %rd2712, %rd2685;
	xor.b64  	%rd2714, %rd2608, %rd2713;
	xor.b64  	%rd2715, %rd2623, %rd2713;
	xor.b64  	%rd2716, %rd2638, %rd2713;
	xor.b64  	%rd2717, %rd2653, %rd2713;
	xor.b64  	%rd2718, %rd2668, %rd2713;
	mov.b64 	{%r1895, %r1896}, %rd2697;
	shf.l.wrap.b32 	%r1897, %r1895, %r1896, 1;
	shf.l.wrap.b32 	%r1898, %r1896, %r1895, 1;
	mov.b64 	%rd2719, {%r1898, %r1897};
	xor.b64  	%rd2720, %rd2719, %rd2689;
	xor.b64  	%rd2721, %rd2611, %rd2720;
	xor.b64  	%rd2722, %rd2626, %rd2720;
	xor.b64  	%rd2723, %rd2641, %rd2720;
	xor.b64  	%rd2724, %rd2656, %rd2720;
	xor.b64  	%rd2725, %rd2671, %rd2720;
	mov.b64 	{%r1899, %r1900}, %rd2681;
	shf.l.wrap.b32 	%r1901, %r1899, %r1900, 1;
	shf.l.wrap.b32 	%r1902, %r1900, %r1899, 1;
	mov.b64 	%rd2726, {%r1902, %r1901};
	xor.b64  	%rd2727, %rd2726, %rd2693;
	xor.b64  	%rd2728, %rd2614, %rd2727;
	xor.b64  	%rd2729, %rd2629, %rd2727;
	xor.b64  	%rd2730, %rd2644, %rd2727;
	xor.b64  	%rd2731, %rd2659, %rd2727;
	xor.b64  	%rd2732, %rd2674, %rd2727;
	mov.b64 	{%r1903, %r1904}, %rd2708;
	shf.l.wrap.b32 	%r1905, %r1904, %r1903, 12;
	shf.l.wrap.b32 	%r1906, %r1903, %r1904, 12;
	mov.b64 	%rd2733, {%r1906, %r1905};
	mov.b64 	{%r1907, %r1908}, %rd2729;
	shf.l.wrap.b32 	%r1909, %r1907, %r1908, 20;
	shf.l.wrap.b32 	%r1910, %r1908, %r1907, 20;
	mov.b64 	%rd2734, {%r1910, %r1909};
	mov.b64 	{%r1911, %r1912}, %rd2718;
	shf.l.wrap.b32 	%r1913, %r1912, %r1911, 29;
	shf.l.wrap.b32 	%r1914, %r1911, %r1912, 29;
	mov.b64 	%rd2735, {%r1914, %r1913};
	mov.b64 	{%r1915, %r1916}, %rd2730;
	shf.l.wrap.b32 	%r1917, %r1916, %r1915, 7;
	shf.l.wrap.b32 	%r1918, %r1915, %r1916, 7;
	mov.b64 	%rd2736, {%r1918, %r1917};
	mov.b64 	{%r1919, %r1920}, %rd2704;
	shf.l.wrap.b32 	%r1921, %r1919, %r1920, 18;
	shf.l.wrap.b32 	%r1922, %r1920, %r1919, 18;
	mov.b64 	%rd2737, {%r1922, %r1921};
	mov.b64 	{%r1923, %r1924}, %rd2714;
	shf.l.wrap.b32 	%r1925, %r1924, %r1923, 30;
	shf.l.wrap.b32 	%r1926, %r1923, %r1924, 30;
	mov.b64 	%rd2738, {%r1926, %r1925};
	mov.b64 	{%r1927, %r1928}, %rd2716;
	shf.l.wrap.b32 	%r1929, %r1928, %r1927, 11;
	shf.l.wrap.b32 	%r1930, %r1927, %r1928, 11;
	mov.b64 	%rd2739, {%r1930, %r1929};
	mov.b64 	{%r1931, %r1932}, %rd2723;
	shf.l.wrap.b32 	%r1933, %r1931, %r1932, 25;
	shf.l.wrap.b32 	%r1934, %r1932, %r1931, 25;
	mov.b64 	%rd2740, {%r1934, %r1933};
	mov.b64 	{%r1935, %r1936}, %rd2731;
	shf.l.wrap.b32 	%r1937, %r1935, %r1936, 8;
	shf.l.wrap.b32 	%r1938, %r1936, %r1935, 8;
	mov.b64 	%rd2741, {%r1938, %r1937};
	mov.b64 	{%r1939, %r1940}, %rd2725;
	shf.l.wrap.b32 	%r1941, %r1940, %r1939, 24;
	shf.l.wrap.b32 	%r1942, %r1939, %r1940, 24;
	mov.b64 	%rd2742, {%r1942, %r1941};
	mov.b64 	{%r1943, %r1944}, %rd2703;
	shf.l.wrap.b32 	%r1945, %r1944, %r1943, 9;
	shf.l.wrap.b32 	%r1946, %r1943, %r1944, 9;
	mov.b64 	%rd2743, {%r1946, %r1945};
	mov.b64 	{%r1947, %r1948}, %rd2728;
	shf.l.wrap.b32 	%r1949, %r1947, %r1948, 27;
	shf.l.wrap.b32 	%r1950, %r1948, %r1947, 27;
	mov.b64 	%rd2744, {%r1950, %r1949};
	mov.b64 	{%r1951, %r1952}, %rd2732;
	shf.l.wrap.b32 	%r1953, %r1951, %r1952, 14;
	shf.l.wrap.b32 	%r1954, %r1952, %r1951, 14;
	mov.b64 	%rd2745, {%r1954, %r1953};
	mov.b64 	{%r1955, %r1956}, %rd2711;
	shf.l.wrap.b32 	%r1957, %r1955, %r1956, 2;
	shf.l.wrap.b32 	%r1958, %r1956, %r1955, 2;
	mov.b64 	%rd2746, {%r1958, %r1957};
	mov.b64 	{%r1959, %r1960}, %rd2722;
	shf.l.wrap.b32 	%r1961, %r1960, %r1959, 23;
	shf.l.wrap.b32 	%r1962, %r1959, %r1960, 23;
	mov.b64 	%rd2747, {%r1962, %r1961};
	mov.b64 	{%r1963, %r1964}, %rd2710;
	shf.l.wrap.b32 	%r1965, %r1964, %r1963, 13;
	shf.l.wrap.b32 	%r1966, %r1963, %r1964, 13;
	mov.b64 	%rd2748, {%r1966, %r1965};
	mov.b64 	{%r1967, %r1968}, %rd2701;
	shf.l.wrap.b32 	%r1969, %r1968, %r1967, 4;
	shf.l.wrap.b32 	%r1970, %r1967, %r1968, 4;
	mov.b64 	%rd2749, {%r1970, %r1969};
	mov.b64 	{%r1971, %r1972}, %rd2721;
	shf.l.wrap.b32 	%r1973, %r1971, %r1972, 28;
	shf.l.wrap.b32 	%r1974, %r1972, %r1971, 28;
	mov.b64 	%rd2750, {%r1974, %r1973};
	mov.b64 	{%r1975, %r1976}, %rd2724;
	shf.l.wrap.b32 	%r1977, %r1975, %r1976, 21;
	shf.l.wrap.b32 	%r1978, %r1976, %r1975, 21;
	mov.b64 	%rd2751, {%r1978, %r1977};
	mov.b64 	{%r1979, %r1980}, %rd2717;
	shf.l.wrap.b32 	%r1981, %r1979, %r1980, 15;
	shf.l.wrap.b32 	%r1982, %r1980, %r1979, 15;
	mov.b64 	%rd2752, {%r1982, %r1981};
	mov.b64 	{%r1983, %r1984}, %rd2709;
	shf.l.wrap.b32 	%r1985, %r1983, %r1984, 10;
	shf.l.wrap.b32 	%r1986, %r1984, %r1983, 10;
	mov.b64 	%rd2753, {%r1986, %r1985};
	mov.b64 	{%r1987, %r1988}, %rd2715;
	shf.l.wrap.b32 	%r1989, %r1987, %r1988, 6;
	shf.l.wrap.b32 	%r1990, %r1988, %r1987, 6;
	mov.b64 	%rd2754, {%r1990, %r1989};
	mov.b64 	{%r1991, %r1992}, %rd2702;
	shf.l.wrap.b32 	%r1993, %r1991, %r1992, 3;
	shf.l.wrap.b32 	%r1994, %r1992, %r1991, 3;
	mov.b64 	%rd2755, {%r1994, %r1993};
	mov.b64 	{%r1995, %r1996}, %rd2707;
	shf.l.wrap.b32 	%r1997, %r1995, %r1996, 1;
	shf.l.wrap.b32 	%r1998, %r1996, %r1995, 1;
	mov.b64 	%rd2756, {%r1998, %r1997};
	not.b64 	%rd2757, %rd2733;
	and.b64  	%rd2758, %rd2739, %rd2757;
	not.b64 	%rd2759, %rd2739;
	and.b64  	%rd2760, %rd2751, %rd2759;
	xor.b64  	%rd2761, %rd2760, %rd2733;
	not.b64 	%rd2762, %rd2751;
	and.b64  	%rd2763, %rd2745, %rd2762;
	xor.b64  	%rd2764, %rd2763, %rd2739;
	not.b64 	%rd2765, %rd2745;
	and.b64  	%rd2766, %rd2700, %rd2765;
	xor.b64  	%rd2767, %rd2766, %rd2751;
	not.b64 	%rd2768, %rd2700;
	and.b64  	%rd2769, %rd2733, %rd2768;
	xor.b64  	%rd2770, %rd2745, %rd2769;
	not.b64 	%rd2771, %rd2734;
	and.b64  	%rd2772, %rd2755, %rd2771;
	xor.b64  	%rd2773, %rd2772, %rd2750;
	not.b64 	%rd2774, %rd2755;
	and.b64  	%rd2775, %rd2748, %rd2774;
	xor.b64  	%rd2776, %rd2775, %rd2734;
	not.b64 	%rd2777, %rd2748;
	and.b64  	%rd2778, %rd2735, %rd2777;
	xor.b64  	%rd2779, %rd2778, %rd2755;
	not.b64 	%rd2780, %rd2735;
	and.b64  	%rd2781, %rd2750, %rd2780;
	xor.b64  	%rd2782, %rd2781, %rd2748;
	not.b64 	%rd2783, %rd2750;
	and.b64  	%rd2784, %rd2734, %rd2783;
	xor.b64  	%rd2785, %rd2735, %rd2784;
	not.b64 	%rd2786, %rd2754;
	and.b64  	%rd2787, %rd2740, %rd2786;
	xor.b64  	%rd2788, %rd2787, %rd2756;
	not.b64 	%rd2789, %rd2740;
	and.b64  	%rd2790, %rd2741, %rd2789;
	xor.b64  	%rd2791, %rd2790, %rd2754;
	not.b64 	%rd2792, %rd2741;
	and.b64  	%rd2793, %rd2737, %rd2792;
	xor.b64  	%rd2794, %rd2793, %rd2740;
	not.b64 	%rd2795, %rd2737;
	and.b64  	%rd2796, %rd2756, %rd2795;
	xor.b64  	%rd2797, %rd2796, %rd2741;
	not.b64 	%rd2798, %rd2756;
	and.b64  	%rd2799, %rd2754, %rd2798;
	xor.b64  	%rd2800, %rd2737, %rd2799;
	not.b64 	%rd2801, %rd2749;
	and.b64  	%rd2802, %rd2753, %rd2801;
	xor.b64  	%rd2803, %rd2802, %rd2744;
	not.b64 	%rd2804, %rd2753;
	and.b64  	%rd2805, %rd2752, %rd2804;
	xor.b64  	%rd2806, %rd2805, %rd2749;
	not.b64 	%rd2807, %rd2752;
	and.b64  	%rd2808, %rd2742, %rd2807;
	xor.b64  	%rd2809, %rd2808, %rd2753;
	not.b64 	%rd2810, %rd2742;
	and.b64  	%rd2811, %rd2744, %rd2810;
	xor.b64  	%rd2812, %rd2811, %rd2752;
	not.b64 	%rd2813, %rd2744;
	and.b64  	%rd2814, %rd2749, %rd2813;
	xor.b64  	%rd2815, %rd2742, %rd2814;
	not.b64 	%rd2816, %rd2747;
	and.b64  	%rd2817, %rd2736, %rd2816;
	xor.b64  	%rd2818, %rd2817, %rd2738;
	not.b64 	%rd2819, %rd2736;
	and.b64  	%rd2820, %rd2743, %rd2819;
	xor.b64  	%rd2821, %rd2820, %rd2747;
	not.b64 	%rd2822, %rd2743;
	and.b64  	%rd2823, %rd2746, %rd2822;
	xor.b64  	%rd2824, %rd2823, %rd2736;
	not.b64 	%rd2825, %rd2746;
	and.b64  	%rd2826, %rd2738, %rd2825;
	xor.b64  	%rd2827, %rd2826, %rd2743;
	not.b64 	%rd2828, %rd2738;
	and.b64  	%rd2829, %rd2747, %rd2828;
	xor.b64  	%rd2830, %rd2746, %rd2829;
	ld.const.u64 	%rd2831, [RC+128];
	xor.b64  	%rd2832, %rd2758, %rd2831;
	xor.b64  	%rd2833, %rd2832, %rd2700;
	xor.b64  	%rd2834, %rd2773, %rd2833;
	xor.b64  	%rd2835, %rd2834, %rd2788;
	xor.b64  	%rd2836, %rd2835, %rd2803;
	xor.b64  	%rd2837, %rd2836, %rd2818;
	xor.b64  	%rd2838, %rd2776, %rd2761;
	xor.b64  	%rd2839, %rd2838, %rd2791;
	xor.b64  	%rd2840, %rd2839, %rd2806;
	xor.b64  	%rd2841, %rd2840, %rd2821;
	xor.b64  	%rd2842, %rd2779, %rd2764;
	xor.b64  	%rd2843, %rd2842, %rd2794;
	xor.b64  	%rd2844, %rd2843, %rd2809;
	xor.b64  	%rd2845, %rd2844, %rd2824;
	xor.b64  	%rd2846, %rd2782, %rd2767;
	xor.b64  	%rd2847, %rd2846, %rd2797;
	xor.b64  	%rd2848, %rd2847, %rd2812;
	xor.b64  	%rd2849, %rd2848, %rd2827;
	xor.b64  	%rd2850, %rd2785, %rd2770;
	xor.b64  	%rd2851, %rd2850, %rd2800;
	xor.b64  	%rd2852, %rd2851, %rd2815;
	xor.b64  	%rd2853, %rd2852, %rd2830;
	mov.b64 	{%r1999, %r2000}, %rd2841;
	shf.l.wrap.b32 	%r2001, %r1999, %r2000, 1;
	shf.l.wrap.b32 	%r2002, %r2000, %r1999, 1;
	mov.b64 	%rd2854, {%r2002, %r2001};
	xor.b64  	%rd2855, %rd2854, %rd2853;
	xor.b64  	%rd2856, %rd2855, %rd2833;
	xor.b64  	%rd2857, %rd2773, %rd2855;
	xor.b64  	%rd2858, %rd2788, %rd2855;
	xor.b64  	%rd2859, %rd2803, %rd2855;
	xor.b64  	%rd2860, %rd2818, %rd2855;
	mov.b64 	{%r2003, %r2004}, %rd2845;
	shf.l.wrap.b32 	%r2005, %r2003, %r2004, 1;
	shf.l.wrap.b32 	%r2006, %r2004, %r2003, 1;
	mov.b64 	%rd2861, {%r2006, %r2005};
	xor.b64  	%rd2862, %rd2861, %rd2837;
	xor.b64  	%rd2863, %rd2761, %rd2862;
	xor.b64  	%rd2864, %rd2776, %rd2862;
	xor.b64  	%rd2865, %rd2791, %rd2862;
	xor.b64  	%rd2866, %rd2806, %rd2862;
	xor.b64  	%rd2867, %rd2821, %rd2862;
	mov.b64 	{%r2007, %r2008}, %rd2849;
	shf.l.wrap.b32 	%r2009, %r2007, %r2008, 1;
	shf.l.wrap.b32 	%r2010, %r2008, %r2007, 1;
	mov.b64 	%rd2868, {%r2010, %r2009};
	xor.b64  	%rd2869, %rd2868, %rd2841;
	xor.b64  	%rd2870, %rd2764, %rd2869;
	xor.b64  	%rd2871, %rd2779, %rd2869;
	xor.b64  	%rd2872, %rd2794, %rd2869;
	xor.b64  	%rd2873, %rd2809, %rd2869;
	xor.b64  	%rd2874, %rd2824, %rd2869;
	mov.b64 	{%r2011, %r2012}, %rd2853;
	shf.l.wrap.b32 	%r2013, %r2011, %r2012, 1;
	shf.l.wrap.b32 	%r2014, %r2012, %r2011, 1;
	mov.b64 	%rd2875, {%r2014, %r2013};
	xor.b64  	%rd2876, %rd2875, %rd2845;
	xor.b64  	%rd2877, %rd2767, %rd2876;
	xor.b64  	%rd2878, %rd2782, %rd2876;
	xor.b64  	%rd2879, %rd2797, %rd2876;
	xor.b64  	%rd2880, %rd2812, %rd2876;
	xor.b64  	%rd2881, %rd2827, %rd2876;
	mov.b64 	{%r2015, %r2016}, %rd2837;
	shf.l.wrap.b32 	%r2017, %r2015, %r2016, 1;
	shf.l.wrap.b32 	%r2018, %r2016, %r2015, 1;
	mov.b64 	%rd2882, {%r2018, %r2017};
	xor.b64  	%rd2883, %rd2882, %rd2849;
	xor.b64  	%rd2884, %rd2770, %rd2883;
	xor.b64  	%rd2885, %rd2785, %rd2883;
	xor.b64  	%rd2886, %rd2800, %rd2883;
	xor.b64  	%rd2887, %rd2815, %rd2883;
	xor.b64  	%rd2888, %rd2830, %rd2883;
	mov.b64 	{%r2019, %r2020}, %rd2864;
	shf.l.wrap.b32 	%r2021, %r2020, %r2019, 12;
	shf.l.wrap.b32 	%r2022, %r2019, %r2020, 12;
	mov.b64 	%rd2889, {%r2022, %r2021};
	mov.b64 	{%r2023, %r2024}, %rd2885;
	shf.l.wrap.b32 	%r2025, %r2023, %r2024, 20;
	shf.l.wrap.b32 	%r2026, %r2024, %r2023, 20;
	mov.b64 	%rd2890, {%r2026, %r2025};
	mov.b64 	{%r2027, %r2028}, %rd2874;
	shf.l.wrap.b32 	%r2029, %r2028, %r2027, 29;
	shf.l.wrap.b32 	%r2030, %r2027, %r2028, 29;
	mov.b64 	%rd2891, {%r2030, %r2029};
	mov.b64 	{%r2031, %r2032}, %rd2886;
	shf.l.wrap.b32 	%r2033, %r2032, %r2031, 7;
	shf.l.wrap.b32 	%r2034, %r2031, %r2032, 7;
	mov.b64 	%rd2892, {%r2034, %r2033};
	mov.b64 	{%r2035, %r2036}, %rd2860;
	shf.l.wrap.b32 	%r2037, %r2035, %r2036, 18;
	shf.l.wrap.b32 	%r2038, %r2036, %r2035, 18;
	mov.b64 	%rd2893, {%r2038, %r2037};
	mov.b64 	{%r2039, %r2040}, %rd2870;
	shf.l.wrap.b32 	%r2041, %r2040, %r2039, 30;
	shf.l.wrap.b32 	%r2042, %r2039, %r2040, 30;
	mov.b64 	%rd2894, {%r2042, %r2041};
	mov.b64 	{%r2043, %r2044}, %rd2872;
	shf.l.wrap.b32 	%r2045, %r2044, %r2043, 11;
	shf.l.wrap.b32 	%r2046, %r2043, %r2044, 11;
	mov.b64 	%rd2895, {%r2046, %r2045};
	mov.b64 	{%r2047, %r2048}, %rd2879;
	shf.l.wrap.b32 	%r2049, %r2047, %r2048, 25;
	shf.l.wrap.b32 	%r2050, %r2048, %r2047, 25;
	mov.b64 	%rd2896, {%r2050, %r2049};
	mov.b64 	{%r2051, %r2052}, %rd2887;
	shf.l.wrap.b32 	%r2053, %r2051, %r2052, 8;
	shf.l.wrap.b32 	%r2054, %r2052, %r2051, 8;
	mov.b64 	%rd2897, {%r2054, %r2053};
	mov.b64 	{%r2055, %r2056}, %rd2881;
	shf.l.wrap.b32 	%r2057, %r2056, %r2055, 24;
	shf.l.wrap.b32 	%r2058, %r2055, %r2056, 24;
	mov.b64 	%rd2898, {%r2058, %r2057};
	mov.b64 	{%r2059, %r2060}, %rd2859;
	shf.l.wrap.b32 	%r2061, %r2060, %r2059, 9;
	shf.l.wrap.b32 	%r2062, %r2059, %r2060, 9;
	mov.b64 	%rd2899, {%r2062, %r2061};
	mov.b64 	{%r2063, %r2064}, %rd2884;
	shf.l.wrap.b32 	%r2065, %r2063, %r2064, 27;
	shf.l.wrap.b32 	%r2066, %r2064, %r2063, 27;
	mov.b64 	%rd2900, {%r2066, %r2065};
	mov.b64 	{%r2067, %r2068}, %rd2888;
	shf.l.wrap.b32 	%r2069, %r2067, %r2068, 14;
	shf.l.wrap.b32 	%r2070, %r2068, %r2067, 14;
	mov.b64 	%rd2901, {%r2070, %r2069};
	mov.b64 	{%r2071, %r2072}, %rd2867;
	shf.l.wrap.b32 	%r2073, %r2071, %r2072, 2;
	shf.l.wrap.b32 	%r2074, %r2072, %r2071, 2;
	mov.b64 	%rd2902, {%r2074, %r2073};
	mov.b64 	{%r2075, %r2076}, %rd2878;
	shf.l.wrap.b32 	%r2077, %r2076, %r2075, 23;
	shf.l.wrap.b32 	%r2078, %r2075, %r2076, 23;
	mov.b64 	%rd2903, {%r2078, %r2077};
	mov.b64 	{%r2079, %r2080}, %rd2866;
	shf.l.wrap.b32 	%r2081, %r2080, %r2079, 13;
	shf.l.wrap.b32 	%r2082, %r2079, %r2080, 13;
	mov.b64 	%rd2904, {%r2082, %r2081};
	mov.b64 	{%r2083, %r2084}, %rd2857;
	shf.l.wrap.b32 	%r2085, %r2084, %r2083, 4;
	shf.l.wrap.b32 	%r2086, %r2083, %r2084, 4;
	mov.b64 	%rd2905, {%r2086, %r2085};
	mov.b64 	{%r2087, %r2088}, %rd2877;
	shf.l.wrap.b32 	%r2089, %r2087, %r2088, 28;
	shf.l.wrap.b32 	%r2090, %r2088, %r2087, 28;
	mov.b64 	%rd2906, {%r2090, %r2089};
	mov.b64 	{%r2091, %r2092}, %rd2880;
	shf.l.wrap.b32 	%r2093, %r2091, %r2092, 21;
	shf.l.wrap.b32 	%r2094, %r2092, %r2091, 21;
	mov.b64 	%rd2907, {%r2094, %r2093};
	mov.b64 	{%r2095, %r2096}, %rd2873;
	shf.l.wrap.b32 	%r2097, %r2095, %r2096, 15;
	shf.l.wrap.b32 	%r2098, %r2096, %r2095, 15;
	mov.b64 	%rd2908, {%r2098, %r2097};
	mov.b64 	{%r2099, %r2100}, %rd2865;
	shf.l.wrap.b32 	%r2101, %r2099, %r2100, 10;
	shf.l.wrap.b32 	%r2102, %r2100, %r2099, 10;
	mov.b64 	%rd2909, {%r2102, %r2101};
	mov.b64 	{%r2103, %r2104}, %rd2871;
	shf.l.wrap.b32 	%r2105, %r2103, %r2104, 6;
	shf.l.wrap.b32 	%r2106, %r2104, %r2103, 6;
	mov.b64 	%rd2910, {%r2106, %r2105};
	mov.b64 	{%r2107, %r2108}, %rd2858;
	shf.l.wrap.b32 	%r2109, %r2107, %r2108, 3;
	shf.l.wrap.b32 	%r2110, %r2108, %r2107, 3;
	mov.b64 	%rd2911, {%r2110, %r2109};
	mov.b64 	{%r2111, %r2112}, %rd2863;
	shf.l.wrap.b32 	%r2113, %r2111, %r2112, 1;
	shf.l.wrap.b32 	%r2114, %r2112, %r2111, 1;
	mov.b64 	%rd2912, {%r2114, %r2113};
	not.b64 	%rd2913, %rd2889;
	and.b64  	%rd2914, %rd2895, %rd2913;
	not.b64 	%rd2915, %rd2895;
	and.b64  	%rd2916, %rd2907, %rd2915;
	xor.b64  	%rd2917, %rd2916, %rd2889;
	not.b64 	%rd2918, %rd2907;
	and.b64  	%rd2919, %rd2901, %rd2918;
	xor.b64  	%rd2920, %rd2919, %rd2895;
	not.b64 	%rd2921, %rd2901;
	and.b64  	%rd2922, %rd2856, %rd2921;
	xor.b64  	%rd2923, %rd2922, %rd2907;
	not.b64 	%rd2924, %rd2856;
	and.b64  	%rd2925, %rd2889, %rd2924;
	xor.b64  	%rd2926, %rd2901, %rd2925;
	not.b64 	%rd2927, %rd2890;
	and.b64  	%rd2928, %rd2911, %rd2927;
	xor.b64  	%rd2929, %rd2928, %rd2906;
	not.b64 	%rd2930, %rd2911;
	and.b64  	%rd2931, %rd2904, %rd2930;
	xor.b64  	%rd2932, %rd2931, %rd2890;
	not.b64 	%rd2933, %rd2904;
	and.b64  	%rd2934, %rd2891, %rd2933;
	xor.b64  	%rd2935, %rd2934, %rd2911;
	not.b64 	%rd2936, %rd2891;
	and.b64  	%rd2937, %rd2906, %rd2936;
	xor.b64  	%rd2938, %rd2937, %rd2904;
	not.b64 	%rd2939, %rd2906;
	and.b64  	%rd2940, %rd2890, %rd2939;
	xor.b64  	%rd2941, %rd2891, %rd2940;
	not.b64 	%rd2942, %rd2910;
	and.b64  	%rd2943, %rd2896, %rd2942;
	xor.b64  	%rd2944, %rd2943, %rd2912;
	not.b64 	%rd2945, %rd2896;
	and.b64  	%rd2946, %rd2897, %rd2945;
	xor.b64  	%rd2947, %rd2946, %rd2910;
	not.b64 	%rd2948, %rd2897;
	and.b64  	%rd2949, %rd2893, %rd2948;
	xor.b64  	%rd2950, %rd2949, %rd2896;
	not.b64 	%rd2951, %rd2893;
	and.b64  	%rd2952, %rd2912, %rd2951;
	xor.b64  	%rd2953, %rd2952, %rd2897;
	not.b64 	%rd2954, %rd2912;
	and.b64  	%rd2955, %rd2910, %rd2954;
	xor.b64  	%rd2956, %rd2893, %rd2955;
	not.b64 	%rd2957, %rd2905;
	and.b64  	%rd2958, %rd2909, %rd2957;
	xor.b64  	%rd2959, %rd2958, %rd2900;
	not.b64 	%rd2960, %rd2909;
	and.b64  	%rd2961, %rd2908, %rd2960;
	xor.b64  	%rd2962, %rd2961, %rd2905;
	not.b64 	%rd2963, %rd2908;
	and.b64  	%rd2964, %rd2898, %rd2963;
	xor.b64  	%rd2965, %rd2964, %rd2909;
	not.b64 	%rd2966, %rd2898;
	and.b64  	%rd2967, %rd2900, %rd2966;
	xor.b64  	%rd2968, %rd2967, %rd2908;
	not.b64 	%rd2969, %rd2900;
	and.b64  	%rd2970, %rd2905, %rd2969;
	xor.b64  	%rd2971, %rd2898, %rd2970;
	not.b64 	%rd2972, %rd2903;
	and.b64  	%rd2973, %rd2892, %rd2972;
	xor.b64  	%rd2974, %rd2973, %rd2894;
	not.b64 	%rd2975, %rd2892;
	and.b64  	%rd2976, %rd2899, %rd2975;
	xor.b64  	%rd2977, %rd2976, %rd2903;
	not.b64 	%rd2978, %rd2899;
	and.b64  	%rd2979, %rd2902, %rd2978;
	xor.b64  	%rd2980, %rd2979, %rd2892;
	not.b64 	%rd2981, %rd2902;
	and.b64  	%rd2982, %rd2894, %rd2981;
	xor.b64  	%rd2983, %rd2982, %rd2899;
	not.b64 	%rd2984, %rd2894;
	and.b64  	%rd2985, %rd2903, %rd2984;
	xor.b64  	%rd2986, %rd2902, %rd2985;
	ld.const.u64 	%rd2987, [RC+136];
	xor.b64  	%rd2988, %rd2914, %rd2987;
	xor.b64  	%rd2989, %rd2988, %rd2856;
	xor.b64  	%rd2990, %rd2929, %rd2989;
	xor.b64  	%rd2991, %rd2990, %rd2944;
	xor.b64  	%rd2992, %rd2991, %rd2959;
	xor.b64  	%rd2993, %rd2992, %rd2974;
	xor.b64  	%rd2994, %rd2932, %rd2917;
	xor.b64  	%rd2995, %rd2994, %rd2947;
	xor.b64  	%rd2996, %rd2995, %rd2962;
	xor.b64  	%rd2997, %rd2996, %rd2977;
	xor.b64  	%rd2998, %rd2935, %rd2920;
	xor.b64  	%rd2999, %rd2998, %rd2950;
	xor.b64  	%rd3000, %rd2999, %rd2965;
	xor.b64  	%rd3001, %rd3000, %rd2980;
	xor.b64  	%rd3002, %rd2938, %rd2923;
	xor.b64  	%rd3003, %rd3002, %rd2953;
	xor.b64  	%rd3004, %rd3003, %rd2968;
	xor.b64  	%rd3005, %rd3004, %rd2983;
	xor.b64  	%rd3006, %rd2941, %rd2926;
	xor.b64  	%rd3007, %rd3006, %rd2956;
	xor.b64  	%rd3008, %rd3007, %rd2971;
	xor.b64  	%rd3009, %rd3008, %rd2986;
	mov.b64 	{%r2115, %r2116}, %rd2997;
	shf.l.wrap.b32 	%r2117, %r2115, %r2116, 1;
	shf.l.wrap.b32 	%r2118, %r2116, %r2115, 1;
	mov.b64 	%rd3010, {%r2118, %r2117};
	xor.b64  	%rd3011, %rd3010, %rd3009;
	xor.b64  	%rd3012, %rd3011, %rd2989;
	xor.b64  	%rd3013, %rd2929, %rd3011;
	xor.b64  	%rd3014, %rd2944, %rd3011;
	xor.b64  	%rd3015, %rd2959, %rd3011;
	xor.b64  	%rd3016, %rd2974, %rd3011;
	mov.b64 	{%r2119, %r2120}, %rd3001;
	shf.l.wrap.b32 	%r2121, %r2119, %r2120, 1;
	shf.l.wrap.b32 	%r2122, %r2120, %r2119, 1;
	mov.b64 	%rd3017, {%r2122, %r2121};
	xor.b64  	%rd3018, %rd3017, %rd2993;
	xor.b64  	%rd3019, %rd2917, %rd3018;
	xor.b64  	%rd3020, %rd2932, %rd3018;
	xor.b64  	%rd3021, %rd2947, %rd3018;
	xor.b64  	%rd3022, %rd2962, %rd3018;
	xor.b64  	%rd3023, %rd2977, %rd3018;
	mov.b64 	{%r2123, %r2124}, %rd3005;
	shf.l.wrap.b32 	%r2125, %r2123, %r2124, 1;
	shf.l.wrap.b32 	%r2126, %r2124, %r2123, 1;
	mov.b64 	%rd3024, {%r2126, %r2125};
	xor.b64  	%rd3025, %rd3024, %rd2997;
	xor.b64  	%rd3026, %rd2920, %rd3025;
	xor.b64  	%rd3027, %rd2935, %rd3025;
	xor.b64  	%rd3028, %rd2950, %rd3025;
	xor.b64  	%rd3029, %rd2965, %rd3025;
	xor.b64  	%rd3030, %rd2980, %rd3025;
	mov.b64 	{%r2127, %r2128}, %rd3009;
	shf.l.wrap.b32 	%r2129, %r2127, %r2128, 1;
	shf.l.wrap.b32 	%r2130, %r2128, %r2127, 1;
	mov.b64 	%rd3031, {%r2130, %r2129};
	xor.b64  	%rd3032, %rd3031, %rd3001;
	xor.b64  	%rd3033, %rd2923, %rd3032;
	xor.b64  	%rd3034, %rd2938, %rd3032;
	xor.b64  	%rd3035, %rd2953, %rd3032;
	xor.b64  	%rd3036, %rd2968, %rd3032;
	xor.b64  	%rd3037, %rd2983, %rd3032;
	mov.b64 	{%r2131, %r2132}, %rd2993;
	shf.l.wrap.b32 	%r2133, %r2131, %r2132, 1;
	shf.l.wrap.b32 	%r2134, %r2132, %r2131, 1;
	mov.b64 	%rd3038, {%r2134, %r2133};
	xor.b64  	%rd3039, %rd3038, %rd3005;
	xor.b64  	%rd3040, %rd2926, %rd3039;
	xor.b64  	%rd3041, %rd2941, %rd3039;
	xor.b64  	%rd3042, %rd2956, %rd3039;
	xor.b64  	%rd3043, %rd2971, %rd3039;
	xor.b64  	%rd3044, %rd2986, %rd3039;
	mov.b64 	{%r2135, %r2136}, %rd3020;
	shf.l.wrap.b32 	%r2137, %r2136, %r2135, 12;
	shf.l.wrap.b32 	%r2138, %r2135, %r2136, 12;
	mov.b64 	%rd3045, {%r2138, %r2137};
	mov.b64 	{%r2139, %r2140}, %rd3041;
	shf.l.wrap.b32 	%r2141, %r2139, %r2140, 20;
	shf.l.wrap.b32 	%r2142, %r2140, %r2139, 20;
	mov.b64 	%rd3046, {%r2142, %r2141};
	mov.b64 	{%r2143, %r2144}, %rd3030;
	shf.l.wrap.b32 	%r2145, %r2144, %r2143, 29;
	shf.l.wrap.b32 	%r2146, %r2143, %r2144, 29;
	mov.b64 	%rd3047, {%r2146, %r2145};
	mov.b64 	{%r2147, %r2148}, %rd3042;
	shf.l.wrap.b32 	%r2149, %r2148, %r2147, 7;
	shf.l.wrap.b32 	%r2150, %r2147, %r2148, 7;
	mov.b64 	%rd3048, {%r2150, %r2149};
	mov.b64 	{%r2151, %r2152}, %rd3016;
	shf.l.wrap.b32 	%r2153, %r2151, %r2152, 18;
	shf.l.wrap.b32 	%r2154, %r2152, %r2151, 18;
	mov.b64 	%rd3049, {%r2154, %r2153};
	mov.b64 	{%r2155, %r2156}, %rd3026;
	shf.l.wrap.b32 	%r2157, %r2156, %r2155, 30;
	shf.l.wrap.b32 	%r2158, %r2155, %r2156, 30;
	mov.b64 	%rd3050, {%r2158, %r2157};
	mov.b64 	{%r2159, %r2160}, %rd3028;
	shf.l.wrap.b32 	%r2161, %r2160, %r2159, 11;
	shf.l.wrap.b32 	%r2162, %r2159, %r2160, 11;
	mov.b64 	%rd3051, {%r2162, %r2161};
	mov.b64 	{%r2163, %r2164}, %rd3035;
	shf.l.wrap.b32 	%r2165, %r2163, %r2164, 25;
	shf.l.wrap.b32 	%r2166, %r2164, %r2163, 25;
	mov.b64 	%rd3052, {%r2166, %r2165};
	mov.b64 	{%r2167, %r2168}, %rd3043;
	shf.l.wrap.b32 	%r2169, %r2167, %r2168, 8;
	shf.l.wrap.b32 	%r2170, %r2168, %r2167, 8;
	mov.b64 	%rd3053, {%r2170, %r2169};
	mov.b64 	{%r2171, %r2172}, %rd3037;
	shf.l.wrap.b32 	%r2173, %r2172, %r2171, 24;
	shf.l.wrap.b32 	%r2174, %r2171, %r2172, 24;
	mov.b64 	%rd3054, {%r2174, %r2173};
	mov.b64 	{%r2175, %r2176}, %rd3015;
	shf.l.wrap.b32 	%r2177, %r2176, %r2175, 9;
	shf.l.wrap.b32 	%r2178, %r2175, %r2176, 9;
	mov.b64 	%rd3055, {%r2178, %r2177};
	mov.b64 	{%r2179, %r2180}, %rd3040;
	shf.l.wrap.b32 	%r2181, %r2179, %r2180, 27;
	shf.l.wrap.b32 	%r2182, %r2180, %r2179, 27;
	mov.b64 	%rd3056, {%r2182, %r2181};
	mov.b64 	{%r2183, %r2184}, %rd3044;
	shf.l.wrap.b32 	%r2185, %r2183, %r2184, 14;
	shf.l.wrap.b32 	%r2186, %r2184, %r2183, 14;
	mov.b64 	%rd3057, {%r2186, %r2185};
	mov.b64 	{%r2187, %r2188}, %rd3023;
	shf.l.wrap.b32 	%r2189, %r2187, %r2188, 2;
	shf.l.wrap.b32 	%r2190, %r2188, %r2187, 2;
	mov.b64 	%rd3058, {%r2190, %r2189};
	mov.b64 	{%r2191, %r2192}, %rd3034;
	shf.l.wrap.b32 	%r2193, %r2192, %r2191, 23;
	shf.l.wrap.b32 	%r2194, %r2191, %r2192, 23;
	mov.b64 	%rd3059, {%r2194, %r2193};
	mov.b64 	{%r2195, %r2196}, %rd3022;
	shf.l.wrap.b32 	%r2197, %r2196, %r2195, 13;
	shf.l.wrap.b32 	%r2198, %r2195, %r2196, 13;
	mov.b64 	%rd3060, {%r2198, %r2197};
	mov.b64 	{%r2199, %r2200}, %rd3013;
	shf.l.wrap.b32 	%r2201, %r2200, %r2199, 4;
	shf.l.wrap.b32 	%r2202, %r2199, %r2200, 4;
	mov.b64 	%rd3061, {%r2202, %r2201};
	mov.b64 	{%r2203, %r2204}, %rd3033;
	shf.l.wrap.b32 	%r2205, %r2203, %r2204, 28;
	shf.l.wrap.b32 	%r2206, %r2204, %r2203, 28;
	mov.b64 	%rd3062, {%r2206, %r2205};
	mov.b64 	{%r2207, %r2208}, %rd3036;
	shf.l.wrap.b32 	%r2209, %r2207, %r2208, 21;
	shf.l.wrap.b32 	%r2210, %r2208, %r2207, 21;
	mov.b64 	%rd3063, {%r2210, %r2209};
	mov.b64 	{%r2211, %r2212}, %rd3029;
	shf.l.wrap.b32 	%r2213, %r2211, %r2212, 15;
	shf.l.wrap.b32 	%r2214, %r2212, %r2211, 15;
	mov.b64 	%rd3064, {%r2214, %r2213};
	mov.b64 	{%r2215, %r2216}, %rd3021;
	shf.l.wrap.b32 	%r2217, %r2215, %r2216, 10;
	shf.l.wrap.b32 	%r2218, %r2216, %r2215, 10;
	mov.b64 	%rd3065, {%r2218, %r2217};
	mov.b64 	{%r2219, %r2220}, %rd3027;
	shf.l.wrap.b32 	%r2221, %r2219, %r2220, 6;
	shf.l.wrap.b32 	%r2222, %r2220, %r2219, 6;
	mov.b64 	%rd3066, {%r2222, %r2221};
	mov.b64 	{%r2223, %r2224}, %rd3014;
	shf.l.wrap.b32 	%r2225, %r2223, %r2224, 3;
	shf.l.wrap.b32 	%r2226, %r2224, %r2223, 3;
	mov.b64 	%rd3067, {%r2226, %r2225};
	mov.b64 	{%r2227, %r2228}, %rd3019;
	shf.l.wrap.b32 	%r2229, %r2227, %r2228, 1;
	shf.l.wrap.b32 	%r2230, %r2228, %r2227, 1;
	mov.b64 	%rd3068, {%r2230, %r2229};
	not.b64 	%rd3069, %rd3045;
	and.b64  	%rd3070, %rd3051, %rd3069;
	not.b64 	%rd3071, %rd3051;
	and.b64  	%rd3072, %rd3063, %rd3071;
	xor.b64  	%rd3073, %rd3072, %rd3045;
	not.b64 	%rd3074, %rd3063;
	and.b64  	%rd3075, %rd3057, %rd3074;
	xor.b64  	%rd3076, %rd3075, %rd3051;
	not.b64 	%rd3077, %rd3057;
	and.b64  	%rd3078, %rd3012, %rd3077;
	xor.b64  	%rd3079, %rd3078, %rd3063;
	not.b64 	%rd3080, %rd3012;
	and.b64  	%rd3081, %rd3045, %rd3080;
	xor.b64  	%rd3082, %rd3057, %rd3081;
	not.b64 	%rd3083, %rd3046;
	and.b64  	%rd3084, %rd3067, %rd3083;
	xor.b64  	%rd3085, %rd3084, %rd3062;
	not.b64 	%rd3086, %rd3067;
	and.b64  	%rd3087, %rd3060, %rd3086;
	xor.b64  	%rd3088, %rd3087, %rd3046;
	not.b64 	%rd3089, %rd3060;
	and.b64  	%rd3090, %rd3047, %rd3089;
	xor.b64  	%rd3091, %rd3090, %rd3067;
	not.b64 	%rd3092, %rd3047;
	and.b64  	%rd3093, %rd3062, %rd3092;
	xor.b64  	%rd3094, %rd3093, %rd3060;
	not.b64 	%rd3095, %rd3062;
	and.b64  	%rd3096, %rd3046, %rd3095;
	xor.b64  	%rd3097, %rd3047, %rd3096;
	not.b64 	%rd3098, %rd3066;
	and.b64  	%rd3099, %rd3052, %rd3098;
	xor.b64  	%rd3100, %rd3099, %rd3068;
	not.b64 	%rd3101, %rd3052;
	and.b64  	%rd3102, %rd3053, %rd3101;
	xor.b64  	%rd3103, %rd3102, %rd3066;
	not.b64 	%rd3104, %rd3053;
	and.b64  	%rd3105, %rd3049, %rd3104;
	xor.b64  	%rd3106, %rd3105, %rd3052;
	not.b64 	%rd3107, %rd3049;
	and.b64  	%rd3108, %rd3068, %rd3107;
	xor.b64  	%rd3109, %rd3108, %rd3053;
	not.b64 	%rd3110, %rd3068;
	and.b64  	%rd3111, %rd3066, %rd3110;
	xor.b64  	%rd3112, %rd3049, %rd3111;
	not.b64 	%rd3113, %rd3061;
	and.b64  	%rd3114, %rd3065, %rd3113;
	xor.b64  	%rd3115, %rd3114, %rd3056;
	not.b64 	%rd3116, %rd3065;
	and.b64  	%rd3117, %rd3064, %rd3116;
	xor.b64  	%rd3118, %rd3117, %rd3061;
	not.b64 	%rd3119, %rd3064;
	and.b64  	%rd3120, %rd3054, %rd3119;
	xor.b64  	%rd3121, %rd3120, %rd3065;
	not.b64 	%rd3122, %rd3054;
	and.b64  	%rd3123, %rd3056, %rd3122;
	xor.b64  	%rd3124, %rd3123, %rd3064;
	not.b64 	%rd3125, %rd3056;
	and.b64  	%rd3126, %rd3061, %rd3125;
	xor.b64  	%rd3127, %rd3054, %rd3126;
	not.b64 	%rd3128, %rd3059;
	and.b64  	%rd3129, %rd3048, %rd3128;
	xor.b64  	%rd3130, %rd3129, %rd3050;
	not.b64 	%rd3131, %rd3048;
	and.b64  	%rd3132, %rd3055, %rd3131;
	xor.b64  	%rd3133, %rd3132, %rd3059;
	not.b64 	%rd3134, %rd3055;
	and.b64  	%rd3135, %rd3058, %rd3134;
	xor.b64  	%rd3136, %rd3135, %rd3048;
	not.b64 	%rd3137, %rd3058;
	and.b64  	%rd3138, %rd3050, %rd3137;
	xor.b64  	%rd3139, %rd3138, %rd3055;
	not.b64 	%rd3140, %rd3050;
	and.b64  	%rd3141, %rd3059, %rd3140;
	xor.b64  	%rd3142, %rd3058, %rd3141;
	ld.const.u64 	%rd3143, [RC+144];
	xor.b64  	%rd3144, %rd3070, %rd3143;
	xor.b64  	%rd3145, %rd3144, %rd3012;
	xor.b64  	%rd3146, %rd3085, %rd3145;
	xor.b64  	%rd3147, %rd3146, %rd3100;
	xor.b64  	%rd3148, %rd3147, %rd3115;
	xor.b64  	%rd3149, %rd3148, %rd3130;
	xor.b64  	%rd3150, %rd3088, %rd3073;
	xor.b64  	%rd3151, %rd3150, %rd3103;
	xor.b64  	%rd3152, %rd3151, %rd3118;
	xor.b64  	%rd3153, %rd3152, %rd3133;
	xor.b64  	%rd3154, %rd3091, %rd3076;
	xor.b64  	%rd3155, %rd3154, %rd3106;
	xor.b64  	%rd3156, %rd3155, %rd3121;
	xor.b64  	%rd3157, %rd3156, %rd3136;
	xor.b64  	%rd3158, %rd3094, %rd3079;
	xor.b64  	%rd3159, %rd3158, %rd3109;
	xor.b64  	%rd3160, %rd3159, %rd3124;
	xor.b64  	%rd3161, %rd3160, %rd3139;
	xor.b64  	%rd3162, %rd3097, %rd3082;
	xor.b64  	%rd3163, %rd3162, %rd3112;
	xor.b64  	%rd3164, %rd3163, %rd3127;
	xor.b64  	%rd3165, %rd3164, %rd3142;
	mov.b64 	{%r2231, %r2232}, %rd3153;
	shf.l.wrap.b32 	%r2233, %r2231, %r2232, 1;
	shf.l.wrap.b32 	%r2234, %r2232, %r2231, 1;
	mov.b64 	%rd3166, {%r2234, %r2233};
	xor.b64  	%rd3167, %rd3166, %rd3165;
	xor.b64  	%rd3168, %rd3167, %rd3145;
	xor.b64  	%rd3169, %rd3085, %rd3167;
	xor.b64  	%rd3170, %rd3100, %rd3167;
	xor.b64  	%rd3171, %rd3115, %rd3167;
	xor.b64  	%rd3172, %rd3130, %rd3167;
	mov.b64 	{%r2235, %r2236}, %rd3157;
	shf.l.wrap.b32 	%r2237, %r2235, %r2236, 1;
	shf.l.wrap.b32 	%r2238, %r2236, %r2235, 1;
	mov.b64 	%rd3173, {%r2238, %r2237};
	xor.b64  	%rd3174, %rd3173, %rd3149;
	xor.b64  	%rd3175, %rd3073, %rd3174;
	xor.b64  	%rd3176, %rd3088, %rd3174;
	xor.b64  	%rd3177, %rd3103, %rd3174;
	xor.b64  	%rd3178, %rd3118, %rd3174;
	xor.b64  	%rd3179, %rd3133, %rd3174;
	mov.b64 	{%r2239, %r2240}, %rd3161;
	shf.l.wrap.b32 	%r2241, %r2239, %r2240, 1;
	shf.l.wrap.b32 	%r2242, %r2240, %r2239, 1;
	mov.b64 	%rd3180, {%r2242, %r2241};
	xor.b64  	%rd3181, %rd3180, %rd3153;
	xor.b64  	%rd3182, %rd3076, %rd3181;
	xor.b64  	%rd3183, %rd3091, %rd3181;
	xor.b64  	%rd3184, %rd3106, %rd3181;
	xor.b64  	%rd3185, %rd3121, %rd3181;
	xor.b64  	%rd3186, %rd3136, %rd3181;
	mov.b64 	{%r2243, %r2244}, %rd3165;
	shf.l.wrap.b32 	%r2245, %r2243, %r2244, 1;
	shf.l.wrap.b32 	%r2246, %r2244, %r2243, 1;
	mov.b64 	%rd3187, {%r2246, %r2245};
	xor.b64  	%rd3188, %rd3187, %rd3157;
	xor.b64  	%rd3189, %rd3079, %rd3188;
	xor.b64  	%rd3190, %rd3094, %rd3188;
	xor.b64  	%rd3191, %rd3109, %rd3188;
	xor.b64  	%rd3192, %rd3124, %rd3188;
	xor.b64  	%rd3193, %rd3139, %rd3188;
	mov.b64 	{%r2247, %r2248}, %rd3149;
	shf.l.wrap.b32 	%r2249, %r2247, %r2248, 1;
	shf.l.wrap.b32 	%r2250, %r2248, %r2247, 1;
	mov.b64 	%rd3194, {%r2250, %r2249};
	xor.b64  	%rd3195, %rd3194, %rd3161;
	xor.b64  	%rd3196, %rd3082, %rd3195;
	xor.b64  	%rd3197, %rd3097, %rd3195;
	xor.b64  	%rd3198, %rd3112, %rd3195;
	xor.b64  	%rd3199, %rd3127, %rd3195;
	xor.b64  	%rd3200, %rd3142, %rd3195;
	mov.b64 	{%r2251, %r2252}, %rd3176;
	shf.l.wrap.b32 	%r2253, %r2252, %r2251, 12;
	shf.l.wrap.b32 	%r2254, %r2251, %r2252, 12;
	mov.b64 	%rd3201, {%r2254, %r2253};
	mov.b64 	{%r2255, %r2256}, %rd3197;
	shf.l.wrap.b32 	%r2257, %r2255, %r2256, 20;
	shf.l.wrap.b32 	%r2258, %r2256, %r2255, 20;
	mov.b64 	%rd3202, {%r2258, %r2257};
	mov.b64 	{%r2259, %r2260}, %rd3186;
	shf.l.wrap.b32 	%r2261, %r2260, %r2259, 29;
	shf.l.wrap.b32 	%r2262, %r2259, %r2260, 29;
	mov.b64 	%rd3203, {%r2262, %r2261};
	mov.b64 	{%r2263, %r2264}, %rd3198;
	shf.l.wrap.b32 	%r2265, %r2264, %r2263, 7;
	shf.l.wrap.b32 	%r2266, %r2263, %r2264, 7;
	mov.b64 	%rd3204, {%r2266, %r2265};
	mov.b64 	{%r2267, %r2268}, %rd3172;
	shf.l.wrap.b32 	%r2269, %r2267, %r2268, 18;
	shf.l.wrap.b32 	%r2270, %r2268, %r2267, 18;
	mov.b64 	%rd3205, {%r2270, %r2269};
	mov.b64 	{%r2271, %r2272}, %rd3182;
	shf.l.wrap.b32 	%r2273, %r2272, %r2271, 30;
	shf.l.wrap.b32 	%r2274, %r2271, %r2272, 30;
	mov.b64 	%rd3206, {%r2274, %r2273};
	mov.b64 	{%r2275, %r2276}, %rd3184;
	shf.l.wrap.b32 	%r2277, %r2276, %r2275, 11;
	shf.l.wrap.b32 	%r2278, %r2275, %r2276, 11;
	mov.b64 	%rd3207, {%r2278, %r2277};
	mov.b64 	{%r2279, %r2280}, %rd3191;
	shf.l.wrap.b32 	%r2281, %r2279, %r2280, 25;
	shf.l.wrap.b32 	%r2282, %r2280, %r2279, 25;
	mov.b64 	%rd3208, {%r2282, %r2281};
	mov.b64 	{%r2283, %r2284}, %rd3199;
	shf.l.wrap.b32 	%r2285, %r2283, %r2284, 8;
	shf.l.wrap.b32 	%r2286, %r2284, %r2283, 8;
	mov.b64 	%rd3209, {%r2286, %r2285};
	mov.b64 	{%r2287, %r2288}, %rd3193;
	shf.l.wrap.b32 	%r2289, %r2288, %r2287, 24;
	shf.l.wrap.b32 	%r2290, %r2287, %r2288, 24;
	mov.b64 	%rd3210, {%r2290, %r2289};
	mov.b64 	{%r2291, %r2292}, %rd3171;
	shf.l.wrap.b32 	%r2293, %r2292, %r2291, 9;
	shf.l.wrap.b32 	%r2294, %r2291, %r2292, 9;
	mov.b64 	%rd3211, {%r2294, %r2293};
	mov.b64 	{%r2295, %r2296}, %rd3196;
	shf.l.wrap.b32 	%r2297, %r2295, %r2296, 27;
	shf.l.wrap.b32 	%r2298, %r2296, %r2295, 27;
	mov.b64 	%rd3212, {%r2298, %r2297};
	mov.b64 	{%r2299, %r2300}, %rd3200;
	shf.l.wrap.b32 	%r2301, %r2299, %r2300, 14;
	shf.l.wrap.b32 	%r2302, %r2300, %r2299, 14;
	mov.b64 	%rd3213, {%r2302, %r2301};
	mov.b64 	{%r2303, %r2304}, %rd3179;
	shf.l.wrap.b32 	%r2305, %r2303, %r2304, 2;
	shf.l.wrap.b32 	%r2306, %r2304, %r2303, 2;
	mov.b64 	%rd3214, {%r2306, %r2305};
	mov.b64 	{%r2307, %r2308}, %rd3190;
	shf.l.wrap.b32 	%r2309, %r2308, %r2307, 23;
	shf.l.wrap.b32 	%r2310, %r2307, %r2308, 23;
	mov.b64 	%rd3215, {%r2310, %r2309};
	mov.b64 	{%r2311, %r2312}, %rd3178;
	shf.l.wrap.b32 	%r2313, %r2312, %r2311, 13;
	shf.l.wrap.b32 	%r2314, %r2311, %r2312, 13;
	mov.b64 	%rd3216, {%r2314, %r2313};
	mov.b64 	{%r2315, %r2316}, %rd3169;
	shf.l.wrap.b32 	%r2317, %r2316, %r2315, 4;
	shf.l.wrap.b32 	%r2318, %r2315, %r2316, 4;
	mov.b64 	%rd3217, {%r2318, %r2317};
	mov.b64 	{%r2319, %r2320}, %rd3189;
	shf.l.wrap.b32 	%r2321, %r2319, %r2320, 28;
	shf.l.wrap.b32 	%r2322, %r2320, %r2319, 28;
	mov.b64 	%rd3218, {%r2322, %r2321};
	mov.b64 	{%r2323, %r2324}, %rd3192;
	shf.l.wrap.b32 	%r2325, %r2323, %r2324, 21;
	shf.l.wrap.b32 	%r2326, %r2324, %r2323, 21;
	mov.b64 	%rd3219, {%r2326, %r2325};
	mov.b64 	{%r2327, %r2328}, %rd3185;
	shf.l.wrap.b32 	%r2329, %r2327, %r2328, 15;
	shf.l.wrap.b32 	%r2330, %r2328, %r2327, 15;
	mov.b64 	%rd3220, {%r2330, %r2329};
	mov.b64 	{%r2331, %r2332}, %rd3177;
	shf.l.wrap.b32 	%r2333, %r2331, %r2332, 10;
	shf.l.wrap.b32 	%r2334, %r2332, %r2331, 10;
	mov.b64 	%rd3221, {%r2334, %r2333};
	mov.b64 	{%r2335, %r2336}, %rd3183;
	shf.l.wrap.b32 	%r2337, %r2335, %r2336, 6;
	shf.l.wrap.b32 	%r2338, %r2336, %r2335, 6;
	mov.b64 	%rd3222, {%r2338, %r2337};
	mov.b64 	{%r2339, %r2340}, %rd3170;
	shf.l.wrap.b32 	%r2341, %r2339, %r2340, 3;
	shf.l.wrap.b32 	%r2342, %r2340, %r2339, 3;
	mov.b64 	%rd3223, {%r2342, %r2341};
	mov.b64 	{%r2343, %r2344}, %rd3175;
	shf.l.wrap.b32 	%r2345, %r2343, %r2344, 1;
	shf.l.wrap.b32 	%r2346, %r2344, %r2343, 1;
	mov.b64 	%rd3224, {%r2346, %r2345};
	not.b64 	%rd3225, %rd3201;
	and.b64  	%rd3226, %rd3207, %rd3225;
	not.b64 	%rd3227, %rd3207;
	and.b64  	%rd3228, %rd3219, %rd3227;
	xor.b64  	%rd3229, %rd3228, %rd3201;
	not.b64 	%rd3230, %rd3219;
	and.b64  	%rd3231, %rd3213, %rd3230;
	xor.b64  	%rd3232, %rd3231, %rd3207;
	not.b64 	%rd3233, %rd3213;
	and.b64  	%rd3234, %rd3168, %rd3233;
	xor.b64  	%rd3235, %rd3234, %rd3219;
	not.b64 	%rd3236, %rd3168;
	and.b64  	%rd3237, %rd3201, %rd3236;
	xor.b64  	%rd3238, %rd3213, %rd3237;
	not.b64 	%rd3239, %rd3202;
	and.b64  	%rd3240, %rd3223, %rd3239;
	xor.b64  	%rd3241, %rd3240, %rd3218;
	not.b64 	%rd3242, %rd3223;
	and.b64  	%rd3243, %rd3216, %rd3242;
	xor.b64  	%rd3244, %rd3243, %rd3202;
	not.b64 	%rd3245, %rd3216;
	and.b64  	%rd3246, %rd3203, %rd3245;
	xor.b64  	%rd3247, %rd3246, %rd3223;
	not.b64 	%rd3248, %rd3203;
	and.b64  	%rd3249, %rd3218, %rd3248;
	xor.b64  	%rd3250, %rd3249, %rd3216;
	not.b64 	%rd3251, %rd3218;
	and.b64  	%rd3252, %rd3202, %rd3251;
	xor.b64  	%rd3253, %rd3203, %rd3252;
	not.b64 	%rd3254, %rd3222;
	and.b64  	%rd3255, %rd3208, %rd3254;
	xor.b64  	%rd3256, %rd3255, %rd3224;
	not.b64 	%rd3257, %rd3208;
	and.b64  	%rd3258, %rd3209, %rd3257;
	xor.b64  	%rd3259, %rd3258, %rd3222;
	not.b64 	%rd3260, %rd3209;
	and.b64  	%rd3261, %rd3205, %rd3260;
	xor.b64  	%rd3262, %rd3261, %rd3208;
	not.b64 	%rd3263, %rd3205;
	and.b64  	%rd3264, %rd3224, %rd3263;
	xor.b64  	%rd3265, %rd3264, %rd3209;
	not.b64 	%rd3266, %rd3224;
	and.b64  	%rd3267, %rd3222, %rd3266;
	xor.b64  	%rd3268, %rd3205, %rd3267;
	not.b64 	%rd3269, %rd3217;
	and.b64  	%rd3270, %rd3221, %rd3269;
	xor.b64  	%rd3271, %rd3270, %rd3212;
	not.b64 	%rd3272, %rd3221;
	and.b64  	%rd3273, %rd3220, %rd3272;
	xor.b64  	%rd3274, %rd3273, %rd3217;
	not.b64 	%rd3275, %rd3220;
	and.b64  	%rd3276, %rd3210, %rd3275;
	xor.b64  	%rd3277, %rd3276, %rd3221;
	not.b64 	%rd3278, %rd3210;
	and.b64  	%rd3279, %rd3212, %rd3278;
	xor.b64  	%rd3280, %rd3279, %rd3220;
	not.b64 	%rd3281, %rd3212;
	and.b64  	%rd3282, %rd3217, %rd3281;
	xor.b64  	%rd3283, %rd3210, %rd3282;
	not.b64 	%rd3284, %rd3215;
	and.b64  	%rd3285, %rd3204, %rd3284;
	xor.b64  	%rd3286, %rd3285, %rd3206;
	not.b64 	%rd3287, %rd3204;
	and.b64  	%rd3288, %rd3211, %rd3287;
	xor.b64  	%rd3289, %rd3288, %rd3215;
	not.b64 	%rd3290, %rd3211;
	and.b64  	%rd3291, %rd3214, %rd3290;
	xor.b64  	%rd3292, %rd3291, %rd3204;
	not.b64 	%rd3293, %rd3214;
	and.b64  	%rd3294, %rd3206, %rd3293;
	xor.b64  	%rd3295, %rd3294, %rd3211;
	not.b64 	%rd3296, %rd3206;
	and.b64  	%rd3297, %rd3215, %rd3296;
	xor.b64  	%rd3298, %rd3214, %rd3297;
	ld.const.u64 	%rd3299, [RC+152];
	xor.b64  	%rd3300, %rd3226, %rd3299;
	xor.b64  	%rd3301, %rd3300, %rd3168;
	xor.b64  	%rd3302, %rd3241, %rd3301;
	xor.b64  	%rd3303, %rd3302, %rd3256;
	xor.b64  	%rd3304, %rd3303, %rd3271;
	xor.b64  	%rd3305, %rd3304, %rd3286;
	xor.b64  	%rd3306, %rd3244, %rd3229;
	xor.b64  	%rd3307, %rd3306, %rd3259;
	xor.b64  	%rd3308, %rd3307, %rd3274;
	xor.b64  	%rd3309, %rd3308, %rd3289;
	xor.b64  	%rd3310, %rd3247, %rd3232;
	xor.b64  	%rd3311, %rd3310, %rd3262;
	xor.b64  	%rd3312, %rd3311, %rd3277;
	xor.b64  	%rd3313, %rd3312, %rd3292;
	xor.b64  	%rd3314, %rd3250, %rd3235;
	xor.b64  	%rd3315, %rd3314, %rd3265;
	xor.b64  	%rd3316, %rd3315, %rd3280;
	xor.b64  	%rd3317, %rd3316, %rd3295;
	xor.b64  	%rd3318, %rd3253, %rd3238;
	xor.b64  	%rd3319, %rd3318, %rd3268;
	xor.b64  	%rd3320, %rd3319, %rd3283;
	xor.b64  	%rd3321, %rd3320, %rd3298;
	mov.b64 	{%r2347, %r2348}, %rd3309;
	shf.l.wrap.b32 	%r2349, %r2347, %r2348, 1;
	shf.l.wrap.b32 	%r2350, %r2348, %r2347, 1;
	mov.b64 	%rd3322, {%r2350, %r2349};
	xor.b64  	%rd3323, %rd3322, %rd3321;
	xor.b64  	%rd3324, %rd3323, %rd3301;
	xor.b64  	%rd3325, %rd3241, %rd3323;
	xor.b64  	%rd3326, %rd3256, %rd3323;
	xor.b64  	%rd3327, %rd3271, %rd3323;
	xor.b64  	%rd3328, %rd3286, %rd3323;
	mov.b64 	{%r2351, %r2352}, %rd3313;
	shf.l.wrap.b32 	%r2353, %r2351, %r2352, 1;
	shf.l.wrap.b32 	%r2354, %r2352, %r2351, 1;
	mov.b64 	%rd3329, {%r2354, %r2353};
	xor.b64  	%rd3330, %rd3329, %rd3305;
	xor.b64  	%rd3331, %rd3229, %rd3330;
	xor.b64  	%rd3332, %rd3244, %rd3330;
	xor.b64  	%rd3333, %rd3259, %rd3330;
	xor.b64  	%rd3334, %rd3274, %rd3330;
	xor.b64  	%rd3335, %rd3289, %rd3330;
	mov.b64 	{%r2355, %r2356}, %rd3317;
	shf.l.wrap.b32 	%r2357, %r2355, %r2356, 1;
	shf.l.wrap.b32 	%r2358, %r2356, %r2355, 1;
	mov.b64 	%rd3336, {%r2358, %r2357};
	xor.b64  	%rd3337, %rd3336, %rd3309;
	xor.b64  	%rd3338, %rd3232, %rd3337;
	xor.b64  	%rd3339, %rd3247, %rd3337;
	xor.b64  	%rd3340, %rd3262, %rd3337;
	xor.b64  	%rd3341, %rd3277, %rd3337;
	xor.b64  	%rd3342, %rd3292, %rd3337;
	mov.b64 	{%r2359, %r2360}, %rd3321;
	shf.l.wrap.b32 	%r2361, %r2359, %r2360, 1;
	shf.l.wrap.b32 	%r2362, %r2360, %r2359, 1;
	mov.b64 	%rd3343, {%r2362, %r2361};
	xor.b64  	%rd3344, %rd3343, %rd3313;
	xor.b64  	%rd3345, %rd3235, %rd3344;
	xor.b64  	%rd3346, %rd3250, %rd3344;
	xor.b64  	%rd3347, %rd3265, %rd3344;
	xor.b64  	%rd3348, %rd3280, %rd3344;
	xor.b64  	%rd3349, %rd3295, %rd3344;
	mov.b64 	{%r2363, %r2364}, %rd3305;
	shf.l.wrap.b32 	%r2365, %r2363, %r2364, 1;
	shf.l.wrap.b32 	%r2366, %r2364, %r2363, 1;
	mov.b64 	%rd3350, {%r2366, %r2365};
	xor.b64  	%rd3351, %rd3350, %rd3317;
	xor.b64  	%rd3352, %rd3238, %rd3351;
	xor.b64  	%rd3353, %rd3253, %rd3351;
	xor.b64  	%rd3354, %rd3268, %rd3351;
	xor.b64  	%rd3355, %rd3283, %rd3351;
	xor.b64  	%rd3356, %rd3298, %rd3351;
	mov.b64 	{%r2367, %r2368}, %rd3332;
	shf.l.wrap.b32 	%r2369, %r2368, %r2367, 12;
	shf.l.wrap.b32 	%r2370, %r2367, %r2368, 12;
	mov.b64 	%rd3357, {%r2370, %r2369};
	mov.b64 	{%r2371, %r2372}, %rd3353;
	shf.l.wrap.b32 	%r2373, %r2371, %r2372, 20;
	shf.l.wrap.b32 	%r2374, %r2372, %r2371, 20;
	mov.b64 	%rd3358, {%r2374, %r2373};
	mov.b64 	{%r2375, %r2376}, %rd3342;
	shf.l.wrap.b32 	%r2377, %r2376, %r2375, 29;
	shf.l.wrap.b32 	%r2378, %r2375, %r2376, 29;
	mov.b64 	%rd3359, {%r2378, %r2377};
	mov.b64 	{%r2379, %r2380}, %rd3354;
	shf.l.wrap.b32 	%r2381, %r2380, %r2379, 7;
	shf.l.wrap.b32 	%r2382, %r2379, %r2380, 7;
	mov.b64 	%rd3360, {%r2382, %r2381};
	mov.b64 	{%r2383, %r2384}, %rd3328;
	shf.l.wrap.b32 	%r2385, %r2383, %r2384, 18;
	shf.l.wrap.b32 	%r2386, %r2384, %r2383, 18;
	mov.b64 	%rd3361, {%r2386, %r2385};
	mov.b64 	{%r2387, %r2388}, %rd3338;
	shf.l.wrap.b32 	%r2389, %r2388, %r2387, 30;
	shf.l.wrap.b32 	%r2390, %r2387, %r2388, 30;
	mov.b64 	%rd3362, {%r2390, %r2389};
	mov.b64 	{%r2391, %r2392}, %rd3340;
	shf.l.wrap.b32 	%r2393, %r2392, %r2391, 11;
	shf.l.wrap.b32 	%r2394, %r2391, %r2392, 11;
	mov.b64 	%rd3363, {%r2394, %r2393};
	mov.b64 	{%r2395, %r2396}, %rd3347;
	shf.l.wrap.b32 	%r2397, %r2395, %r2396, 25;
	shf.l.wrap.b32 	%r2398, %r2396, %r2395, 25;
	mov.b64 	%rd3364, {%r2398, %r2397};
	mov.b64 	{%r2399, %r2400}, %rd3355;
	shf.l.wrap.b32 	%r2401, %r2399, %r2400, 8;
	shf.l.wrap.b32 	%r2402, %r2400, %r2399, 8;
	mov.b64 	%rd3365, {%r2402, %r2401};
	mov.b64 	{%r2403, %r2404}, %rd3349;
	shf.l.wrap.b32 	%r2405, %r2404, %r2403, 24;
	shf.l.wrap.b32 	%r2406, %r2403, %r2404, 24;
	mov.b64 	%rd3366, {%r2406, %r2405};
	mov.b64 	{%r2407, %r2408}, %rd3327;
	shf.l.wrap.b32 	%r2409, %r2408, %r2407, 9;
	shf.l.wrap.b32 	%r2410, %r2407, %r2408, 9;
	mov.b64 	%rd3367, {%r2410, %r2409};
	mov.b64 	{%r2411, %r2412}, %rd3352;
	shf.l.wrap.b32 	%r2413, %r2411, %r2412, 27;
	shf.l.wrap.b32 	%r2414, %r2412, %r2411, 27;
	mov.b64 	%rd3368, {%r2414, %r2413};
	mov.b64 	{%r2415, %r2416}, %rd3356;
	shf.l.wrap.b32 	%r2417, %r2415, %r2416, 14;
	shf.l.wrap.b32 	%r2418, %r2416, %r2415, 14;
	mov.b64 	%rd3369, {%r2418, %r2417};
	mov.b64 	{%r2419, %r2420}, %rd3335;
	shf.l.wrap.b32 	%r2421, %r2419, %r2420, 2;
	shf.l.wrap.b32 	%r2422, %r2420, %r2419, 2;
	mov.b64 	%rd3370, {%r2422, %r2421};
	mov.b64 	{%r2423, %r2424}, %rd3346;
	shf.l.wrap.b32 	%r2425, %r2424, %r2423, 23;
	shf.l.wrap.b32 	%r2426, %r2423, %r2424, 23;
	mov.b64 	%rd3371, {%r2426, %r2425};
	mov.b64 	{%r2427, %r2428}, %rd3334;
	shf.l.wrap.b32 	%r2429, %r2428, %r2427, 13;
	shf.l.wrap.b32 	%r2430, %r2427, %r2428, 13;
	mov.b64 	%rd3372, {%r2430, %r2429};
	mov.b64 	{%r2431, %r2432}, %rd3325;
	shf.l.wrap.b32 	%r2433, %r2432, %r2431, 4;
	shf.l.wrap.b32 	%r2434, %r2431, %r2432, 4;
	mov.b64 	%rd3373, {%r2434, %r2433};
	mov.b64 	{%r2435, %r2436}, %rd3345;
	shf.l.wrap.b32 	%r2437, %r2435, %r2436, 28;
	shf.l.wrap.b32 	%r2438, %r2436, %r2435, 28;
	mov.b64 	%rd3374, {%r2438, %r2437};
	mov.b64 	{%r2439, %r2440}, %rd3348;
	shf.l.wrap.b32 	%r2441, %r2439, %r2440, 21;
	shf.l.wrap.b32 	%r2442, %r2440, %r2439, 21;
	mov.b64 	%rd3375, {%r2442, %r2441};
	mov.b64 	{%r2443, %r2444}, %rd3341;
	shf.l.wrap.b32 	%r2445, %r2443, %r2444, 15;
	shf.l.wrap.b32 	%r2446, %r2444, %r2443, 15;
	mov.b64 	%rd3376, {%r2446, %r2445};
	mov.b64 	{%r2447, %r2448}, %rd3333;
	shf.l.wrap.b32 	%r2449, %r2447, %r2448, 10;
	shf.l.wrap.b32 	%r2450, %r2448, %r2447, 10;
	mov.b64 	%rd3377, {%r2450, %r2449};
	mov.b64 	{%r2451, %r2452}, %rd3339;
	shf.l.wrap.b32 	%r2453, %r2451, %r2452, 6;
	shf.l.wrap.b32 	%r2454, %r2452, %r2451, 6;
	mov.b64 	%rd3378, {%r2454, %r2453};
	mov.b64 	{%r2455, %r2456}, %rd3326;
	shf.l.wrap.b32 	%r2457, %r2455, %r2456, 3;
	shf.l.wrap.b32 	%r2458, %r2456, %r2455, 3;
	mov.b64 	%rd3379, {%r2458, %r2457};
	mov.b64 	{%r2459, %r2460}, %rd3331;
	shf.l.wrap.b32 	%r2461, %r2459, %r2460, 1;
	shf.l.wrap.b32 	%r2462, %r2460, %r2459, 1;
	mov.b64 	%rd3380, {%r2462, %r2461};
	not.b64 	%rd3381, %rd3357;
	and.b64  	%rd3382, %rd3363, %rd3381;
	not.b64 	%rd3383, %rd3363;
	and.b64  	%rd3384, %rd3375, %rd3383;
	xor.b64  	%rd3385, %rd3384, %rd3357;
	not.b64 	%rd3386, %rd3375;
	and.b64  	%rd3387, %rd3369, %rd3386;
	xor.b64  	%rd3388, %rd3387, %rd3363;
	not.b64 	%rd3389, %rd3369;
	and.b64  	%rd3390, %rd3324, %rd3389;
	xor.b64  	%rd3391, %rd3390, %rd3375;
	not.b64 	%rd3392, %rd3324;
	and.b64  	%rd3393, %rd3357, %rd3392;
	xor.b64  	%rd3394, %rd3369, %rd3393;
	not.b64 	%rd3395, %rd3358;
	and.b64  	%rd3396, %rd3379, %rd3395;
	xor.b64  	%rd3397, %rd3396, %rd3374;
	not.b64 	%rd3398, %rd3379;
	and.b64  	%rd3399, %rd3372, %rd3398;
	xor.b64  	%rd3400, %rd3399, %rd3358;
	not.b64 	%rd3401, %rd3372;
	and.b64  	%rd3402, %rd3359, %rd3401;
	xor.b64  	%rd3403, %rd3402, %rd3379;
	not.b64 	%rd3404, %rd3359;
	and.b64  	%rd3405, %rd3374, %rd3404;
	xor.b64  	%rd3406, %rd3405, %rd3372;
	not.b64 	%rd3407, %rd3374;
	and.b64  	%rd3408, %rd3358, %rd3407;
	xor.b64  	%rd3409, %rd3359, %rd3408;
	not.b64 	%rd3410, %rd3378;
	and.b64  	%rd3411, %rd3364, %rd3410;
	xor.b64  	%rd3412, %rd3411, %rd3380;
	not.b64 	%rd3413, %rd3364;
	and.b64  	%rd3414, %rd3365, %rd3413;
	xor.b64  	%rd3415, %rd3414, %rd3378;
	not.b64 	%rd3416, %rd3365;
	and.b64  	%rd3417, %rd3361, %rd3416;
	xor.b64  	%rd3418, %rd3417, %rd3364;
	not.b64 	%rd3419, %rd3361;
	and.b64  	%rd3420, %rd3380, %rd3419;
	xor.b64  	%rd3421, %rd3420, %rd3365;
	not.b64 	%rd3422, %rd3380;
	and.b64  	%rd3423, %rd3378, %rd3422;
	xor.b64  	%rd3424, %rd3361, %rd3423;
	not.b64 	%rd3425, %rd3373;
	and.b64  	%rd3426, %rd3377, %rd3425;
	xor.b64  	%rd3427, %rd3426, %rd3368;
	not.b64 	%rd3428, %rd3377;
	and.b64  	%rd3429, %rd3376, %rd3428;
	xor.b64  	%rd3430, %rd3429, %rd3373;
	not.b64 	%rd3431, %rd3376;
	and.b64  	%rd3432, %rd3366, %rd3431;
	xor.b64  	%rd3433, %rd3432, %rd3377;
	not.b64 	%rd3434, %rd3366;
	and.b64  	%rd3435, %rd3368, %rd3434;
	xor.b64  	%rd3436, %rd3435, %rd3376;
	not.b64 	%rd3437, %rd3368;
	and.b64  	%rd3438, %rd3373, %rd3437;
	xor.b64  	%rd3439, %rd3366, %rd3438;
	not.b64 	%rd3440, %rd3371;
	and.b64  	%rd3441, %rd3360, %rd3440;
	xor.b64  	%rd3442, %rd3441, %rd3362;
	not.b64 	%rd3443, %rd3360;
	and.b64  	%rd3444, %rd3367, %rd3443;
	xor.b64  	%rd3445, %rd3444, %rd3371;
	not.b64 	%rd3446, %rd3367;
	and.b64  	%rd3447, %rd3370, %rd3446;
	xor.b64  	%rd3448, %rd3447, %rd3360;
	not.b64 	%rd3449, %rd3370;
	and.b64  	%rd3450, %rd3362, %rd3449;
	xor.b64  	%rd3451, %rd3450, %rd3367;
	not.b64 	%rd3452, %rd3362;
	and.b64  	%rd3453, %rd3371, %rd3452;
	xor.b64  	%rd3454, %rd3370, %rd3453;
	ld.const.u64 	%rd3455, [RC+160];
	xor.b64  	%rd3456, %rd3382, %rd3455;
	xor.b64  	%rd3457, %rd3456, %rd3324;
	xor.b64  	%rd3458, %rd3397, %rd3457;
	xor.b64  	%rd3459, %rd3458, %rd3412;
	xor.b64  	%rd3460, %rd3459, %rd3427;
	xor.b64  	%rd3461, %rd3460, %rd3442;
	xor.b64  	%rd3462, %rd3400, %rd3385;
	xor.b64  	%rd3463, %rd3462, %rd3415;
	xor.b64  	%rd3464, %rd3463, %rd3430;
	xor.b64  	%rd3465, %rd3464, %rd3445;
	xor.b64  	%rd3466, %rd3403, %rd3388;
	xor.b64  	%rd3467, %rd3466, %rd3418;
	xor.b64  	%rd3468, %rd3467, %rd3433;
	xor.b64  	%rd3469, %rd3468, %rd3448;
	xor.b64  	%rd3470, %rd3406, %rd3391;
	xor.b64  	%rd3471, %rd3470, %rd3421;
	xor.b64  	%rd3472, %rd3471, %rd3436;
	xor.b64  	%rd3473, %rd3472, %rd3451;
	xor.b64  	%rd3474, %rd3409, %rd3394;
	xor.b64  	%rd3475, %rd3474, %rd3424;
	xor.b64  	%rd3476, %rd3475, %rd3439;
	xor.b64  	%rd3477, %rd3476, %rd3454;
	mov.b64 	{%r2463, %r2464}, %rd3465;
	shf.l.wrap.b32 	%r2465, %r2463, %r2464, 1;
	shf.l.wrap.b32 	%r2466, %r2464, %r2463, 1;
	mov.b64 	%rd3478, {%r2466, %r2465};
	xor.b64  	%rd3479, %rd3478, %rd3477;
	xor.b64  	%rd3480, %rd3479, %rd3457;
	xor.b64  	%rd3481, %rd3397, %rd3479;
	xor.b64  	%rd3482, %rd3412, %rd3479;
	xor.b64  	%rd3483, %rd3427, %rd3479;
	xor.b64  	%rd3484, %rd3442, %rd3479;
	mov.b64 	{%r2467, %r2468}, %rd3469;
	shf.l.wrap.b32 	%r2469, %r2467, %r2468, 1;
	shf.l.wrap.b32 	%r2470, %r2468, %r2467, 1;
	mov.b64 	%rd3485, {%r2470, %r2469};
	xor.b64  	%rd3486, %rd3485, %rd3461;
	xor.b64  	%rd3487, %rd3385, %rd3486;
	xor.b64  	%rd3488, %rd3400, %rd3486;
	xor.b64  	%rd3489, %rd3415, %rd3486;
	xor.b64  	%rd3490, %rd3430, %rd3486;
	xor.b64  	%rd3491, %rd3445, %rd3486;
	mov.b64 	{%r2471, %r2472}, %rd3473;
	shf.l.wrap.b32 	%r2473, %r2471, %r2472, 1;
	shf.l.wrap.b32 	%r2474, %r2472, %r2471, 1;
	mov.b64 	%rd3492, {%r2474, %r2473};
	xor.b64  	%rd3493, %rd3492, %rd3465;
	xor.b64  	%rd3494, %rd3388, %rd3493;
	xor.b64  	%rd3495, %rd3403, %rd3493;
	xor.b64  	%rd3496, %rd3418, %rd3493;
	xor.b64  	%rd3497, %rd3433, %rd3493;
	xor.b64  	%rd3498, %rd3448, %rd3493;
	mov.b64 	{%r2475, %r2476}, %rd3477;
	shf.l.wrap.b32 	%r2477, %r2475, %r2476, 1;
	shf.l.wrap.b32 	%r2478, %r2476, %r2475, 1;
	mov.b64 	%rd3499, {%r2478, %r2477};
	xor.b64  	%rd3500, %rd3499, %rd3469;
	xor.b64  	%rd3501, %rd3391, %rd3500;
	xor.b64  	%rd3502, %rd3406, %rd3500;
	xor.b64  	%rd3503, %rd3421, %rd3500;
	xor.b64  	%rd3504, %rd3436, %rd3500;
	xor.b64  	%rd3505, %rd3451, %rd3500;
	mov.b64 	{%r2479, %r2480}, %rd3461;
	shf.l.wrap.b32 	%r2481, %r2479, %r2480, 1;
	shf.l.wrap.b32 	%r2482, %r2480, %r2479, 1;
	mov.b64 	%rd3506, {%r2482, %r2481};
	xor.b64  	%rd3507, %rd3506, %rd3473;
	xor.b64  	%rd3508, %rd3394, %rd3507;
	xor.b64  	%rd3509, %rd3409, %rd3507;
	xor.b64  	%rd3510, %rd3424, %rd3507;
	xor.b64  	%rd3511, %rd3439, %rd3507;
	xor.b64  	%rd3512, %rd3454, %rd3507;
	mov.b64 	{%r2483, %r2484}, %rd3488;
	shf.l.wrap.b32 	%r2485, %r2484, %r2483, 12;
	shf.l.wrap.b32 	%r2486, %r2483, %r2484, 12;
	mov.b64 	%rd3513, {%r2486, %r2485};
	mov.b64 	{%r2487, %r2488}, %rd3509;
	shf.l.wrap.b32 	%r2489, %r2487, %r2488, 20;
	shf.l.wrap.b32 	%r2490, %r2488, %r2487, 20;
	mov.b64 	%rd3514, {%r2490, %r2489};
	mov.b64 	{%r2491, %r2492}, %rd3498;
	shf.l.wrap.b32 	%r2493, %r2492, %r2491, 29;
	shf.l.wrap.b32 	%r2494, %r2491, %r2492, 29;
	mov.b64 	%rd3515, {%r2494, %r2493};
	mov.b64 	{%r2495, %r2496}, %rd3510;
	shf.l.wrap.b32 	%r2497, %r2496, %r2495, 7;
	shf.l.wrap.b32 	%r2498, %r2495, %r2496, 7;
	mov.b64 	%rd3516, {%r2498, %r2497};
	mov.b64 	{%r2499, %r2500}, %rd3484;
	shf.l.wrap.b32 	%r2501, %r2499, %r2500, 18;
	shf.l.wrap.b32 	%r2502, %r2500, %r2499, 18;
	mov.b64 	%rd3517, {%r2502, %r2501};
	mov.b64 	{%r2503, %r2504}, %rd3494;
	shf.l.wrap.b32 	%r2505, %r2504, %r2503, 30;
	shf.l.wrap.b32 	%r2506, %r2503, %r2504, 30;
	mov.b64 	%rd3518, {%r2506, %r2505};
	mov.b64 	{%r2507, %r2508}, %rd3496;
	shf.l.wrap.b32 	%r2509, %r2508, %r2507, 11;
	shf.l.wrap.b32 	%r2510, %r2507, %r2508, 11;
	mov.b64 	%rd3519, {%r2510, %r2509};
	mov.b64 	{%r2511, %r2512}, %rd3503;
	shf.l.wrap.b32 	%r2513, %r2511, %r2512, 25;
	shf.l.wrap.b32 	%r2514, %r2512, %r2511, 25;
	mov.b64 	%rd3520, {%r2514, %r2513};
	mov.b64 	{%r2515, %r2516}, %rd3511;
	shf.l.wrap.b32 	%r2517, %r2515, %r2516, 8;
	shf.l.wrap.b32 	%r2518, %r2516, %r2515, 8;
	mov.b64 	%rd3521, {%r2518, %r2517};
	mov.b64 	{%r2519, %r2520}, %rd3505;
	shf.l.wrap.b32 	%r2521, %r2520, %r2519, 24;
	shf.l.wrap.b32 	%r2522, %r2519, %r2520, 24;
	mov.b64 	%rd3522, {%r2522, %r2521};
	mov.b64 	{%r2523, %r2524}, %rd3483;
	shf.l.wrap.b32 	%r2525, %r2524, %r2523, 9;
	shf.l.wrap.b32 	%r2526, %r2523, %r2524, 9;
	mov.b64 	%rd3523, {%r2526, %r2525};
	mov.b64 	{%r2527, %r2528}, %rd3508;
	shf.l.wrap.b32 	%r2529, %r2527, %r2528, 27;
	shf.l.wrap.b32 	%r2530, %r2528, %r2527, 27;
	mov.b64 	%rd3524, {%r2530, %r2529};
	mov.b64 	{%r2531, %r2532}, %rd3512;
	shf.l.wrap.b32 	%r2533, %r2531, %r2532, 14;
	shf.l.wrap.b32 	%r2534, %r2532, %r2531, 14;
	mov.b64 	%rd3525, {%r2534, %r2533};
	mov.b64 	{%r2535, %r2536}, %rd3491;
	shf.l.wrap.b32 	%r2537, %r2535, %r2536, 2;
	shf.l.wrap.b32 	%r2538, %r2536, %r2535, 2;
	mov.b64 	%rd3526, {%r2538, %r2537};
	mov.b64 	{%r2539, %r2540}, %rd3502;
	shf.l.wrap.b32 	%r2541, %r2540, %r2539, 23;
	shf.l.wrap.b32 	%r2542, %r2539, %r2540, 23;
	mov.b64 	%rd3527, {%r2542, %r2541};
	mov.b64 	{%r2543, %r2544}, %rd3490;
	shf.l.wrap.b32 	%r2545, %r2544, %r2543, 13;
	shf.l.wrap.b32 	%r2546, %r2543, %r2544, 13;
	mov.b64 	%rd3528, {%r2546, %r2545};
	mov.b64 	{%r2547, %r2548}, %rd3481;
	shf.l.wrap.b32 	%r2549, %r2548, %r2547, 4;
	shf.l.wrap.b32 	%r2550, %r2547, %r2548, 4;
	mov.b64 	%rd3529, {%r2550, %r2549};
	mov.b64 	{%r2551, %r2552}, %rd3501;
	shf.l.wrap.b32 	%r2553, %r2551, %r2552, 28;
	shf.l.wrap.b32 	%r2554, %r2552, %r2551, 28;
	mov.b64 	%rd3530, {%r2554, %r2553};
	mov.b64 	{%r2555, %r2556}, %rd3504;
	shf.l.wrap.b32 	%r2557, %r2555, %r2556, 21;
	shf.l.wrap.b32 	%r2558, %r2556, %r2555, 21;
	mov.b64 	%rd3531, {%r2558, %r2557};
	mov.b64 	{%r2559, %r2560}, %rd3497;
	shf.l.wrap.b32 	%r2561, %r2559, %r2560, 15;
	shf.l.wrap.b32 	%r2562, %r2560, %r2559, 15;
	mov.b64 	%rd3532, {%r2562, %r2561};
	mov.b64 	{%r2563, %r2564}, %rd3489;
	shf.l.wrap.b32 	%r2565, %r2563, %r2564, 10;
	shf.l.wrap.b32 	%r2566, %r2564, %r2563, 10;
	mov.b64 	%rd3533, {%r2566, %r2565};
	mov.b64 	{%r2567, %r2568}, %rd3495;
	shf.l.wrap.b32 	%r2569, %r2567, %r2568, 6;
	shf.l.wrap.b32 	%r2570, %r2568, %r2567, 6;
	mov.b64 	%rd3534, {%r2570, %r2569};
	mov.b64 	{%r2571, %r2572}, %rd3482;
	shf.l.wrap.b32 	%r2573, %r2571, %r2572, 3;
	shf.l.wrap.b32 	%r2574, %r2572, %r2571, 3;
	mov.b64 	%rd3535, {%r2574, %r2573};
	mov.b64 	{%r2575, %r2576}, %rd3487;
	shf.l.wrap.b32 	%r2577, %r2575, %r2576, 1;
	shf.l.wrap.b32 	%r2578, %r2576, %r2575, 1;
	mov.b64 	%rd3536, {%r2578, %r2577};
	not.b64 	%rd3537, %rd3513;
	and.b64  	%rd3538, %rd3519, %rd3537;
	not.b64 	%rd3539, %rd3519;
	and.b64  	%rd3540, %rd3531, %rd3539;
	xor.b64  	%rd3541, %rd3540, %rd3513;
	not.b64 	%rd3542, %rd3531;
	and.b64  	%rd3543, %rd3525, %rd3542;
	xor.b64  	%rd3544, %rd3543, %rd3519;
	not.b64 	%rd3545, %rd3525;
	and.b64  	%rd3546, %rd3480, %rd3545;
	xor.b64  	%rd3547, %rd3546, %rd3531;
	not.b64 	%rd3548, %rd3480;
	and.b64  	%rd3549, %rd3513, %rd3548;
	xor.b64  	%rd3550, %rd3525, %rd3549;
	not.b64 	%rd3551, %rd3514;
	and.b64  	%rd3552, %rd3535, %rd3551;
	xor.b64  	%rd3553, %rd3552, %rd3530;
	not.b64 	%rd3554, %rd3535;
	and.b64  	%rd3555, %rd3528, %rd3554;
	xor.b64  	%rd3556, %rd3555, %rd3514;
	not.b64 	%rd3557, %rd3528;
	and.b64  	%rd3558, %rd3515, %rd3557;
	xor.b64  	%rd3559, %rd3558, %rd3535;
	not.b64 	%rd3560, %rd3515;
	and.b64  	%rd3561, %rd3530, %rd3560;
	xor.b64  	%rd3562, %rd3561, %rd3528;
	not.b64 	%rd3563, %rd3530;
	and.b64  	%rd3564, %rd3514, %rd3563;
	xor.b64  	%rd3565, %rd3515, %rd3564;
	not.b64 	%rd3566, %rd3534;
	and.b64  	%rd3567, %rd3520, %rd3566;
	xor.b64  	%rd3568, %rd3567, %rd3536;
	not.b64 	%rd3569, %rd3520;
	and.b64  	%rd3570, %rd3521, %rd3569;
	xor.b64  	%rd3571, %rd3570, %rd3534;
	not.b64 	%rd3572, %rd3521;
	and.b64  	%rd3573, %rd3517, %rd3572;
	xor.b64  	%rd3574, %rd3573, %rd3520;
	not.b64 	%rd3575, %rd3517;
	and.b64  	%rd3576, %rd3536, %rd3575;
	xor.b64  	%rd3577, %rd3576, %rd3521;
	not.b64 	%rd3578, %rd3536;
	and.b64  	%rd3579, %rd3534, %rd3578;
	xor.b64  	%rd3580, %rd3517, %rd3579;
	not.b64 	%rd3581, %rd3529;
	and.b64  	%rd3582, %rd3533, %rd3581;
	xor.b64  	%rd3583, %rd3582, %rd3524;
	not.b64 	%rd3584, %rd3533;
	and.b64  	%rd3585, %rd3532, %rd3584;
	xor.b64  	%rd3586, %rd3585, %rd3529;
	not.b64 	%rd3587, %rd3532;
	and.b64  	%rd3588, %rd3522, %rd3587;
	xor.b64  	%rd3589, %rd3588, %rd3533;
	not.b64 	%rd3590, %rd3522;
	and.b64  	%rd3591, %rd3524, %rd3590;
	xor.b64  	%rd3592, %rd3591, %rd3532;
	not.b64 	%rd3593, %rd3524;
	and.b64  	%rd3594, %rd3529, %rd3593;
	xor.b64  	%rd3595, %rd3522, %rd3594;
	not.b64 	%rd3596, %rd3527;
	and.b64  	%rd3597, %rd3516, %rd3596;
	xor.b64  	%rd3598, %rd3597, %rd3518;
	not.b64 	%rd3599, %rd3516;
	and.b64  	%rd3600, %rd3523, %rd3599;
	xor.b64  	%rd3601, %rd3600, %rd3527;
	not.b64 	%rd3602, %rd3523;
	and.b64  	%rd3603, %rd3526, %rd3602;
	xor.b64  	%rd3604, %rd3603, %rd3516;
	not.b64 	%rd3605, %rd3526;
	and.b64  	%rd3606, %rd3518, %rd3605;
	xor.b64  	%rd3607, %rd3606, %rd3523;
	not.b64 	%rd3608, %rd3518;
	and.b64  	%rd3609, %rd3527, %rd3608;
	xor.b64  	%rd3610, %rd3526, %rd3609;
	ld.const.u64 	%rd3611, [RC+168];
	xor.b64  	%rd3612, %rd3538, %rd3611;
	xor.b64  	%rd3613, %rd3612, %rd3480;
	xor.b64  	%rd3614, %rd3553, %rd3613;
	xor.b64  	%rd3615, %rd3614, %rd3568;
	xor.b64  	%rd3616, %rd3615, %rd3583;
	xor.b64  	%rd3617, %rd3616, %rd3598;
	xor.b64  	%rd3618, %rd3556, %rd3541;
	xor.b64  	%rd3619, %rd3618, %rd3571;
	xor.b64  	%rd3620, %rd3619, %rd3586;
	xor.b64  	%rd3621, %rd3620, %rd3601;
	xor.b64  	%rd3622, %rd3559, %rd3544;
	xor.b64  	%rd3623, %rd3622, %rd3574;
	xor.b64  	%rd3624, %rd3623, %rd3589;
	xor.b64  	%rd3625, %rd3624, %rd3604;
	xor.b64  	%rd3626, %rd3562, %rd3547;
	xor.b64  	%rd3627, %rd3626, %rd3577;
	xor.b64  	%rd3628, %rd3627, %rd3592;
	xor.b64  	%rd3629, %rd3628, %rd3607;
	xor.b64  	%rd3630, %rd3565, %rd3550;
	xor.b64  	%rd3631, %rd3630, %rd3580;
	xor.b64  	%rd3632, %rd3631, %rd3595;
	xor.b64  	%rd3633, %rd3632, %rd3610;
	mov.b64 	{%r2579, %r2580}, %rd3621;
	shf.l.wrap.b32 	%r2581, %r2579, %r2580, 1;
	shf.l.wrap.b32 	%r2582, %r2580, %r2579, 1;
	mov.b64 	%rd3634, {%r2582, %r2581};
	xor.b64  	%rd3635, %rd3634, %rd3633;
	xor.b64  	%rd3636, %rd3635, %rd3613;
	xor.b64  	%rd3637, %rd3553, %rd3635;
	xor.b64  	%rd3638, %rd3568, %rd3635;
	xor.b64  	%rd3639, %rd3583, %rd3635;
	xor.b64  	%rd3640, %rd3598, %rd3635;
	mov.b64 	{%r2583, %r2584}, %rd3625;
	shf.l.wrap.b32 	%r2585, %r2583, %r2584, 1;
	shf.l.wrap.b32 	%r2586, %r2584, %r2583, 1;
	mov.b64 	%rd3641, {%r2586, %r2585};
	xor.b64  	%rd3642, %rd3641, %rd3617;
	xor.b64  	%rd3643, %rd3541, %rd3642;
	xor.b64  	%rd3644, %rd3556, %rd3642;
	xor.b64  	%rd3645, %rd3571, %rd3642;
	xor.b64  	%rd3646, %rd3586, %rd3642;
	xor.b64  	%rd3647, %rd3601, %rd3642;
	mov.b64 	{%r2587, %r2588}, %rd3629;
	shf.l.wrap.b32 	%r2589, %r2587, %r2588, 1;
	shf.l.wrap.b32 	%r2590, %r2588, %r2587, 1;
	mov.b64 	%rd3648, {%r2590, %r2589};
	xor.b64  	%rd3649, %rd3648, %rd3621;
	xor.b64  	%rd3650, %rd3544, %rd3649;
	xor.b64  	%rd3651, %rd3559, %rd3649;
	xor.b64  	%rd3652, %rd3574, %rd3649;
	xor.b64  	%rd3653, %rd3589, %rd3649;
	xor.b64  	%rd3654, %rd3604, %rd3649;
	mov.b64 	{%r2591, %r2592}, %rd3633;
	shf.l.wrap.b32 	%r2593, %r2591, %r2592, 1;
	shf.l.wrap.b32 	%r2594, %r2592, %r2591, 1;
	mov.b64 	%rd3655, {%r2594, %r2593};
	xor.b64  	%rd3656, %rd3655, %rd3625;
	xor.b64  	%rd3657, %rd3547, %rd3656;
	xor.b64  	%rd3658, %rd3562, %rd3656;
	xor.b64  	%rd3659, %rd3577, %rd3656;
	xor.b64  	%rd3660, %rd3592, %rd3656;
	xor.b64  	%rd3661, %rd3607, %rd3656;
	mov.b64 	{%r2595, %r2596}, %rd3617;
	shf.l.wrap.b32 	%r2597, %r2595, %r2596, 1;
	shf.l.wrap.b32 	%r2598, %r2596, %r2595, 1;
	mov.b64 	%rd3662, {%r2598, %r2597};
	xor.b64  	%rd3663, %rd3662, %rd3629;
	xor.b64  	%rd3664, %rd3550, %rd3663;
	xor.b64  	%rd3665, %rd3565, %rd3663;
	xor.b64  	%rd3666, %rd3580, %rd3663;
	xor.b64  	%rd3667, %rd3595, %rd3663;
	xor.b64  	%rd3668, %rd3610, %rd3663;
	mov.b64 	{%r2599, %r2600}, %rd3644;
	shf.l.wrap.b32 	%r2601, %r2600, %r2599, 12;
	shf.l.wrap.b32 	%r2602, %r2599, %r2600, 12;
	mov.b64 	%rd3669, {%r2602, %r2601};
	mov.b64 	{%r2603, %r2604}, %rd3665;
	shf.l.wrap.b32 	%r2605, %r2603, %r2604, 20;
	shf.l.wrap.b32 	%r2606, %r2604, %r2603, 20;
	mov.b64 	%rd3670, {%r2606, %r2605};
	mov.b64 	{%r2607, %r2608}, %rd3654;
	shf.l.wrap.b32 	%r2609, %r2608, %r2607, 29;
	shf.l.wrap.b32 	%r2610, %r2607, %r2608, 29;
	mov.b64 	%rd3671, {%r2610, %r2609};
	mov.b64 	{%r2611, %r2612}, %rd3666;
	shf.l.wrap.b32 	%r2613, %r2612, %r2611, 7;
	shf.l.wrap.b32 	%r2614, %r2611, %r2612, 7;
	mov.b64 	%rd3672, {%r2614, %r2613};
	mov.b64 	{%r2615, %r2616}, %rd3640;
	shf.l.wrap.b32 	%r2617, %r2615, %r2616, 18;
	shf.l.wrap.b32 	%r2618, %r2616, %r2615, 18;
	mov.b64 	%rd3673, {%r2618, %r2617};
	mov.b64 	{%r2619, %r2620}, %rd3650;
	shf.l.wrap.b32 	%r2621, %r2620, %r2619, 30;
	shf.l.wrap.b32 	%r2622, %r2619, %r2620, 30;
	mov.b64 	%rd3674, {%r2622, %r2621};
	mov.b64 	{%r2623, %r2624}, %rd3652;
	shf.l.wrap.b32 	%r2625, %r2624, %r2623, 11;
	shf.l.wrap.b32 	%r2626, %r2623, %r2624, 11;
	mov.b64 	%rd3675, {%r2626, %r2625};
	mov.b64 	{%r2627, %r2628}, %rd3659;
	shf.l.wrap.b32 	%r2629, %r2627, %r2628, 25;
	shf.l.wrap.b32 	%r2630, %r2628, %r2627, 25;
	mov.b64 	%rd3676, {%r2630, %r2629};
	mov.b64 	{%r2631, %r2632}, %rd3667;
	shf.l.wrap.b32 	%r2633, %r2631, %r2632, 8;
	shf.l.wrap.b32 	%r2634, %r2632, %r2631, 8;
	mov.b64 	%rd3677, {%r2634, %r2633};
	mov.b64 	{%r2635, %r2636}, %rd3661;
	shf.l.wrap.b32 	%r2637, %r2636, %r2635, 24;
	shf.l.wrap.b32 	%r2638, %r2635, %r2636, 24;
	mov.b64 	%rd3678, {%r2638, %r2637};
	mov.b64 	{%r2639, %r2640}, %rd3639;
	shf.l.wrap.b32 	%r2641, %r2640, %r2639, 9;
	shf.l.wrap.b32 	%r2642, %r2639, %r2640, 9;
	mov.b64 	%rd3679, {%r2642, %r2641};
	mov.b64 	{%r2643, %r2644}, %rd3664;
	shf.l.wrap.b32 	%r2645, %r2643, %r2644, 27;
	shf.l.wrap.b32 	%r2646, %r2644, %r2643, 27;
	mov.b64 	%rd3680, {%r2646, %r2645};
	mov.b64 	{%r2647, %r2648}, %rd3668;
	shf.l.wrap.b32 	%r2649, %r2647, %r2648, 14;
	shf.l.wrap.b32 	%r2650, %r2648, %r2647, 14;
	mov.b64 	%rd3681, {%r2650, %r2649};
	mov.b64 	{%r2651, %r2652}, %rd3647;
	shf.l.wrap.b32 	%r2653, %r2651, %r2652, 2;
	shf.l.wrap.b32 	%r2654, %r2652, %r2651, 2;
	mov.b64 	%rd3682, {%r2654, %r2653};
	mov.b64 	{%r2655, %r2656}, %rd3658;
	shf.l.wrap.b32 	%r2657, %r2656, %r2655, 23;
	shf.l.wrap.b32 	%r2658, %r2655, %r2656, 23;
	mov.b64 	%rd3683, {%r2658, %r2657};
	mov.b64 	{%r2659, %r2660}, %rd3646;
	shf.l.wrap.b32 	%r2661, %r2660, %r2659, 13;
	shf.l.wrap.b32 	%r2662, %r2659, %r2660, 13;
	mov.b64 	%rd3684, {%r2662, %r2661};
	mov.b64 	{%r2663, %r2664}, %rd3637;
	shf.l.wrap.b32 	%r2665, %r2664, %r2663, 4;
	shf.l.wrap.b32 	%r2666, %r2663, %r2664, 4;
	mov.b64 	%rd3685, {%r2666, %r2665};
	mov.b64 	{%r2667, %r2668}, %rd3657;
	shf.l.wrap.b32 	%r2669, %r2667, %r2668, 28;
	shf.l.wrap.b32 	%r2670, %r2668, %r2667, 28;
	mov.b64 	%rd3686, {%r2670, %r2669};
	mov.b64 	{%r2671, %r2672}, %rd3660;
	shf.l.wrap.b32 	%r2673, %r2671, %r2672, 21;
	shf.l.wrap.b32 	%r2674, %r2672, %r2671, 21;
	mov.b64 	%rd3687, {%r2674, %r2673};
	mov.b64 	{%r2675, %r2676}, %rd3653;
	shf.l.wrap.b32 	%r2677, %r2675, %r2676, 15;
	shf.l.wrap.b32 	%r2678, %r2676, %r2675, 15;
	mov.b64 	%rd3688, {%r2678, %r2677};
	mov.b64 	{%r2679, %r2680}, %rd3645;
	shf.l.wrap.b32 	%r2681, %r2679, %r2680, 10;
	shf.l.wrap.b32 	%r2682, %r2680, %r2679, 10;
	mov.b64 	%rd3689, {%r2682, %r2681};
	mov.b64 	{%r2683, %r2684}, %rd3651;
	shf.l.wrap.b32 	%r2685, %r2683, %r2684, 6;
	shf.l.wrap.b32 	%r2686, %r2684, %r2683, 6;
	mov.b64 	%rd3690, {%r2686, %r2685};
	mov.b64 	{%r2687, %r2688}, %rd3638;
	shf.l.wrap.b32 	%r2689, %r2687, %r2688, 3;
	shf.l.wrap.b32 	%r2690, %r2688, %r2687, 3;
	mov.b64 	%rd3691, {%r2690, %r2689};
	mov.b64 	{%r2691, %r2692}, %rd3643;
	shf.l.wrap.b32 	%r2693, %r2691, %r2692, 1;
	shf.l.wrap.b32 	%r2694, %r2692, %r2691, 1;
	mov.b64 	%rd3692, {%r2694, %r2693};
	not.b64 	%rd3693, %rd3669;
	and.b64  	%rd3694, %rd3675, %rd3693;
	not.b64 	%rd3695, %rd3675;
	and.b64  	%rd3696, %rd3687, %rd3695;
	not.b64 	%rd3697, %rd3687;
	and.b64  	%rd3698, %rd3681, %rd3697;
	not.b64 	%rd3699, %rd3681;
	and.b64  	%rd3700, %rd3636, %rd3699;
	not.b64 	%rd3701, %rd3636;
	and.b64  	%rd3702, %rd3669, %rd3701;
	not.b64 	%rd3703, %rd3670;
	and.b64  	%rd3704, %rd3691, %rd3703;
	not.b64 	%rd3705, %rd3691;
	and.b64  	%rd3706, %rd3684, %rd3705;
	xor.b64  	%rd3707, %rd3706, %rd3670;
	not.b64 	%rd3708, %rd3684;
	and.b64  	%rd3709, %rd3671, %rd3708;
	not.b64 	%rd3710, %rd3671;
	and.b64  	%rd3711, %rd3686, %rd3710;
	not.b64 	%rd3712, %rd3686;
	and.b64  	%rd3713, %rd3670, %rd3712;
	not.b64 	%rd3714, %rd3690;
	and.b64  	%rd3715, %rd3676, %rd3714;
	not.b64 	%rd3716, %rd3676;
	and.b64  	%rd3717, %rd3677, %rd3716;
	not.b64 	%rd3718, %rd3677;
	and.b64  	%rd3719, %rd3673, %rd3718;
	xor.b64  	%rd3720, %rd3719, %rd3676;
	not.b64 	%rd3721, %rd3673;
	and.b64  	%rd3722, %rd3692, %rd3721;
	xor.b64  	%rd3723, %rd3722, %rd3677;
	not.b64 	%rd3724, %rd3692;
	and.b64  	%rd3725, %rd3690, %rd3724;
	xor.b64  	%rd3726, %rd3673, %rd3725;
	not.b64 	%rd3727, %rd3685;
	and.b64  	%rd3728, %rd3689, %rd3727;
	xor.b64  	%rd3729, %rd3728, %rd3680;
	not.b64 	%rd3730, %rd3689;
	and.b64  	%rd3731, %rd3688, %rd3730;
	xor.b64  	%rd3732, %rd3731, %rd3685;
	not.b64 	%rd3733, %rd3688;
	and.b64  	%rd3734, %rd3678, %rd3733;
	xor.b64  	%rd3735, %rd3734, %rd3689;
	not.b64 	%rd3736, %rd3678;
	and.b64  	%rd3737, %rd3680, %rd3736;
	xor.b64  	%rd3738, %rd3737, %rd3688;
	not.b64 	%rd3739, %rd3680;
	and.b64  	%rd3740, %rd3685, %rd3739;
	xor.b64  	%rd3741, %rd3678, %rd3740;
	not.b64 	%rd3742, %rd3683;
	and.b64  	%rd3743, %rd3672, %rd3742;
	xor.b64  	%rd3744, %rd3743, %rd3674;
	not.b64 	%rd3745, %rd3672;
	and.b64  	%rd3746, %rd3679, %rd3745;
	xor.b64  	%rd3747, %rd3746, %rd3683;
	not.b64 	%rd3748, %rd3679;
	and.b64  	%rd3749, %rd3682, %rd3748;
	xor.b64  	%rd3750, %rd3749, %rd3672;
	not.b64 	%rd3751, %rd3682;
	and.b64  	%rd3752, %rd3674, %rd3751;
	xor.b64  	%rd3753, %rd3752, %rd3679;
	not.b64 	%rd3754, %rd3674;
	and.b64  	%rd3755, %rd3683, %rd3754;
	xor.b64  	%rd3756, %rd3682, %rd3755;
	ld.const.u64 	%rd3757, [RC+176];
	xor.b64  	%rd3758, %rd3694, %rd3757;
	xor.b64  	%rd3759, %rd3758, %rd3636;
	xor.b64  	%rd3760, %rd3715, %rd3704;
	xor.b64  	%rd3761, %rd3760, %rd3729;
	xor.b64  	%rd3762, %rd3761, %rd3744;
	xor.b64  	%rd3763, %rd3762, %rd3692;
	xor.b64  	%rd3764, %rd3763, %rd3686;
	xor.b64  	%rd3765, %rd3764, %rd3759;
	xor.b64  	%rd3766, %rd3717, %rd3696;
	xor.b64  	%rd3767, %rd3766, %rd3732;
	xor.b64  	%rd3768, %rd3767, %rd3747;
	xor.b64  	%rd3769, %rd3768, %rd3690;
	xor.b64  	%rd3770, %rd3769, %rd3669;
	xor.b64  	%rd3771, %rd3770, %rd3707;
	xor.b64  	%rd3772, %rd3698, %rd3709;
	xor.b64  	%rd3773, %rd3772, %rd3735;
	xor.b64  	%rd3774, %rd3773, %rd3750;
	xor.b64  	%rd3775, %rd3774, %rd3675;
	xor.b64  	%rd3776, %rd3775, %rd3691;
	xor.b64  	%rd3777, %rd3776, %rd3720;
	xor.b64  	%rd3778, %rd3700, %rd3711;
	xor.b64  	%rd3779, %rd3778, %rd3723;
	xor.b64  	%rd3780, %rd3779, %rd3753;
	xor.b64  	%rd3781, %rd3780, %rd3687;
	xor.b64  	%rd3782, %rd3781, %rd3684;
	xor.b64  	%rd3783, %rd3782, %rd3738;
	xor.b64  	%rd3784, %rd3702, %rd3713;
	xor.b64  	%rd3785, %rd3784, %rd3726;
	xor.b64  	%rd3786, %rd3785, %rd3741;
	xor.b64  	%rd3787, %rd3786, %rd3681;
	xor.b64  	%rd3788, %rd3787, %rd3671;
	xor.b64  	%rd3789, %rd3788, %rd3756;
	mov.b64 	{%r2695, %r2696}, %rd3771;
	shf.l.wrap.b32 	%r2697, %r2695, %r2696, 1;
	shf.l.wrap.b32 	%r2698, %r2696, %r2695, 1;
	mov.b64 	%rd3790, {%r2698, %r2697};
	xor.b64  	%rd3791, %rd3790, %rd3789;
	xor.b64  	%rd3792, %rd3791, %rd3759;
	mov.b64 	{%r2699, %r2700}, %rd3777;
	shf.l.wrap.b32 	%r2701, %r2699, %r2700, 1;
	shf.l.wrap.b32 	%r2702, %r2700, %r2699, 1;
	mov.b64 	%rd3793, {%r2702, %r2701};
	xor.b64  	%rd3794, %rd3793, %rd3765;
	xor.b64  	%rd3795, %rd3707, %rd3794;
	mov.b64 	{%r2703, %r2704}, %rd3783;
	shf.l.wrap.b32 	%r2705, %r2703, %r2704, 1;
	shf.l.wrap.b32 	%r2706, %r2704, %r2703, 1;
	mov.b64 	%rd3796, {%r2706, %r2705};
	xor.b64  	%rd3797, %rd3796, %rd3771;
	xor.b64  	%rd3798, %rd3720, %rd3797;
	mov.b64 	{%r2707, %r2708}, %rd3789;
	shf.l.wrap.b32 	%r2709, %r2707, %r2708, 1;
	shf.l.wrap.b32 	%r2710, %r2708, %r2707, 1;
	mov.b64 	%rd3799, {%r2710, %r2709};
	xor.b64  	%rd3800, %rd3799, %rd3777;
	xor.b64  	%rd3801, %rd3738, %rd3800;
	mov.b64 	{%r2711, %r2712}, %rd3765;
	shf.l.wrap.b32 	%r2713, %r2711, %r2712, 1;
	shf.l.wrap.b32 	%r2714, %r2712, %r2711, 1;
	mov.b64 	%rd3802, {%r2714, %r2713};
	xor.b64  	%rd3803, %rd3802, %rd3783;
	xor.b64  	%rd3804, %rd3756, %rd3803;
	mov.b64 	{%r2715, %r2716}, %rd3795;
	shf.l.wrap.b32 	%r2717, %r2716, %r2715, 12;
	shf.l.wrap.b32 	%r2718, %r2715, %r2716, 12;
	mov.b64 	%rd3805, {%r2718, %r2717};
	mov.b64 	{%r2719, %r2720}, %rd3798;
	shf.l.wrap.b32 	%r2721, %r2720, %r2719, 11;
	shf.l.wrap.b32 	%r2722, %r2719, %r2720, 11;
	mov.b64 	%rd3806, {%r2722, %r2721};
	mov.b64 	{%r2723, %r2724}, %rd3804;
	shf.l.wrap.b32 	%r2725, %r2723, %r2724, 14;
	shf.l.wrap.b32 	%r2726, %r2724, %r2723, 14;
	mov.b64 	%rd3807, {%r2726, %r2725};
	mov.b64 	{%r2727, %r2728}, %rd3801;
	shf.l.wrap.b32 	%r2729, %r2727, %r2728, 21;
	shf.l.wrap.b32 	%r2730, %r2728, %r2727, 21;
	mov.b64 	%rd3808, {%r2730, %r2729};
	not.b64 	%rd3809, %rd3806;
	and.b64  	%rd3810, %rd3808, %rd3809;
	xor.b64  	%rd5, %rd3810, %rd3805;
	not.b64 	%rd3811, %rd3808;
	and.b64  	%rd3812, %rd3807, %rd3811;
	xor.b64  	%rd6, %rd3812, %rd3806;
	not.b64 	%rd3813, %rd3807;
	and.b64  	%rd3814, %rd3792, %rd3813;
	xor.b64  	%rd7, %rd3814, %rd3808;
	setp.lt.s32 	%p4, %r2743, 1;
	mov.b16 	%rs3, 1;
	mov.pred 	%p3, -1;
	mov.pred 	%p21, %p3;
	mov.u16 	%rs93, %rs3;
	@%p4 bra 	$L__BB0_5;
	ld.param.u32 	%r2744, [mine_create2_param_2];
	shr.u64 	%rd8, %rd5, 32;
	add.s32 	%r2732, %r2744, -1;
	min.u32 	%r1, %r2732, 3;
	mov.b32 	%r2749, 0;
	bra.uni 	$L__BB0_4;
$L__BB0_3:
	add.s32 	%r2, %r2749, 1;
	setp.eq.s32 	%p8, %r2749, %r1;
	mov.u32 	%r2749, %r2;
	mov.pred 	%p21, %p3;
	mov.u16 	%rs93, %rs3;
	@%p8 bra 	$L__BB0_5;
$L__BB0_4:
	shl.b32 	%r2733, %r2749, 3;
	shr.u64 	%rd3815, %rd8, %r2733;
	cvt.u64.u32 	%rd3816, %r2749;
	add.s64 	%rd3817, %rd1, %rd3816;
	ld.global.nc.u8 	%rs78, [%rd3817];
	cvt.u16.u8 	%rs79, %rs78;
	cvt.u16.u64 	%rs80, %rd3815;
	and.b16  	%rs81, %rs80, 255;
	setp.eq.s16 	%p6, %rs79, %rs81;
	mov.b16 	%rs93, 0;
	mov.pred 	%p21, 0;
	@%p6 bra 	$L__BB0_3;
$L__BB0_5:
	ld.param.u32 	%r2745, [mine_create2_param_2];
	setp.lt.s32 	%p9, %r2745, 5;
	not.pred 	%p10, %p21;
	or.pred  	%p11, %p9, %p10;
	mov.u16 	%rs94, %rs93;
	@%p11 bra 	$L__BB0_9;
	ld.param.u32 	%r2746, [mine_create2_param_2];
	add.s32 	%r2735, %r2746, -5;
	min.u32 	%r4, %r2735, 7;
	mov.b32 	%r2750, 0;
	bra.uni 	$L__BB0_8;
$L__BB0_7:
	add.s32 	%r5, %r2750, 1;
	setp.eq.s32 	%p13, %r2750, %r4;
	mov.u32 	%r2750, %r5;
	mov.u16 	%rs94, %rs93;
	@%p13 bra 	$L__BB0_9;
$L__BB0_8:
	add.s32 	%r2736, %r2750, 4;
	shl.b32 	%r2737, %r2750, 3;
	shr.u64 	%rd3818, %rd6, %r2737;
	cvt.u64.u32 	%rd3819, %r2736;
	add.s64 	%rd3820, %rd1, %rd3819;
	ld.global.nc.u8 	%rs84, [%rd3820];
	cvt.u16.u8 	%rs85, %rs84;
	cvt.u16.u64 	%rs86, %rd3818;
	and.b16  	%rs87, %rs86, 255;
	setp.eq.s16 	%p12, %rs85, %rs87;
	mov.b16 	%rs94, 0;
	@%p12 bra 	$L__BB0_7;
$L__BB0_9:
	ld.param.u32 	%r2747, [mine_create2_param_2];
	setp.eq.s16 	%p14, %rs94, 0;
	setp.lt.s32 	%p15, %r2747, 13;
	or.pred  	%p16, %p15, %p14;
	@%p16 bra 	$L__BB0_13;
	ld.param.u32 	%r2748, [mine_create2_param_2];
	add.s32 	%r2739, %r2748, -13;
	min.u32 	%r7, %r2739, 7;
	mov.b32 	%r2751, 0;
	bra.uni 	$L__BB0_12;
$L__BB0_11:
	add.s32 	%r8, %r2751, 1;
	setp.eq.s32 	%p19, %r2751, %r7;
	mov.u32 	%r2751, %r8;
	@%p19 bra 	$L__BB0_14;
$L__BB0_12:
	add.s32 	%r2740, %r2751, 12;
	shl.b32 	%r2741, %r2751, 3;
	shr.u64 	%rd3821, %rd7, %r2741;
	cvt.u64.u32 	%rd3822, %r2740;
	add.s64 	%rd3823, %rd1, %rd3822;
	ld.global.nc.u8 	%rs88, [%rd3823];
	cvt.u16.u8 	%rs89, %rs88;
	cvt.u16.u64 	%rs90, %rd3821;
	and.b16  	%rs91, %rs90, 255;
	setp.eq.s16 	%p18, %rs89, %rs91;
	@%p18 bra 	$L__BB0_11;
	bra.uni 	$L__BB0_16;
$L__BB0_13:
	setp.eq.s16 	%p17, %rs94, 0;
	@%p17 bra 	$L__BB0_16;
$L__BB0_14:
	ld.param.u64 	%rd3855, [mine_create2_param_6];
	cvta.to.global.u64 	%rd3824, %rd3855;
	atom.relaxed.global.cas.b32 	%r2742, [%rd3824], 0, 1;
	setp.ne.s32 	%p20, %r2742, 0;
	@%p20 bra 	$L__BB0_16;
	ld.param.u64 	%rd3854, [mine_create2_param_5];
	ld.param.u64 	%rd3853, [mine_create2_param_4];
	cvta.to.global.u64 	%rd3825, %rd3853;
	cvta.to.global.u64 	%rd3826, %rd3854;
	shr.u64 	%rd3827, %rd2, 56;
	shr.u64 	%rd3828, %rd2, 48;
	shr.u64 	%rd3829, %rd2, 40;
	shr.u64 	%rd3830, %rd2, 24;
	shr.u64 	%rd3831, %rd2, 8;
	mov.b16 	%rs92, 0;
	st.global.u8 	[%rd3825], %rs92;
	st.global.u8 	[%rd3825+1], %rs92;
	st.global.u8 	[%rd3825+2], %rs92;
	st.global.u8 	[%rd3825+3], %rs92;
	st.global.u8 	[%rd3825+4], %rd3827;
	st.global.u8 	[%rd3825+5], %rd3828;
	st.global.u8 	[%rd3825+6], %rd3829;
	st.global.u8 	[%rd3825+7], %rd4;
	st.global.u8 	[%rd3825+8], %rd3830;
	st.global.u8 	[%rd3825+9], %rd3;
	st.global.u8 	[%rd3825+10], %rd3831;
	st.global.u8 	[%rd3825+11], %rd2;
	shr.u64 	%rd3832, %rd5, 32;
	st.global.u8 	[%rd3826], %rd3832;
	shr.u64 	%rd3833, %rd5, 40;
	st.global.u8 	[%rd3826+1], %rd3833;
	shr.u64 	%rd3834, %rd5, 48;
	st.global.u8 	[%rd3826+2], %rd3834;
	shr.u64 	%rd3835, %rd5, 56;
	st.global.u8 	[%rd3826+3], %rd3835;
	st.global.u8 	[%rd3826+4], %rd6;
	shr.u64 	%rd3836, %rd6, 8;
	st.global.u8 	[%rd3826+5], %rd3836;
	shr.u64 	%rd3837, %rd6, 16;
	st.global.u8 	[%rd3826+6], %rd3837;
	shr.u64 	%rd3838, %rd6, 24;
	st.global.u8 	[%rd3826+7], %rd3838;
	shr.u64 	%rd3839, %rd6, 32;
	st.global.u8 	[%rd3826+8], %rd3839;
	shr.u64 	%rd3840, %rd6, 40;
	st.global.u8 	[%rd3826+9], %rd3840;
	shr.u64 	%rd3841, %rd6, 48;
	st.global.u8 	[%rd3826+10], %rd3841;
	shr.u64 	%rd3842, %rd6, 56;
	st.global.u8 	[%rd3826+11], %rd3842;
	st.global.u8 	[%rd3826+12], %rd7;
	shr.u64 	%rd3843, %rd7, 8;
	st.global.u8 	[%rd3826+13], %rd3843;
	shr.u64 	%rd3844, %rd7, 16;
	st.global.u8 	[%rd3826+14], %rd3844;
	shr.u64 	%rd3845, %rd7, 24;
	st.global.u8 	[%rd3826+15], %rd3845;
	shr.u64 	%rd3846, %rd7, 32;
	st.global.u8 	[%rd3826+16], %rd3846;
	shr.u64 	%rd3847, %rd7, 40;
	st.global.u8 	[%rd3826+17], %rd3847;
	shr.u64 	%rd3848, %rd7, 48;
	st.global.u8 	[%rd3826+18], %rd3848;
	shr.u64 	%rd3849, %rd7, 56;
	st.global.u8 	[%rd3826+19], %rd3849;
$L__BB0_16:
	ret;

}


// ===== COMPILED SASS (sm_100) =====

	.target	sm_100

	.elftype	@"ET_EXEC"


//--------------------- .note.nv.tkinfo           --------------------------
	.section	.note.nv.tkinfo,"",@"SHT_NOTE"
	.sectionflags	@"SHF_NOTE_NV_TKINFO"
	.tkinfo
        /*0018*/ 	.word	0x00000002
        /*0030*/ 	.string	""
        /*0030*/ 	.string	"ptxas"
        /*0030*/ 	.string	"Cuda compilation tools, release 13.0, V13.0.88"
        /*0030*/ 	.string	"Build cuda_13.0.r13.0/compiler.36424714_0"
        /*0030*/ 	.string	"-arch sm_100 -m 64 "



//--------------------- .note.nv.cuinfo           --------------------------
	.section	.note.nv.cuinfo,"",@"SHT_NOTE"
	.sectionflags	@"SHF_NOTE_NV_CUINFO"
        /*0018*/ 	.short	0x0002
        /*001a*/ 	.short	0x0064
        /*001c*/ 	.short	0x0082
	.zero		2


//--------------------- .nv.info                  --------------------------
	.section	.nv.info,"",@"SHT_CUDA_INFO"
	.align	4


	//----- nvinfo : EIATTR_REGCOUNT
	.align		4
        /*0000*/ 	.byte	0x04, 0x2f
        /*0002*/ 	.short	(.L_2 - .L_1)
	.align		4
.L_1:
        /*0004*/ 	.word	index@(mine_create2)
        /*0008*/ 	.word	0x00000048


	//----- nvinfo : EIATTR_FRAME_SIZE
	.align		4
.L_2:
        /*000c*/ 	.byte	0x04, 0x11
        /*000e*/ 	.short	(.L_4 - .L_3)
	.align		4
.L_3:
        /*0010*/ 	.word	index@(mine_create2)
        /*0014*/ 	.word	0x00000000


	//----- nvinfo : EIATTR_MIN_STACK_SIZE
	.align		4
.L_4:
        /*0018*/ 	.byte	0x04, 0x12
        /*001a*/ 	.short	(.L_6 - .L_5)
	.align		4
.L_5:
        /*001c*/ 	.word	index@(mine_create2)
        /*0020*/ 	.word	0x00000000
.L_6:


//--------------------- .nv.compat                --------------------------
	.section	.nv.compat,"",@"SHT_CUDA_COMPAT_INFO"
	.align	4
        /*0000*/ 	.byte	0x02, 0x09, 0x00, 0x00, 0x02, 0x02, 0x01, 0x00, 0x02, 0x05, 0x05, 0x00, 0x03, 0x07, 0x01, 0x01
        /*0010*/ 	.byte	0x02, 0x03, 0x00, 0x00, 0x02, 0x06, 0x01, 0x00, 0x04, 0x0b, 0x08, 0x00, 0x09, 0x00, 0x00, 0x00
        /*0020*/ 	.byte	0x00, 0x00, 0x00, 0x00


//--------------------- .nv.info.mine_create2     --------------------------
	.section	.nv.info.mine_create2,"",@"SHT_CUDA_INFO"
	.sectionflags	@""
	.align	4


	//----- nvinfo : EIATTR_CUDA_API_VERSION
	.align		4
        /*0000*/ 	.byte	0x04, 0x37
        /*0002*/ 	.short	(.L_8 - .L_7)
.L_7:
        /*0004*/ 	.word	0x00000082


	//----- nvinfo : EIATTR_KPARAM_INFO
	.align		4
.L_8:
        /*0008*/ 	.byte	0x04, 0x17
        /*000a*/ 	.short	(.L_10 - .L_9)
.L_9:
        /*000c*/ 	.word	0x00000000
        /*0010*/ 	.short	0x0006
        /*0012*/ 	.short	0x0030
        /*0014*/ 	.byte	0x00, 0xf5, 0x21, 0x00


	//----- nvinfo : EIATTR_KPARAM_INFO
	.align		4
.L_10:
        /*0018*/ 	.byte	0x04, 0x17
        /*001a*/ 	.short	(.L_12 - .L_11)
.L_11:
        /*001c*/ 	.word	0x00000000
        /*0020*/ 	.short	0x0005
        /*0022*/ 	.short	0x0028
        /*0024*/ 	.byte	0x00, 0xf5, 0x21, 0x00


	//----- nvinfo : EIATTR_KPARAM_INFO
	.align		4
.L_12:
        /*0028*/ 	.byte	0x04, 0x17
        /*002a*/ 	.short	(.L_14 - .L_13)
.L_13:
        /*002c*/ 	.word	0x00000000
        /*0030*/ 	.short	0x0004
        /*0032*/ 	.short	0x0020
        /*0034*/ 	.byte	0x00, 0xf5, 0x21, 0x00


	//----- nvinfo : EIATTR_KPARAM_INFO
	.align		4
.L_14:
        /*0038*/ 	.byte	0x04, 0x17
        /*003a*/ 	.short	(.L_16 - .L_15)
.L_15:
        /*003c*/ 	.word	0x00000000
        /*0040*/ 	.short	0x0003
        /*0042*/ 	.short	0x0018
        /*0044*/ 	.byte	0x00, 0xf0, 0x21, 0x00


	//----- nvinfo : EIATTR_KPARAM_INFO
	.align		4
.L_16:
        /*0048*/ 	.byte	0x04, 0x17
        /*004a*/ 	.short	(.L_18 - .L_17)
.L_17:
        /*004c*/ 	.word	0x00000000
        /*0050*/ 	.short	0x0002
        /*0052*/ 	.short	0x0010
        /*0054*/ 	.byte	0x00, 0xf0, 0x11, 0x00


	//----- nvinfo : EIATTR_KPARAM_INFO
	.align		4
.L_18:
        /*0058*/ 	.byte	0x04, 0x17
        /*005a*/ 	.short	(.L_20 - .L_19)
.L_19:
        /*005c*/ 	.word	0x00000000
        /*0060*/ 	.short	0x0001
        /*0062*/ 	.short	0x0008
        /*0064*/ 	.byte	0x00, 0xf5, 0x21, 0x00


	//----- nvinfo : EIATTR_KPARAM_INFO
	.align		4
.L_20:
        /*0068*/ 	.byte	0x04, 0x17
        /*006a*/ 	.short	(.L_22 - .L_21)
.L_21:
        /*006c*/ 	.word	0x00000000
        /*0070*/ 	.short	0x0000
        /*0072*/ 	.short	0x0000
        /*0074*/ 	.byte	0x00, 0xf5, 0x21, 0x00


	//----- nvinfo : EIATTR_SPARSE_MMA_MASK
	.align		4
.L_22:
        /*0078*/ 	.byte	0x03, 0x50
        /*007a*/ 	.short	0x0000


	//----- nvinfo : EIATTR_MAXREG_COUNT
	.align		4
        /*007c*/ 	.byte	0x03, 0x1b
        /*007e*/ 	.short	0x00ff


	//----- nvinfo : EIATTR_MERCURY_ISA_VERSION
	.align		4
        /*0080*/ 	.byte	0x03, 0x5f
        /*0082*/ 	.short	0x0101


	//----- nvinfo : EIATTR_VRC_CTA_INIT_COUNT
	.align		4
        /*0084*/ 	.byte	0x02, 0x4a
	.zero		1
	.zero		1


	//----- nvinfo : EIATTR_EXIT_INSTR_OFFSETS
	.align		4
        /*0088*/ 	.byte	0x04, 0x1c
        /*008a*/ 	.short	(.L_24 - .L_23)


	//   ....[0]....
.L_23:
        /*008c*/ 	.word	0x00000050


	//   ....[1]....
        /*0090*/ 	.word	0x000126b0


	//   ....[2]....
        /*0094*/ 	.word	0x000127a0


	//   ....[3]....
        /*0098*/ 	.word	0x000127b0


	//   ....[4]....
        /*009c*/ 	.word	0x00012840


	//   ....[5]....
        /*00a0*/ 	.word	0x00012bb0


	//----- nvinfo : EIATTR_CRS_STACK_SIZE
	.align		4
.L_24:
        /*00a4*/ 	.byte	0x04, 0x1e
        /*00a6*/ 	.short	(.L_26 - .L_25)
.L_25:
        /*00a8*/ 	.word	0x00000000


	//----- nvinfo : EIATTR_CBANK_PARAM_SIZE
	.align		4
.L_26:
        /*00ac*/ 	.byte	0x03, 0x19
        /*00ae*/ 	.short	0x0038


	//----- nvinfo : EIATTR_PARAM_CBANK
	.align		4
        /*00b0*/ 	.byte	0x04, 0x0a
        /*00b2*/ 	.short	(.L_28 - .L_27)
	.align		4
.L_27:
        /*00b4*/ 	.word	index@(.nv.constant0.mine_create2)
        /*00b8*/ 	.short	0x0380
        /*00ba*/ 	.short	0x0038


	//----- nvinfo : EIATTR_SW_WAR
	.align		4
.L_28:
        /*00bc*/ 	.byte	0x04, 0x36
        /*00be*/ 	.short	(.L_30 - .L_29)
.L_29:
        /*00c0*/ 	.word	0x00000008
.L_30:


//--------------------- .nv.callgraph             --------------------------
	.section	.nv.callgraph,"",@"SHT_CUDA_CALLGRAPH"
	.align	4
	.sectionentsize	8
	.align		4
        /*0000*/ 	.word	0x00000000
	.align		4
        /*0004*/ 	.word	0xffffffff
	.align		4
        /*0008*/ 	.word	0x00000000
	.align		4
        /*000c*/ 	.word	0xfffffffe
	.align		4
        /*0010*/ 	.word	0x00000000
	.align		4
        /*0014*/ 	.word	0xfffffffd
	.align		4
        /*0018*/ 	.word	0x00000000
	.align		4
        /*001c*/ 	.word	0xfffffffc


//--------------------- .nv.constant3             --------------------------
	.section	.nv.constant3,"a",@progbits
	.align	8
.nv.constant3:
	.type		RC,@object
	.size		RC,(.L_0 - RC)
RC:
        /*0000*/ 	.byte	0x01, 0x00, 0x00, 0x00, 0x00, 0x00, 0x00, 0x00, 0x82, 0x80, 0x00, 0x00, 0x00, 0x00, 0x00, 0x00
        /* <DEDUP_REMOVED lines=11> */
.L_0:


//--------------------- .text.mine_create2        --------------------------
	.section	.text.mine_create2,"ax",@progbits
	.align	128
        .global         mine_create2
        .type           mine_create2,@function
        .size           mine_create2,(.L_x_11 - mine_create2)
        .other          mine_create2,@"STO_CUDA_ENTRY STV_DEFAULT"
mine_create2:
.text.mine_create2:
[----:B------:R-:W-:Y:S08]  /*0000*/  LDC R1, c[0x0][0x37c] ;  /* 0x0000df00ff017b82 */ /* 0x000ff00000000800 */
[----:B------:R-:W0:Y:S01]  /*0010*/  LDC.64 R2, c[0x0][0x3b0] ;  /* 0x0000ec00ff027b82 */ /* 0x000e220000000a00 */
[----:B------:R-:W0:Y:S02]  /*0020*/  LDCU.64 UR6, c[0x0][0x358] ;  /* 0x00006b00ff0677ac */ /* 0x000e240008000a00 */
[----:B0-----:R-:W2:Y:S02]  /*0030*/  LDG.E R2, desc[UR6][R2.64] ;  /* 0x0000000602027981 */ /* 0x001ea4000c1e1900 */
[----:B--2---:R-:W-:-:S13]  /*0040*/  ISETP.NE.AND P0, PT, R2, RZ, PT ;  /* 0x000000ff0200720c */ /* 0x004fda0003f05270 */
[----:B------:R-:W-:Y:S05]  /*0050*/  @P0 EXIT ;  /* 0x000000000000094d */ /* 0x000fea0003800000 */
[----:B------:R-:W0:Y:S01]  /*0060*/  LDC.64 R4, c[0x0][0x380] ;  /* 0x0000e000ff047b82 */ /* 0x000e220000000a00 */
[----:B------:R-:W1:Y:S01]  /*0070*/  LDCU.64 UR8, c[0x0][0x398] ;  /* 0x00007300ff0877ac */ /* 0x000e620008000a00 */
[----:B0-----:R-:W2:Y:S04]  /*0080*/  LDG.E.U8.CONSTANT R2, desc[UR6][R4.64+0x1] ;  /* 0x0000010604027981 */ /* 0x001ea8000c1e9100 */
[----:B------:R-:W3:Y:S04]  /*0090*/  LDG.E.U8.CONSTANT R6, desc[UR6][R4.64+0x2] ;  /* 0x0000020604067981 */ /* 0x000ee8000c1e9100 */
[----:B------:R-:W4:Y:S04]  /*00a0*/  LDG.E.U8.CONSTANT R28, desc[UR6][R4.64+0x3] ;  /* 0x00000306041c7981 */ /* 0x000f28000c1e9100 */
[----:B------:R-:W5:Y:S04]  /*00b0*/  LDG.E.U8.CONSTANT R9, desc[UR6][R4.64] ;  /* 0x0000000604097981 */ /* 0x000f68000c1e9100 */
        /* <DEDUP_REMOVED lines=46> */
[----:B------:R-:W5:Y:S01]  /*03a0*/  LDG.E.U8.CONSTANT R61, desc[UR6][R4.64+0x51] ;  /* 0x00005106043d7981 */ /* 0x000f62000c1e9100 */
[----:B--2---:R-:W-:-:S04]  /*03b0*/  IMAD.WIDE.U32 R2, R2, 0x100, RZ ;  /* 0x0000010002027825 */ /* 0x004fc800078e00ff */
[----:B---3--:R-:W-:-:S04]  /*03c0*/  IMAD.WIDE.U32 R6, R6, 0x10000, RZ ;  /* 0x0001000006067825 */ /* 0x008fc800078e00ff */
[----:B----4-:R-:W-:Y:S01]  /*03d0*/  IMAD.WIDE.U32 R28, R28, 0x1000000, RZ ;  /* 0x010000001c1c7825 */ /* 0x010fe200078e00ff */
[----:B-----5:R-:W-:-:S04]  /*03e0*/  LOP3.LUT R9, R6, R2, R9, 0xfe, !PT ;  /* 0x0000000206097212 */ /* 0x020fc800078efe09 */
[----:B------:R-:W-:Y:S01]  /*03f0*/  LOP3.LUT R3, R29, R3, R7, 0xfe, !PT ;  /* 0x000000031d037212 */ /* 0x000fe200078efe07 */
[----:B------:R-:W-:Y:S02]  /*0400*/  IMAD.SHL.U32 R2, R11, 0x100, RZ ;  /* 0x000001000b027824 */ /* 0x000fe400078e00ff */
[----:B------:R-:W-:-:S04]  /*0410*/  IMAD.WIDE.U32 R30, R30, 0x100, RZ ;  /* 0x000001001e1e7825 */ /* 0x000fc800078e00ff */
[----:B------:R-:W-:-:S04]  /*0420*/  IMAD.WIDE.U32 R32, R32, 0x10000, RZ ;  /* 0x0001000020207825 */ /* 0x000fc800078e00ff */
[----:B------:R-:W-:Y:S01]  /*0430*/  IMAD.WIDE.U32 R6, R15, 0x1000000, RZ ;  /* 0x010000000f067825 */ /* 0x000fe200078e00ff */
[----:B------:R-:W-:-:S04]  /*0440*/  LOP3.LUT R37, R2, R3, R37, 0xfe, !PT ;  /* 0x0000000302257212 */ /* 0x000fc800078efe25 */
[----:B------:R-:W-:Y:S01]  /*0450*/  LOP3.LUT R35, R7, R31, R33, 0xfe, !PT ;  /* 0x0000001f07237212 */ /* 0x000fe200078efe21 */
[----:B------:R-:W-:Y:S01]  /*0460*/  IMAD.WIDE.U32 R26, R26, 0x100, RZ ;  /* 0x000001001a1a7825 */ /* 0x000fe200078e00ff */
[----:B------:R-:W2:Y:S03]  /*0470*/  LDG.E.U8.CONSTANT R7, desc[UR6][R4.64+0x25] ;  /* 0x0000250604077981 */ /* 0x000ea6000c1e9100 */
[----:B------:R-:W-:-:S04]  /*0480*/  IMAD.WIDE.U32 R42, R42, 0x10000, RZ ;  /* 0x000100002a2a7825 */ /* 0x000fc800078e00ff */
[----:B------:R-:W-:Y:S01]  /*0490*/  IMAD.WIDE.U32 R2, R19, 0x1000000, RZ ;  /* 0x0100000013027825 */ /* 0x000fe200078e00ff */
[----:B------:R-:W-:-:S04]  /*04a0*/  LOP3.LUT R33, R42, R26, R17, 0xfe, !PT ;  /* 0x0000001a2a217212 */ /* 0x000fc800078efe11 */
[----:B------:R-:W-:Y:S01]  /*04b0*/  LOP3.LUT R31, R3, R27, R43, 0xfe, !PT ;  /* 0x0000001b031f7212 */ /* 0x000fe200078efe2b */
[----:B------:R-:W3:Y:S04]  /*04c0*/  LDG.E.U8.CONSTANT R26, desc[UR6][R4.64+0x1f] ;  /* 0x00001f06041a7981 */ /* 0x000ee8000c1e9100 */
[----:B------:R-:W4:Y:S04]  /*04d0*/  LDG.E.U8.CONSTANT R27, desc[UR6][R4.64+0x1c] ;  /* 0x00001c06041b7981 */ /* 0x000f28000c1e9100 */
[----:B------:R-:W5:Y:S01]  /*04e0*/  LDG.E.U8.CONSTANT R3, desc[UR6][R4.64+0x27] ;  /* 0x0000270604037981 */ /* 0x000f62000c1e9100 */
[----:B------:R-:W-:Y:S01]  /*04f0*/  LOP3.LUT R28, R9, R28, RZ, 0xfc, !PT ;  /* 0x0000001c091c7212 */ /* 0x000fe200078efcff */
[----:B------:R-:W-:Y:S01]  /*0500*/  IMAD.WIDE.U32 R8, R8, 0x100, RZ ;  /* 0x0000010008087825 */ /* 0x000fe200078e00ff */
[----:B------:R-:W-:Y:S01]  /*0510*/  LOP3.LUT R29, R32, R30, R13, 0xfe, !PT ;  /* 0x0000001e201d7212 */ /* 0x000fe200078efe0d */
[----:B------:R-:W5:Y:S02]  /*0520*/  LDG.E.U8.CONSTANT R42, desc[UR6][R4.64+0x3d] ;  /* 0x00003d06042a7981 */ /* 0x000f64000c1e9100 */
[----:B------:R-:W-:-:S02]  /*0530*/  IMAD.WIDE.U32 R10, R10, 0x10000, RZ ;  /* 0x000100000a0a7825 */ /* 0x000fc400078e00ff */
[----:B------:R-:W5:Y:S02]  /*0540*/  LDG.E.U8.CONSTANT R30, desc[UR6][R4.64+0x45] ;  /* 0x00004506041e7981 */ /* 0x000f64000c1e9100 */
[----:B------:R-:W-:Y:S02]  /*0550*/  IMAD.WIDE.U32 R12, R12, 0x1000000, RZ ;  /* 0x010000000c0c7825 */ /* 0x000fe400078e00ff */
[----:B------:R-:W5:Y:S02]  /*0560*/  LDG.E.U8.CONSTANT R43, desc[UR6][R4.64+0x44] ;  /* 0x00004406042b7981 */ /* 0x000f64000c1e9100 */
[----:B------:R-:W-:Y:S02]  /*0570*/  IMAD.WIDE.U32 R14, R14, 0x100, RZ ;  /* 0x000001000e0e7825 */ /* 0x000fe400078e00ff */
[----:B------:R-:W5:Y:S02]  /*0580*/  LDG.E.U8.CONSTANT R32, desc[UR6][R4.64+0x36] ;  /* 0x0000360604207981 */ /* 0x000f64000c1e9100 */
[----:B------:R-:W-:Y:S01]  /*0590*/  IMAD.WIDE.U32 R16, R16, 0x10000, RZ ;  /* 0x0001000010107825 */ /* 0x000fe200078e00ff */
[----:B------:R-:W-:-:S02]  /*05a0*/  LOP3.LUT R57, R10, R8, R57, 0xfe, !PT ;  /* 0x000000080a397212 */ /* 0x000fc400078efe39 */
[----:B------:R-:W-:Y:S01]  /*05b0*/  LOP3.LUT R8, R13, R9, R11, 0xfe, !PT ;  /* 0x000000090d087212 */ /* 0x000fe200078efe0b */
[----:B------:R-:W5:Y:S01]  /*05c0*/  LDG.E.U8.CONSTANT R10, desc[UR6][R4.64+0x49] ;  /* 0x00004906040a7981 */ /* 0x000f62000c1e9100 */
[----:B------:R-:W-:-:S03]  /*05d0*/  LOP3.LUT R11, R16, R14, R59, 0xfe, !PT ;  /* 0x0000000e100b7212 */ /* 0x000fc600078efe3b */
[----:B------:R-:W5:Y:S01]  /*05e0*/  LDG.E.U8.CONSTANT R9, desc[UR6][R4.64+0x3c] ;  /* 0x00003c0604097981 */ /* 0x000f62000c1e9100 */
[----:B------:R-:W-:-:S03]  /*05f0*/  IMAD.WIDE.U32 R18, R18, 0x1000000, RZ ;  /* 0x0100000012127825 */ /* 0x000fc600078e00ff */
[----:B------:R-:W5:Y:S04]  /*0600*/  LDG.E.U8.CONSTANT R13, desc[UR6][R4.64+0x3e] ;  /* 0x00003e06040d7981 */ /* 0x000f68000c1e9100 */
[----:B------:R-:W5:Y:S01]  /*0610*/  LDG.E.U8.CONSTANT R59, desc[UR6][R4.64+0x3f] ;  /* 0x00003f06043b7981 */ /* 0x000f62000c1e9100 */
[----:B------:R-:W-:-:S03]  /*0620*/  LOP3.LUT R62, R19, R15, R17, 0xfe, !PT ;  /* 0x0000000f133e7212 */ /* 0x000fc600078efe11 */
[----:B------:R-:W5:Y:S04]  /*0630*/  LDG.E.U8.CONSTANT R14, desc[UR6][R4.64+0x4d] ;  /* 0x00004d06040e7981 */ /* 0x000f68000c1e9100 */
[----:B------:R-:W5:Y:S04]  /*0640*/  LDG.E.U8.CONSTANT R16, desc[UR6][R4.64+0x48] ;  /* 0x0000480604107981 */ /* 0x000f68000c1e9100 */
[----:B------:R-:W5:Y:S04]  /*0650*/  LDG.E.U8.CONSTANT R17, desc[UR6][R4.64+0x4e] ;  /* 0x00004e0604117981 */ /* 0x000f68000c1e9100 */
[----:B------:R-:W5:Y:S04]  /*0660*/  LDG.E.U8.CONSTANT R15, desc[UR6][R4.64+0x4f] ;  /* 0x00004f06040f7981 */ /* 0x000f68000c1e9100 */
[----:B------:R-:W5:Y:S01]  /*0670*/  LDG.E.U8.CONSTANT R19, desc[UR6][R4.64+0x4c] ;  /* 0x00004c0604137981 */ /* 0x000f62000c1e9100 */
[----:B------:R-:W-:-:S02]  /*0680*/  IMAD.U32 R64, R25, 0x10000, RZ ;  /* 0x0001000019407824 */ /* 0x000fc400078e00ff */
[----:B------:R-:W-:Y:S01]  /*0690*/  IMAD.SHL.U32 R40, R40, 0x1000000, RZ ;  /* 0x0100000028287824 */ /* 0x000fe200078e00ff */
[----:B------:R-:W5:Y:S04]  /*06a0*/  LDG.E.U8.CONSTANT R25, desc[UR6][R4.64+0x52] ;  /* 0x0000520604197981 */ /* 0x000f68000c1e9100 */
[----:B------:R-:W-:Y:S02]  /*06b0*/  LOP3.LUT R37, R40, R37, R64, 0xfe, !PT ;  /* 0x0000002528257212 */ /* 0x000fe400078efe40 */
[----:B------:R-:W5:Y:S01]  /*06c0*/  LDG.E.U8.CONSTANT R40, desc[UR6][R4.64+0x53] ;  /* 0x0000530604287981 */ /* 0x000f62000c1e9100 */
[----:B------:R-:W-:Y:S01]  /*06d0*/  LOP3.LUT R29, R29, R6, RZ, 0xfc, !PT ;  /* 0x000000061d1d7212 */ /* 0x000fe200078efcff */
[----:B------:R-:W-:Y:S02]  /*06e0*/  IMAD.SHL.U32 R21, R21, 0x100, RZ ;  /* 0x0000010015157824 */ /* 0x000fe400078e00ff */
[----:B------:R-:W5:Y:S03]  /*06f0*/  LDG.E.U8.CONSTANT R6, desc[UR6][R4.64+0x50] ;  /* 0x0000500604067981 */ /* 0x000f66000c1e9100 */
[----:B------:R-:W-:-:S02]  /*0700*/  LOP3.LUT R63, R21, R35, R24, 0xfe, !PT ;  /* 0x00000023153f7212 */ /* 0x000fc400078efe18 */
[----:B------:R-:W5:Y:S04]  /*0710*/  LDG.E.U8.CONSTANT R21, desc[UR6][R4.64+0x54] ;  /* 0x0000540604157981 */ /* 0x000f68000c1e9100 */
[----:B------:R0:W5:Y:S01]  /*0720*/  LDG.E.U8.CONSTANT R35, desc[UR6][R4.64+0x28] ;  /* 0x0000280604237981 */ /* 0x000162000c1e9100 */
[----:B------:R-:W-:Y:S02]  /*0730*/  IMAD.U32 R24, R39, 0x10000, RZ ;  /* 0x0001000027187824 */ /* 0x000fe400078e00ff */
[----:B------:R-:W-:-:S05]  /*0740*/  IMAD.SHL.U32 R39, R36, 0x1000000, RZ ;  /* 0x0100000024277824 */ /* 0x000fca00078e00ff */
[----:B------:R-:W-:Y:S02]  /*0750*/  LOP3.LUT R24, R39, R63, R24, 0xfe, !PT ;  /* 0x0000003f27187212 */ /* 0x000fe400078efe18 */
[----:B------:R-:W1:Y:S01]  /*0760*/  S2R R39, SR_TID.X ;  /* 0x0000000000277919 */ /* 0x000e620000002100 */
[----:B------:R-:W1:Y:S08]  /*0770*/  S2UR UR4, SR_CTAID.X ;  /* 0x00000000000479c3 */ /* 0x000e700000002500 */
[----:B------:R-:W1:Y:S01]  /*0780*/  LDC R36, c[0x0][0x360] ;  /* 0x0000d800ff247b82 */ /* 0x000e620000000800 */
[----:B------:R-:W-:Y:S01]  /*0790*/  LOP3.LUT R33, R33, R2, RZ, 0xfc, !PT ;  /* 0x0000000221217212 */ /* 0x000fe200078efcff */
[----:B------:R-:W-:-:S05]  /*07a0*/  IMAD.SHL.U32 R2, R22, 0x100, RZ ;  /* 0x0000010016027824 */ /* 0x000fca00078e00ff */
[----:B------:R-:W-:Y:S01]  /*07b0*/  LOP3.LUT R2, R2, R31, R0, 0xfe, !PT ;  /* 0x0000001f02027212 */ /* 0x000fe200078efe00 */
[----:B-1----:R-:W-:Y:S02]  /*07c0*/  IMAD R36, R36, UR4, R39 ;  /* 0x0000000424247c24 */ /* 0x002fe4000f8e0227 */
[----:B------:R-:W-:Y:S02]  /*07d0*/  IMAD.U32 R20, R20, 0x10000, RZ ;  /* 0x0001000014147824 */ /* 0x000fe400078e00ff */
[----:B------:R-:W-:Y:S01]  /*07e0*/  IMAD.SHL.U32 R23, R23, 0x1000000, RZ ;  /* 0x0100000017177824 */ /* 0x000fe200078e00ff */
[----:B------:R-:W-:Y:S01]  /*07f0*/  IADD3 R22, P0, PT, R36, UR8, RZ ;  /* 0x0000000824167c10 */ /* 0x000fe2000ff1e0ff */
[----:B------:R-:W-:Y:S02]  /*0800*/  IMAD.SHL.U32 R56, R56, 0x100, RZ ;  /* 0x0000010038387824 */ /* 0x000fe400078e00ff */
[----:B------:R-:W-:Y:S01]  /*0810*/  IMAD.U32 R54, R54, 0x10000, RZ ;  /* 0x0001000036367824 */ /* 0x000fe200078e00ff */
[----:B------:R-:W-:Y:S01]  /*0820*/  LOP3.LUT R57, R57, R12, RZ, 0xfc, !PT ;  /* 0x0000000c39397212 */ /* 0x000fe200078efcff */
[----:B------:R-:W-:Y:S01]  /*0830*/  IMAD.X R31, RZ, RZ, UR9, P0 ;  /* 0x00000009ff1f7e24 */ /* 0x000fe200080e06ff */
[----:B------:R-:W-:Y:S01]  /*0840*/  LOP3.LUT R23, R23, R2, R20, 0xfe, !PT ;  /* 0x0000000217177212 */ /* 0x000fe200078efe14 */
[----:B------:R-:W-:Y:S01]  /*0850*/  IMAD.WIDE.U32 R38, R38, 0x10000, RZ ;  /* 0x0001000026267825 */ /* 0x000fe200078e00ff */
[----:B------:R-:W-:Y:S01]  /*0860*/  LOP3.LUT R11, R11, R18, RZ, 0xfc, !PT ;  /* 0x000000120b0b7212 */ /* 0x000fe200078efcff */
[----:B------:R-:W1:Y:S01]  /*0870*/  LDCU.128 UR8, c[0x3][URZ] ;  /* 0x00c00000ff0877ac */ /* 0x000e620008000c00 */
[----:B------:R-:W-:-:S02]  /*0880*/  SHF.R.U64 R0, R22, 0x10, R31 ;  /* 0x0000001016007819 */ /* 0x000fc4000000121f */
[----:B0-----:R-:W-:Y:S01]  /*0890*/  LOP3.LUT R5, R31, 0xff, RZ, 0xc0, !PT ;  /* 0x000000ff1f057812 */ /* 0x001fe200078ec0ff */
[----:B------:R-:W-:Y:S01]  /*08a0*/  IMAD.SHL.U32 R34, R34, 0x1000000, RZ ;  /* 0x0100000022227824 */ /* 0x000fe200078e00ff */
[----:B------:R-:W0:Y:S02]  /*08b0*/  LDCU.64 UR4, c[0x3][0xb0] ;  /* 0x00c01600ff0477ac */ /* 0x000e240008000a00 */
[----:B------:R-:W-:Y:S02]  /*08c0*/  LOP3.LUT R5, R5, 0xff00, R0, 0xf8, !PT ;  /* 0x0000ff0005057812 */ /* 0x000fe400078ef800 */
[----:B------:R-:W-:Y:S02]  /*08d0*/  SHF.R.U32.HI R36, RZ, 0x10, R31 ;  /* 0x00000010ff247819 */ /* 0x000fe4000001161f */
[----:B------:R-:W-:Y:S01]  /*08e0*/  LOP3.LUT R20, R5, 0xff0000, R22, 0xf8, !PT ;  /* 0x00ff000005147812 */ /* 0x000fe200078ef816 */
[----:B------:R-:W-:Y:S01]  /*08f0*/  IMAD.U32 R5, R22, 0x10000, RZ ;  /* 0x0001000016057824 */ /* 0x000fe200078e00ff */
[----:B------:R-:W-:-:S04]  /*0900*/  LOP3.LUT R36, R36, 0xff00, RZ, 0xc0, !PT ;  /* 0x0000ff0024247812 */ /* 0x000fc800078ec0ff */
[----:B------:R-:W-:Y:S02]  /*0910*/  LOP3.LUT R20, R20, 0xff000000, R5, 0xf8, !PT ;  /* 0xff00000014147812 */ /* 0x000fe400078ef805 */
[--C-:B------:R-:W-:Y:S02]  /*0920*/  LOP3.LUT R36, R36, 0xff0000, R31.reuse, 0xf8, !PT ;  /* 0x00ff000024247812 */ /* 0x100fe400078ef81f */
[----:B------:R-:W-:-:S04]  /*0930*/  SHF.L.U64.HI R5, R22, 0x10, R31 ;  /* 0x0000001016057819 */ /* 0x000fc8000001021f */
[----:B------:R-:W-:Y:S01]  /*0940*/  LOP3.LUT R36, R36, 0xff000000, R5, 0xf8, !PT ;  /* 0xff00000024247812 */ /* 0x000fe200078ef805 */
[----:B------:R-:W-:Y:S01]  /*0950*/  IMAD.SHL.U32 R41, R41, 0x1000000, RZ ;  /* 0x0100000029297824 */ /* 0x000fe200078e00ff */
[----:B------:R-:W-:Y:S01]  /*0960*/  PRMT R49, R22, 0x6540, R49 ;  /* 0x0000654016317816 */ /* 0x000fe20000000031 */
[----:B--2---:R-:W-:-:S05]  /*0970*/  IMAD.SHL.U32 R7, R7, 0x100, RZ ;  /* 0x0000010007077824 */ /* 0x004fca00078e00ff */
[----:B------:R-:W-:Y:S01]  /*0980*/  LOP3.LUT R7, R7, R62, R55, 0xfe, !PT ;  /* 0x0000003e07077212 */ /* 0x000fe200078efe37 */
[----:B---3--:R-:W-:Y:S01]  /*0990*/  IMAD.SHL.U32 R5, R26, 0x1000000, RZ ;  /* 0x010000001a057824 */ /* 0x008fe200078e00ff */
[----:B----4-:R-:W-:Y:S01]  /*09a0*/  LOP3.LUT R27, R56, R8, R27, 0xfe, !PT ;  /* 0x00000008381b7212 */ /* 0x010fe200078efe1b */
[----:B------:R-:W-:Y:S02]  /*09b0*/  IMAD.U32 R8, R53, 0x10000, RZ ;  /* 0x0001000035087824 */ /* 0x000fe400078e00ff */
[----:B-----5:R-:W-:-:S03]  /*09c0*/  IMAD.SHL.U32 R3, R3, 0x1000000, RZ ;  /* 0x0100000003037824 */ /* 0x020fc600078e00ff */
[----:B------:R-:W-:Y:S01]  /*09d0*/  LOP3.LUT R8, R5, R27, R8, 0xfe, !PT ;  /* 0x0000001b05087212 */ /* 0x000fe200078efe08 */
[----:B------:R-:W-:Y:S01]  /*09e0*/  IMAD.WIDE.U32 R4, R47, 0x100, RZ ;  /* 0x000001002f047825 */ /* 0x000fe200078e00ff */
[----:B------:R-:W-:-:S03]  /*09f0*/  LOP3.LUT R12, R3, R7, R54, 0xfe, !PT ;  /* 0x00000007030c7212 */ /* 0x000fc600078efe36 */
[----:B------:R-:W-:-:S04]  /*0a00*/  IMAD.WIDE.U32 R2, R51, 0x100, RZ ;  /* 0x0000010033027825 */ /* 0x000fc800078e00ff */
[----:B------:R-:W-:-:S04]  /*0a10*/  IMAD.WIDE.U32 R50, R50, 0x10000, RZ ;  /* 0x0001000032327825 */ /* 0x000fc800078e00ff */
[----:B------:R-:W-:-:S04]  /*0a20*/  IMAD.WIDE.U32 R52, R52, 0x1000000, RZ ;  /* 0x0100000034347825 */ /* 0x000fc800078e00ff */
[----:B------:R-:W-:Y:S01]  /*0a30*/  IMAD.WIDE.U32 R46, R46, 0x1000000, RZ ;  /* 0x010000002e2e7825 */ /* 0x000fe200078e00ff */
[----:B------:R-:W-:Y:S02]  /*0a40*/  LOP3.LUT R7, R38, R2, R48, 0xfe, !PT ;  /* 0x0000000226077212 */ /* 0x000fe400078efe30 */
[----:B------:R-:W-:Y:S01]  /*0a50*/  LOP3.LUT R5, R53, R5, R51, 0xfe, !PT ;  /* 0x0000000535057212 */ /* 0x000fe200078efe33 */
[----:B------:R-:W-:Y:S01]  /*0a60*/  IMAD.SHL.U32 R30, R30, 0x100, RZ ;  /* 0x000001001e1e7824 */ /* 0x000fe200078e00ff */
[----:B------:R-:W-:Y:S01]  /*0a70*/  LOP3.LUT R2, R47, R3, R39, 0xfe, !PT ;  /* 0x000000032f027212 */ /* 0x000fe200078efe27 */
[----:B------:R-:W-:Y:S01]  /*0a80*/  IMAD.SHL.U32 R42, R42, 0x100, RZ ;  /* 0x000001002a2a7824 */ /* 0x000fe200078e00ff */
[----:B------:R-:W-:Y:S01]  /*0a90*/  LOP3.LUT R45, R50, R4, R45, 0xfe, !PT ;  /* 0x00000004322d7212 */ /* 0x000fe200078efe2d */
[----:B------:R-:W-:Y:S01]  /*0aa0*/  IMAD.U32 R39, R44, 0x10000, RZ ;  /* 0x000100002c277824 */ /* 0x000fe200078e00ff */
[----:B------:R-:W-:Y:S01]  /*0ab0*/  LOP3.LUT R30, R30, R5, R43, 0xfe, !PT ;  /* 0x000000051e1e7212 */ /* 0x000fe200078efe2b */
[----:B------:R-:W-:Y:S01]  /*0ac0*/  IMAD.WIDE.U32 R4, R60, 0x1000000, RZ ;  /* 0x010000003c047825 */ /* 0x000fe200078e00ff */
[----:B------:R-:W-:-:S03]  /*0ad0*/  LOP3.LUT R9, R42, R2, R9, 0xfe, !PT ;  /* 0x000000022a097212 */ /* 0x000fc600078efe09 */
[----:B------:R-:W-:Y:S02]  /*0ae0*/  IMAD.U32 R13, R13, 0x10000, RZ ;  /* 0x000100000d0d7824 */ /* 0x000fe400078e00ff */
[----:B------:R-:W-:Y:S02]  /*0af0*/  IMAD.SHL.U32 R18, R59, 0x1000000, RZ ;  /* 0x010000003b127824 */ /* 0x000fe400078e00ff */
[----:B------:R-:W-:Y:S01]  /*0b00*/  IMAD.WIDE.U32 R2, R10, 0x100, RZ ;  /* 0x000001000a027825 */ /* 0x000fe200078e00ff */
[----:B------:R-:W-:-:S03]  /*0b10*/  LOP3.LUT R52, R45, R52, RZ, 0xfc, !PT ;  /* 0x000000342d347212 */ /* 0x000fc600078efcff */
[----:B------:R-:W-:Y:S01]  /*0b20*/  IMAD.WIDE.U32 R58, R58, 0x10000, RZ ;  /* 0x000100003a3a7825 */ /* 0x000fe200078e00ff */
[----:B------:R-:W-:Y:S02]  /*0b30*/  LOP3.LUT R39, R34, R30, R39, 0xfe, !PT ;  /* 0x0000001e22277212 */ /* 0x000fe400078efe27 */
[----:B------:R-:W-:Y:S01]  /*0b40*/  LOP3.LUT R18, R18, R9, R13, 0xfe, !PT ;  /* 0x0000000912127212 */ /* 0x000fe200078efe0d */
[----:B------:R-:W-:Y:S01]  /*0b50*/  IMAD.U32 R32, R32, 0x10000, RZ ;  /* 0x0001000020207824 */ /* 0x000fe200078e00ff */
[----:B------:R-:W-:Y:S01]  /*0b60*/  LOP3.LUT R9, R5, R3, R59, 0xfe, !PT ;  /* 0x0000000305097212 */ /* 0x000fe200078efe3b */
[----:B------:R-:W-:Y:S01]  /*0b70*/  IMAD.SHL.U32 R14, R14, 0x100, RZ ;  /* 0x000001000e0e7824 */ /* 0x000fe200078e00ff */
[----:B------:R-:W-:Y:S01]  /*0b80*/  LOP3.LUT R46, R7, R46, RZ, 0xfc, !PT ;  /* 0x0000002e072e7212 */ /* 0x000fe200078efcff */
[----:B------:R-:W-:Y:S01]  /*0b90*/  IMAD.U32 R17, R17, 0x10000, RZ ;  /* 0x0001000011117824 */ /* 0x000fe200078e00ff */
[----:B------:R-:W-:Y:S02]  /*0ba0*/  LOP3.LUT R7, R52, R57, RZ, 0x3c, !PT ;  /* 0x0000003934077212 */ /* 0x000fe400078e3cff */
[----:B------:R-:W-:-:S02]  /*0bb0*/  LOP3.LUT R10, R39, R8, RZ, 0x3c, !PT ;  /* 0x00000008270a7212 */ /* 0x000fc400078e3cff */
[----:B------:R-:W-:Y:S01]  /*0bc0*/  LOP3.LUT R59, R58, R2, R16, 0xfe, !PT ;  /* 0x000000023a3b7212 */ /* 0x000fe200078efe10 */
[----:B------:R-:W-:Y:S01]  /*0bd0*/  IMAD.SHL.U32 R2, R15, 0x1000000, RZ ;  /* 0x010000000f027824 */ /* 0x000fe200078e00ff */
[----:B------:R-:W-:Y:S02]  /*0be0*/  LOP3.LUT R41, R41, R49, R32, 0xfe, !PT ;  /* 0x0000003129297212 */ /* 0x000fe400078efe20 */
[----:B------:R-:W-:Y:S02]  /*0bf0*/  LOP3.LUT R14, R14, R9, R19, 0xfe, !PT ;  /* 0x000000090e0e7212 */ /* 0x000fe400078efe13 */
[----:B------:R-:W-:Y:S02]  /*0c00*/  SHF.L.W.U32.HI R3, R7, 0x1, R10 ;  /* 0x0000000107037819 */ /* 0x000fe40000010e0a */
[----:B------:R-:W-:Y:S02]  /*0c10*/  SHF.L.W.U32.HI R5, R10, 0x1, R7 ;  /* 0x000000010a057819 */ /* 0x000fe40000010e07 */
[----:B------:R-:W-:-:S02]  /*0c20*/  LOP3.LUT R7, R20, R29, RZ, 0x3c, !PT ;  /* 0x0000001d14077212 */ /* 0x000fc400078e3cff */
[----:B------:R-:W-:Y:S02]  /*0c30*/  LOP3.LUT R32, R41, 0x80000000, R24, 0x96, !PT ;  /* 0x8000000029207812 */ /* 0x000fe400078e9618 */
[----:B------:R-:W-:Y:S02]  /*0c40*/  LOP3.LUT R10, R59, R4, RZ, 0xfc, !PT ;  /* 0x000000043b0a7212 */ /* 0x000fe400078efcff */
[----:B------:R-:W-:Y:S02]  /*0c50*/  LOP3.LUT R45, R2, R14, R17, 0xfe, !PT ;  /* 0x0000000e022d7212 */ /* 0x000fe400078efe11 */
[----:B------:R-:W-:Y:S02]  /*0c60*/  LOP3.LUT R30, R41, R24, RZ, 0x3c, !PT ;  /* 0x00000018291e7212 */ /* 0x000fe400078e3cff */
[----:B------:R-:W-:Y:S02]  /*0c70*/  SHF.L.W.U32.HI R34, R32, 0x1, R7 ;  /* 0x0000000120227819 */ /* 0x000fe40000010e07 */
[----:B------:R-:W-:-:S02]  /*0c80*/  LOP3.LUT R32, R3, R32, RZ, 0x3c, !PT ;  /* 0x0000002003207212 */ /* 0x000fc400078e3cff */
[----:B------:R-:W-:Y:S02]  /*0c90*/  LOP3.LUT R5, R5, R20, R29, 0x96, !PT ;  /* 0x0000001405057212 */ /* 0x000fe400078e961d */
[----:B------:R-:W-:Y:S02]  /*0ca0*/  LOP3.LUT R13, R10, R11, RZ, 0x3c, !PT ;  /* 0x0000000b0a0d7212 */ /* 0x000fe400078e3cff */
[----:B------:R-:W-:Y:S02]  /*0cb0*/  LOP3.LUT R4, R45, R12, RZ, 0x3c, !PT ;  /* 0x0000000c2d047212 */ /* 0x000fe400078e3cff */
[----:B------:R-:W-:Y:S02]  /*0cc0*/  SHF.L.W.U32.HI R30, R7, 0x1, R30 ;  /* 0x00000001071e7819 */ /* 0x000fe40000010e1e */
[----:B------:R-:W-:Y:S02]  /*0cd0*/  LOP3.LUT R48, R46, R33, RZ, 0x3c, !PT ;  /* 0x000000212e307212 */ /* 0x000fe400078e3cff */
[----:B------:R-:W-:-:S02]  /*0ce0*/  LOP3.LUT R3, R18, R23, RZ, 0x3c, !PT ;  /* 0x0000001712037212 */ /* 0x000fc400078e3cff */
[-C--:B------:R-:W-:Y:S02]  /*0cf0*/  LOP3.LUT R17, R33, R5.reuse, RZ, 0x3c, !PT ;  /* 0x0000000521117212 */ /* 0x080fe400078e3cff */
[-C--:B------:R-:W-:Y:S02]  /*0d00*/  LOP3.LUT R2, R23, R32.reuse, RZ, 0x3c, !PT ;  /* 0x0000002017027212 */ /* 0x080fe400078e3cff */
[----:B------:R-:W-:Y:S02]  /*0d10*/  SHF.L.W.U32.HI R7, R13, 0x1, R4 ;  /* 0x000000010d077819 */ /* 0x000fe40000010e04 */
[----:B------:R-:W-:Y:S02]  /*0d20*/  LOP3.LUT R26, R46, R5, RZ, 0x3c, !PT ;  /* 0x000000052e1a7212 */ /* 0x000fe400078e3cff */
[----:B------:R-:W-:Y:S02]  /*0d30*/  LOP3.LUT R19, R18, R32, RZ, 0x3c, !PT ;  /* 0x0000002012137212 */ /* 0x000fe400078e3cff */
[----:B------:R-:W-:-:S02]  /*0d40*/  SHF.L.W.U32.HI R13, R4, 0x1, R13 ;  /* 0x00000001040d7819 */ /* 0x000fc40000010e0d */
[----:B------:R-:W-:Y:S02]  /*0d50*/  SHF.L.W.U32.HI R44, R48, 0x1, R3 ;  /* 0x00000001302c7819 */ /* 0x000fe40000010e03 */
[----:B------:R-:W-:Y:S02]  /*0d60*/  SHF.L.W.U32.HI R53, R2, 0x1e, R17 ;  /* 0x0000001e02357819 */ /* 0x000fe40000010e11 */
[----:B------:R-:W-:Y:S02]  /*0d70*/  SHF.L.W.U32.HI R48, R3, 0x1, R48 ;  /* 0x0000000103307819 */ /* 0x000fe40000010e30 */
[----:B------:R-:W-:Y:S01]  /*0d80*/  SHF.L.W.U32.HI R17, R17, 0x1e, R2 ;  /* 0x0000001e11117819 */ /* 0x000fe20000010e02 */
[----:B------:R-:W-:Y:S01]  /*0d90*/  IMAD.WIDE.U32 R2, R61, 0x100, RZ ;  /* 0x000001003d027825 */ /* 0x000fe200078e00ff */
[----:B------:R-:W-:Y:S02]  /*0da0*/  SHF.L.W.U32.HI R9, R5, 0xb, R32 ;  /* 0x0000000b05097819 */ /* 0x000fe40000010e20 */
[----:B------:R-:W-:-:S02]  /*0db0*/  SHF.L.W.U32.HI R66, R32, 0xb, R5 ;  /* 0x0000000b20427819 */ /* 0x000fc40000010e05 */
[C-C-:B------:R-:W-:Y:S02]  /*0dc0*/  SHF.L.W.U32.HI R60, R32.reuse, 0x1d, R5.reuse ;  /* 0x0000001d203c7819 */ /* 0x140fe40000010e05 */
[C-C-:B------:R-:W-:Y:S02]  /*0dd0*/  SHF.L.W.U32.HI R16, R5.reuse, 0x1d, R32.reuse ;  /* 0x0000001d05107819 */ /* 0x140fe40000010e20 */
[----:B------:R-:W-:Y:S02]  /*0de0*/  SHF.L.W.U32.HI R14, R5, 0xf, R32 ;  /* 0x0000000f050e7819 */ /* 0x000fe40000010e20 */
[----:B------:R-:W-:Y:S01]  /*0df0*/  SHF.L.W.U32.HI R27, R32, 0xf, R5 ;  /* 0x0000000f201b7819 */ /* 0x000fe20000010e05 */
[----:B------:R-:W-:Y:S01]  /*0e00*/  IMAD.WIDE.U32 R4, R25, 0x10000, RZ ;  /* 0x0001000019047825 */ /* 0x000fe200078e00ff */
[----:B------:R-:W-:Y:S02]  /*0e10*/  SHF.L.W.U32.HI R15, R26, 0x6, R19 ;  /* 0x000000061a0f7819 */ /* 0x000fe40000010e13 */
[----:B------:R-:W-:-:S02]  /*0e20*/  LOP3.LUT R33, R13, R46, R33, 0x96, !PT ;  /* 0x0000002e0d217212 */ /* 0x000fc400078e9621 */
[----:B------:R-:W-:Y:S02]  /*0e30*/  SHF.L.W.U32.HI R26, R19, 0x6, R26 ;  /* 0x00000006131a7819 */ /* 0x000fe40000010e1a */
[----:B------:R-:W-:Y:S01]  /*0e40*/  LOP3.LUT R46, R7, R18, R23, 0x96, !PT ;  /* 0x00000012072e7212 */ /* 0x000fe200078e9617 */
[----:B------:R-:W-:Y:S01]  /*0e50*/  IMAD.WIDE.U32 R18, R40, 0x1000000, RZ ;  /* 0x0100000028127825 */ /* 0x000fe200078e00ff */
[----:B------:R-:W-:Y:S02]  /*0e60*/  LOP3.LUT R25, R4, R6, R2, 0xfe, !PT ;  /* 0x0000000604197212 */ /* 0x000fe400078efe02 */
[----:B------:R-:W-:Y:S02]  /*0e70*/  LOP3.LUT R59, R57, R33, RZ, 0x3c, !PT ;  /* 0x00000021393b7212 */ /* 0x000fe400078e3cff */
[----:B------:R-:W-:Y:S02]  /*0e80*/  LOP3.LUT R6, R19, R3, R5, 0xfe, !PT ;  /* 0x0000000313067212 */ /* 0x000fe400078efe05 */
[----:B------:R-:W-:-:S02]  /*0e90*/  LOP3.LUT R4, R8, R46, RZ, 0x3c, !PT ;  /* 0x0000002e08047212 */ /* 0x000fc400078e3cff */
[----:B------:R-:W-:Y:S02]  /*0ea0*/  LOP3.LUT R19, R25, R18, RZ, 0xfc, !PT ;  /* 0x0000001219137212 */ /* 0x000fe400078efcff */
[----:B------:R-:W-:Y:S02]  /*0eb0*/  LOP3.LUT R6, R6, 0x100, R21, 0xfe, !PT ;  /* 0x0000010006067812 */ /* 0x000fe400078efe15 */
[----:B------:R-:W-:Y:S02]  /*0ec0*/  SHF.L.W.U32.HI R7, R59, 0x1c, R4 ;  /* 0x0000001c3b077819 */ /* 0x000fe40000010e04 */
[----:B------:R-:W-:Y:S02]  /*0ed0*/  SHF.L.W.U32.HI R59, R4, 0x1c, R59 ;  /* 0x0000001c043b7819 */ /* 0x000fe40000010e3b */
[----:B------:R-:W-:Y:S02]  /*0ee0*/  LOP3.LUT R3, R19, R35, R28, 0x96, !PT ;  /* 0x0000002313037212 */ /* 0x000fe400078e961c */
[----:B------:R-:W-:-:S02]  /*0ef0*/  LOP3.LUT R4, R6, R36, R37, 0x96, !PT ;  /* 0x0000002406047212 */ /* 0x000fc400078e9625 */
[----:B------:R-:W-:Y:S02]  /*0f00*/  LOP3.LUT R2, R52, R33, RZ, 0x3c, !PT ;  /* 0x0000002134027212 */ /* 0x000fe400078e3cff */
[C-C-:B------:R-:W-:Y:S02]  /*0f10*/  SHF.L.W.U32.HI R42, R33.reuse, 0x19, R46.reuse ;  /* 0x00000019212a7819 */ /* 0x140fe40000010e2e */
[C-C-:B------:R-:W-:Y:S02]  /*0f20*/  SHF.L.W.U32.HI R43, R46.reuse, 0x19, R33.reuse ;  /* 0x000000192e2b7819 */ /* 0x140fe40000010e21 */
[----:B------:R-:W-:Y:S02]  /*0f30*/  SHF.L.W.U32.HI R47, R46, 0x18, R33 ;  /* 0x000000182e2f7819 */ /* 0x000fe40000010e21 */
[C-C-:B------:R-:W-:Y:S02]  /*0f40*/  SHF.L.W.U32.HI R32, R33.reuse, 0x18, R46.reuse ;  /* 0x0000001821207819 */ /* 0x140fe40000010e2e */
[----:B------:R-:W-:-:S02]  /*0f50*/  SHF.L.W.U32.HI R13, R33, 0x15, R46 ;  /* 0x00000015210d7819 */ /* 0x000fc40000010e2e */
[----:B------:R-:W-:Y:S02]  /*0f60*/  SHF.L.W.U32.HI R38, R46, 0x15, R33 ;  /* 0x000000152e267819 */ /* 0x000fe40000010e21 */
[----:B------:R-:W-:Y:S02]  /*0f70*/  LOP3.LUT R34, R34, R10, R11, 0x96, !PT ;  /* 0x0000000a22227212 */ /* 0x000fe400078e960b */
[----:B------:R-:W-:Y:S02]  /*0f80*/  LOP3.LUT R33, R30, R45, R12, 0x96, !PT ;  /* 0x0000002d1e217212 */ /* 0x000fe400078e960c */
[----:B------:R-:W-:Y:S02]  /*0f90*/  LOP3.LUT R48, R48, R3, RZ, 0x3c, !PT ;  /* 0x0000000330307212 */ /* 0x000fe400078e3cff */
[----:B------:R-:W-:Y:S02]  /*0fa0*/  SHF.L.W.U32.HI R5, R4, 0x1, R3 ;  /* 0x0000000104057819 */ /* 0x000fe40000010e03 */
[----:B------:R-:W-:-:S02]  /*0fb0*/  LOP3.LUT R21, R44, R4, RZ, 0x3c, !PT ;  /* 0x000000042c157212 */ /* 0x000fc400078e3cff */
[----:B------:R-:W-:Y:S02]  /*0fc0*/  SHF.L.W.U32.HI R3, R3, 0x1, R4 ;  /* 0x0000000103037819 */ /* 0x000fe40000010e04 */
[----:B------:R-:W-:Y:S02]  /*0fd0*/  LOP3.LUT R23, R39, R46, RZ, 0x3c, !PT ;  /* 0x0000002e27177212 */ /* 0x000fe400078e3cff */
[----:B------:R-:W-:Y:S02]  /*0fe0*/  LOP3.LUT R30, R19, R34, RZ, 0x3c, !PT ;  /* 0x00000022131e7212 */ /* 0x000fe400078e3cff */
[----:B------:R-:W-:Y:S02]  /*0ff0*/  LOP3.LUT R19, R6, R33, RZ, 0x3c, !PT ;  /* 0x0000002106137212 */ /* 0x000fe400078e3cff */
[----:B------:R-:W-:Y:S02]  /*1000*/  LOP3.LUT R5, R5, R52, R57, 0x96, !PT ;  /* 0x0000003405057212 */ /* 0x000fe400078e9639 */
[----:B------:R-:W-:-:S02]  /*1010*/  LOP3.LUT R6, R3, R39, R8, 0x96, !PT ;  /* 0x0000002703067212 */ /* 0x000fc400078e9608 */
[----:B------:R-:W-:Y:S02]  /*1020*/  LOP3.LUT R20, R20, R48, RZ, 0x3c, !PT ;  /* 0x0000003014147212 */ /* 0x000fe400078e3cff */
[----:B------:R-:W-:Y:S02]  /*1030*/  LOP3.LUT R41, R41, R21, RZ, 0x3c, !PT ;  /* 0x0000001529297212 */ /* 0x000fe400078e3cff */
[----:B------:R-:W-:Y:S02]  /*1040*/  SHF.L.W.U32.HI R18, R23, 0x17, R2 ;  /* 0x0000001717127819 */ /* 0x000fe40000010e02 */
[----:B------:R-:W-:Y:S02]  /*1050*/  SHF.L.W.U32.HI R2, R2, 0x17, R23 ;  /* 0x0000001702027819 */ /* 0x000fe40000010e17 */
[----:B------:R-:W-:Y:S02]  /*1060*/  SHF.L.W.U32.HI R4, R30, 0x3, R19 ;  /* 0x000000031e047819 */ /* 0x000fe40000010e13 */
[----:B------:R-:W-:-:S02]  /*1070*/  SHF.L.W.U32.HI R30, R19, 0x3, R30 ;  /* 0x00000003131e7819 */ /* 0x000fc40000010e1e */
[----:B------:R-:W-:Y:S02]  /*1080*/  LOP3.LUT R23, R29, R48, RZ, 0x3c, !PT ;  /* 0x000000301d177212 */ /* 0x000fe400078e3cff */
[----:B------:R-:W-:Y:S02]  /*1090*/  LOP3.LUT R24, R24, R21, RZ, 0x3c, !PT ;  /* 0x0000001518187212 */ /* 0x000fe400078e3cff */
[C-C-:B------:R-:W-:Y:S02]  /*10a0*/  SHF.L.W.U32.HI R29, R21.reuse, 0xd, R48.reuse ;  /* 0x0000000d151d7819 */ /* 0x140fe40000010e30 */
[----:B------:R-:W-:Y:S02]  /*10b0*/  SHF.L.W.U32.HI R19, R21, 0x2, R48 ;  /* 0x0000000215137819 */ /* 0x000fe40000010e30 */
[C-C-:B------:R-:W-:Y:S02]  /*10c0*/  SHF.L.W.U32.HI R40, R48.reuse, 0x2, R21.reuse ;  /* 0x0000000230287819 */ /* 0x140fe40000010e15 */
[----:B------:R-:W-:-:S02]  /*10d0*/  SHF.L.W.U32.HI R61, R48, 0xd, R21 ;  /* 0x0000000d303d7819 */ /* 0x000fc40000010e15 */
[----:B------:R-:W-:Y:S02]  /*10e0*/  SHF.L.W.U32.HI R57, R48, 0xa, R21 ;  /* 0x0000000a30397819 */ /* 0x000fe40000010e15 */
[----:B------:R-:W-:Y:S02]  /*10f0*/  SHF.L.W.U32.HI R8, R21, 0xa, R48 ;  /* 0x0000000a15087819 */ /* 0x000fe40000010e30 */
[----:B------:R-:W-:Y:S02]  /*1100*/  SHF.L.W.U32.HI R56, R41, 0xc, R20 ;  /* 0x0000000c29387819 */ /* 0x000fe40000010e14 */
[----:B------:R-:W-:Y:S02]  /*1110*/  SHF.L.W.U32.HI R55, R20, 0xc, R41 ;  /* 0x0000000c14377819 */ /* 0x000fe40000010e29 */
[----:B------:R-:W-:Y:S02]  /*1120*/  LOP3.LUT R39, R45, R6, RZ, 0x3c, !PT ;  /* 0x000000062d277212 */ /* 0x000fe400078e3cff */
[----:B------:R-:W-:-:S02]  /*1130*/  SHF.L.W.U32.HI R3, R5, 0x7, R6 ;  /* 0x0000000705037819 */ /* 0x000fc40000010e06 */
[----:B------:R-:W-:Y:S02]  /*1140*/  SHF.L.W.U32.HI R52, R34, 0x9, R33 ;  /* 0x0000000922347819 */ /* 0x000fe40000010e21 */
[-C--:B------:R-:W-:Y:S02]  /*1150*/  LOP3.LUT R11, R11, R5.reuse, RZ, 0x3c, !PT ;  /* 0x000000050b0b7212 */ /* 0x080fe400078e3cff */
[----:B------:R-:W-:Y:S02]  /*1160*/  LOP3.LUT R20, R10, R5, RZ, 0x3c, !PT ;  /* 0x000000050a147212 */ /* 0x000fe400078e3cff */
[C-C-:B------:R-:W-:Y:S02]  /*1170*/  SHF.L.W.U32.HI R21, R6.reuse, 0x7, R5.reuse ;  /* 0x0000000706157819 */ /* 0x140fe40000010e05 */
[----:B------:R-:W-:Y:S02]  /*1180*/  SHF.L.W.U32.HI R45, R5, 0x8, R6 ;  /* 0x00000008052d7819 */ /* 0x000fe40000010e06 */
[----:B------:R-:W-:-:S02]  /*1190*/  SHF.L.W.U32.HI R48, R6, 0x8, R5 ;  /* 0x0000000806307819 */ /* 0x000fc40000010e05 */
[----:B------:R-:W-:Y:S02]  /*11a0*/  SHF.L.W.U32.HI R62, R5, 0xe, R6 ;  /* 0x0000000e053e7819 */ /* 0x000fe40000010e06 */
[----:B------:R-:W-:Y:S02]  /*11b0*/  SHF.L.W.U32.HI R51, R6, 0xe, R5 ;  /* 0x0000000e06337819 */ /* 0x000fe40000010e05 */
[----:B------:R-:W-:Y:S02]  /*11c0*/  SHF.L.W.U32.HI R5, R33, 0x9, R34 ;  /* 0x0000000921057819 */ /* 0x000fe40000010e22 */
[----:B------:R-:W-:Y:S02]  /*11d0*/  LOP3.LUT R12, R12, R6, RZ, 0x3c, !PT ;  /* 0x000000060c0c7212 */ /* 0x000fe400078e3cff */
[----:B------:R-:W-:Y:S02]  /*11e0*/  SHF.L.W.U32.HI R44, R23, 0x1, R24 ;  /* 0x00000001172c7819 */ /* 0x000fe40000010e18 */
[----:B------:R-:W-:-:S02]  /*11f0*/  SHF.L.W.U32.HI R41, R24, 0x1, R23 ;  /* 0x0000000118297819 */ /* 0x000fc40000010e17 */
[----:B------:R-:W-:Y:S02]  /*1200*/  LOP3.LUT R10, R2, R52, R3, 0xb4, !PT ;  /* 0x00000034020a7212 */ /* 0x000fe400078eb403 */
[----:B------:R-:W-:Y:S02]  /*1210*/  LOP3.LUT R46, R3, R19, R52, 0xb4, !PT ;  /* 0x00000013032e7212 */ /* 0x000fe400078eb434 */
[----:B------:R-:W-:Y:S02]  /*1220*/  LOP3.LUT R6, R19, R2, R17, 0xb4, !PT ;  /* 0x0000000213067212 */ /* 0x000fe400078eb411 */
[----:B------:R-:W-:Y:S02]  /*1230*/  LOP3.LUT R24, R17, R3, R2, 0xb4, !PT ;  /* 0x0000000311187212 */ /* 0x000fe400078eb402 */
[----:B------:R-:W-:Y:S02]  /*1240*/  LOP3.LUT R52, R52, R17, R19, 0xb4, !PT ;  /* 0x0000001134347212 */ /* 0x000fe400078eb413 */
        /* <DEDUP_REMOVED lines=12> */
[----:B------:R-:W-:-:S02]  /*1310*/  LOP3.LUT R5, R15, R45, R42, 0xb4, !PT ;  /* 0x0000002d0f057212 */ /* 0x000fc400078eb42a */
[----:B------:R-:W-:Y:S02]  /*1320*/  LOP3.LUT R23, R23, R26, R41, 0xb4, !PT ;  /* 0x0000001a17177212 */ /* 0x000fe400078eb429 */
[----:B------:R-:W-:Y:S02]  /*1330*/  LOP3.LUT R42, R42, R3, R45, 0xb4, !PT ;  /* 0x000000032a2a7212 */ /* 0x000fe400078eb42d */
[----:B------:R-:W-:Y:S02]  /*1340*/  LOP3.LUT R45, R45, R44, R3, 0xb4, !PT ;  /* 0x0000002c2d2d7212 */ /* 0x000fe400078eb403 */
[----:B------:R-:W-:Y:S02]  /*1350*/  LOP3.LUT R26, R36, R33, RZ, 0x3c, !PT ;  /* 0x00000021241a7212 */ /* 0x000fe400078e3cff */
[----:B------:R-:W-:Y:S02]  /*1360*/  LOP3.LUT R35, R35, R34, RZ, 0x3c, !PT ;  /* 0x0000002223237212 */ /* 0x000fe400078e3cff */
[----:B------:R-:W-:-:S02]  /*1370*/  LOP3.LUT R3, R3, R15, R44, 0xb4, !PT ;  /* 0x0000000f03037212 */ /* 0x000fc400078eb42c */
[----:B-1----:R-:W-:Y:S02]  /*1380*/  LOP3.LUT R50, R66, UR9, R56, 0x9c, !PT ;  /* 0x0000000942327c12 */ /* 0x002fe4000f8e9c38 */
[----:B------:R-:W-:Y:S02]  /*1390*/  SHF.L.W.U32.HI R54, R39, 0x14, R20 ;  /* 0x0000001427367819 */ /* 0x000fe40000010e14 */
[----:B------:R-:W-:Y:S02]  /*13a0*/  SHF.L.W.U32.HI R44, R11, 0x1b, R12 ;  /* 0x0000001b0b2c7819 */ /* 0x000fe40000010e0c */
[----:B------:R-:W-:Y:S02]  /*13b0*/  SHF.L.W.U32.HI R63, R12, 0x1b, R11 ;  /* 0x0000001b0c3f7819 */ /* 0x000fe40000010e0b */
[----:B------:R-:W-:Y:S02]  /*13c0*/  SHF.L.W.U32.HI R41, R20, 0x14, R39 ;  /* 0x0000001414297819 */ /* 0x000fe40000010e27 */
[----:B------:R-:W-:-:S02]  /*13d0*/  LOP3.LUT R11, R9, UR8, R55, 0x9c, !PT ;  /* 0x00000008090b7c12 */ /* 0x000fc4000f8e9c37 */
[----:B------:R-:W-:Y:S02]  /*13e0*/  SHF.L.W.U32.HI R36, R26, 0x4, R35 ;  /* 0x000000041a247819 */ /* 0x000fe40000010e23 */
[----:B------:R-:W-:Y:S02]  /*13f0*/  SHF.L.W.U32.HI R20, R35, 0x4, R26 ;  /* 0x0000000423147819 */ /* 0x000fe40000010e1a */
[-CC-:B------:R-:W-:Y:S02]  /*1400*/  LOP3.LUT R26, R62, R33.reuse, R37.reuse, 0x6, !PT ;  /* 0x000000213e1a7212 */ /* 0x180fe400078e0625 */
[-CC-:B------:R-:W-:Y:S02]  /*1410*/  LOP3.LUT R49, R56, R33.reuse, R37.reuse, 0x90, !PT ;  /* 0x0000002138317212 */ /* 0x180fe400078e9025 */
[----:B------:R-:W-:Y:S02]  /*1420*/  LOP3.LUT R15, R50, R33, R37, 0x96, !PT ;  /* 0x00000021320f7212 */ /* 0x000fe400078e9625 */
[----:B------:R-:W-:-:S02]  /*1430*/  LOP3.LUT R33, R61, R59, R16, 0xb4, !PT ;  /* 0x0000003b3d217212 */ /* 0x000fc400078eb410 */
        /* <DEDUP_REMOVED lines=19> */
[----:B------:R-:W-:Y:S02]  /*1570*/  LOP3.LUT R38, R35, R38, RZ, 0x3c, !PT ;  /* 0x0000002623267212 */ /* 0x000fe400078e3cff */
[----:B------:R-:W-:Y:S02]  /*1580*/  LOP3.LUT R35, R60, 0xffffefff, R29, 0x60, !PT ;  /* 0xffffefff3c237812 */ /* 0x000fe400078e601d */
[----:B------:R-:W-:Y:S02]  /*1590*/  LOP3.LUT R56, R56, R13, R66, 0xb4, !PT ;  /* 0x0000000d38387212 */ /* 0x000fe400078eb442 */
[----:B------:R-:W-:Y:S02]  /*15a0*/  LOP3.LUT R66, R66, R62, R13, 0xb4, !PT ;  /* 0x0000003e42427212 */ /* 0x000fe400078eb40d */
[----:B------:R-:W-:-:S02]  /*15b0*/  LOP3.LUT R35, R35, R4, RZ, 0x3c, !PT ;  /* 0x0000000423237212 */ /* 0x000fc400078e3cff */
[----:B------:R-:W-:Y:S02]  /*15c0*/  LOP3.LUT R28, R51, R58, RZ, 0x3c, !PT ;  /* 0x0000003a331c7212 */ /* 0x000fe400078e3cff */
[----:B------:R-:W-:Y:S02]  /*15d0*/  LOP3.LUT R58, R7, R60, RZ, 0x30, !PT ;  /* 0x0000003c073a7212 */ /* 0x000fe400078e30ff */
[----:B------:R-:W-:Y:S02]  /*15e0*/  LOP3.LUT R9, R43, R50, R36, 0x96, !PT ;  /* 0x000000322b097212 */ /* 0x000fe400078e9624 */
[----:B------:R-:W-:Y:S02]  /*15f0*/  LOP3.LUT R68, R42, R35, R66, 0x96, !PT ;  /* 0x000000232a447212 */ /* 0x000fe400078e9642 */
[----:B------:R-:W-:Y:S02]  /*1600*/  LOP3.LUT R13, R26, R13, RZ, 0x3c, !PT ;  /* 0x0000000d1a0d7212 */ /* 0x000fe400078e3cff */
[----:B------:R-:W-:-:S02]  /*1610*/  LOP3.LUT R26, R58, 0x1000, R29, 0x96, !PT ;  /* 0x000010003a1a7812 */ /* 0x000fc400078e961d */
[----:B------:R-:W-:Y:S02]  /*1620*/  LOP3.LUT R58, R4, 0x1000, R29, 0x6, !PT ;  /* 0x00001000043a7812 */ /* 0x000fe400078e061d */
[----:B------:R-:W-:Y:S02]  /*1630*/  LOP3.LUT R29, R25, R30, R12, 0x96, !PT ;  /* 0x0000001e191d7212 */ /* 0x000fe400078e960c */
[----:B------:R-:W-:Y:S02]  /*1640*/  LOP3.LUT R9, R46, R9, R54, 0x96, !PT ;  /* 0x000000092e097212 */ /* 0x000fe400078e9636 */
[----:B------:R-:W-:Y:S02]  /*1650*/  LOP3.LUT R68, R21, R68, R64, 0x96, !PT ;  /* 0x0000004415447212 */ /* 0x000fe400078e9640 */
[----:B------:R-:W-:Y:S02]  /*1660*/  LOP3.LUT R47, R7, R4, R41, 0xb4, !PT ;  /* 0x00000004072f7212 */ /* 0x000fe400078eb429 */
[----:B------:R-:W-:-:S02]  /*1670*/  LOP3.LUT R29, R24, R29, R34, 0x96, !PT ;  /* 0x0000001d181d7212 */ /* 0x000fc400078e9622 */
[----:B------:R-:W-:Y:S02]  /*1680*/  SHF.L.W.U32.HI R4, R68, 0x1, R9 ;  /* 0x0000000144047819 */ /* 0x000fe40000010e09 */
[----:B------:R-:W-:Y:S02]  /*1690*/  LOP3.LUT R51, R18, R47, R15, 0x96, !PT ;  /* 0x0000002f12337212 */ /* 0x000fe400078e960f */
[----:B------:R-:W-:Y:S02]  /*16a0*/  LOP3.LUT R60, R60, R41, R7, 0xb4, !PT ;  /* 0x000000293c3c7212 */ /* 0x000fe400078eb407 */
[----:B------:R-:W-:Y:S02]  /*16b0*/  LOP3.LUT R62, R62, R49, RZ, 0x3c, !PT ;  /* 0x000000313e3e7212 */ /* 0x000fe400078e3cff */
[----:B------:R-:W-:Y:S02]  /*16c0*/  LOP3.LUT R7, R40, R39, R37, 0x96, !PT ;  /* 0x0000002728077212 */ /* 0x000fe400078e9625 */
[----:B------:R-:W-:-:S02]  /*16d0*/  LOP3.LUT R49, R58, R41, RZ, 0x3c, !PT ;  /* 0x000000293a317212 */ /* 0x000fc400078e3cff */
[----:B------:R-:W-:Y:S02]  /*16e0*/  LOP3.LUT R55, R4, R29, RZ, 0x3c, !PT ;  /* 0x0000001d04377212 */ /* 0x000fe400078e3cff */
[----:B------:R-:W-:Y:S02]  /*16f0*/  LOP3.LUT R41, R19, R51, R20, 0x96, !PT ;  /* 0x0000003313297212 */ /* 0x000fe400078e9614 */
[----:B------:R-:W-:Y:S02]  /*1700*/  SHF.L.W.U32.HI R51, R9, 0x1, R68 ;  /* 0x0000000109337819 */ /* 0x000fe40000010e44 */
[----:B------:R-:W-:Y:S02]  /*1710*/  LOP3.LUT R7, R10, R7, R11, 0x96, !PT ;  /* 0x000000070a077212 */ /* 0x000fe400078e960b */
[-C--:B------:R-:W-:Y:S02]  /*1720*/  LOP3.LUT R4, R37, R55.reuse, RZ, 0x3c, !PT ;  /* 0x0000003725047212 */ /* 0x080fe400078e3cff */
[----:B------:R-:W-:-:S02]  /*1730*/  LOP3.LUT R39, R39, R55, RZ, 0x3c, !PT ;  /* 0x0000003727277212 */ /* 0x000fc400078e3cff */
[-C--:B------:R-:W-:Y:S02]  /*1740*/  LOP3.LUT R40, R40, R55.reuse, RZ, 0x3c, !PT ;  /* 0x0000003728287212 */ /* 0x080fe400078e3cff */
[-C--:B------:R-:W-:Y:S02]  /*1750*/  LOP3.LUT R58, R11, R55.reuse, RZ, 0x3c, !PT ;  /* 0x000000370b3a7212 */ /* 0x080fe400078e3cff */
[----:B------:R-:W-:Y:S02]  /*1760*/  LOP3.LUT R10, R10, R55, RZ, 0x3c, !PT ;  /* 0x000000370a0a7212 */ /* 0x000fe400078e3cff */
[----:B------:R-:W-:Y:S02]  /*1770*/  LOP3.LUT R55, R23, R16, R28, 0x96, !PT ;  /* 0x0000001017377212 */ /* 0x000fe400078e961c */
[----:B------:R-:W-:Y:S02]  /*1780*/  LOP3.LUT R57, R3, R60, R62, 0x96, !PT ;  /* 0x0000003c03397212 */ /* 0x000fe400078e963e */
[----:B------:R-:W-:-:S02]  /*1790*/  LOP3.LUT R59, R51, R41, RZ, 0x3c, !PT ;  /* 0x00000029333b7212 */ /* 0x000fc400078e3cff */
[----:B------:R-:W-:Y:S02]  /*17a0*/  LOP3.LUT R51, R5, R49, R56, 0x96, !PT ;  /* 0x0000003105337212 */ /* 0x000fe400078e9638 */
[----:B------:R-:W-:Y:S02]  /*17b0*/  LOP3.LUT R55, R6, R55, R32, 0x96, !PT ;  /* 0x0000003706377212 */ /* 0x000fe400078e9620 */
[----:B------:R-:W-:Y:S02]  /*17c0*/  LOP3.LUT R57, R2, R57, R44, 0x96, !PT ;  /* 0x0000003902397212 */ /* 0x000fe400078e962c */
[-C--:B------:R-:W-:Y:S02]  /*17d0*/  LOP3.LUT R11, R56, R59.reuse, RZ, 0x3c, !PT ;  /* 0x0000003b380b7212 */ /* 0x080fe400078e3cff */
[----:B------:R-:W-:Y:S02]  /*17e0*/  LOP3.LUT R56, R49, R59, RZ, 0x3c, !PT ;  /* 0x0000003b31387212 */ /* 0x000fe400078e3cff */
[----:B------:R-:W-:-:S02]  /*17f0*/  LOP3.LUT R51, R17, R51, R8, 0x96, !PT ;  /* 0x0000003311337212 */ /* 0x000fc400078e9608 */
[-C--:B------:R-:W-:Y:S02]  /*1800*/  LOP3.LUT R49, R8, R59.reuse, RZ, 0x3c, !PT ;  /* 0x0000003b08317212 */ /* 0x080fe400078e3cff */
[----:B------:R-:W-:Y:S02]  /*1810*/  SHF.L.W.U32.HI R8, R57, 0x1, R55 ;  /* 0x0000000139087819 */ /* 0x000fe40000010e37 */
[-C--:B------:R-:W-:Y:S02]  /*1820*/  LOP3.LUT R37, R5, R59.reuse, RZ, 0x3c, !PT ;  /* 0x0000003b05257212 */ /* 0x080fe400078e3cff */
[----:B------:R-:W-:Y:S02]  /*1830*/  SHF.L.W.U32.HI R5, R55, 0x1, R57 ;  /* 0x0000000137057819 */ /* 0x000fe40000010e39 */
[----:B------:R-:W-:Y:S02]  /*1840*/  LOP3.LUT R17, R17, R59, RZ, 0x3c, !PT ;  /* 0x0000003b11117212 */ /* 0x000fe400078e3cff */
[----:B------:R-:W-:-:S02]  /*1850*/  LOP3.LUT R9, R8, R9, RZ, 0x3c, !PT ;  /* 0x0000000908097212 */ /* 0x000fc400078e3cff */
[----:B------:R-:W-:Y:S02]  /*1860*/  LOP3.LUT R59, R48, R33, R38, 0x96, !PT ;  /* 0x00000021303b7212 */ /* 0x000fe400078e9626 */
[----:B------:R-:W-:Y:S02]  /*1870*/  LOP3.LUT R8, R45, R26, R13, 0x96, !PT ;  /* 0x0000001a2d087212 */ /* 0x000fe400078e960d */
[----:B------:R-:W-:Y:S02]  /*1880*/  LOP3.LUT R68, R5, R68, RZ, 0x3c, !PT ;  /* 0x0000004405447212 */ /* 0x000fe400078e3cff */
[----:B------:R-:W-:Y:S02]  /*1890*/  SHF.L.W.U32.HI R5, R51, 0x1, R7 ;  /* 0x0000000133057819 */ /* 0x000fe40000010e07 */
[----:B------:R-:W-:Y:S02]  /*18a0*/  LOP3.LUT R59, R52, R59, R27, 0x96, !PT ;  /* 0x0000003b343b7212 */ /* 0x000fe400078e961b */
[----:B------:R-:W-:-:S02]  /*18b0*/  LOP3.LUT R8, R53, R8, R14, 0x96, !PT ;  /* 0x0000000835087212 */ /* 0x000fc400078e960e */
[----:B------:R-:W-:Y:S02]  /*18c0*/  LOP3.LUT R5, R5, R55, RZ, 0x3c, !PT ;  /* 0x0000003705057212 */ /* 0x000fe400078e3cff */
[----:B------:R-:W-:Y:S02]  /*18d0*/  SHF.L.W.U32.HI R55, R59, 0x1, R8 ;  /* 0x000000013b377819 */ /* 0x000fe40000010e08 */
[----:B------:R-:W-:Y:S02]  /*18e0*/  SHF.L.W.U32.HI R61, R7, 0x1, R51 ;  /* 0x00000001073d7819 */ /* 0x000fe40000010e33 */
[----:B------:R-:W-:Y:S02]  /*18f0*/  LOP3.LUT R55, R55, R51, RZ, 0x3c, !PT ;  /* 0x0000003337377212 */ /* 0x000fe400078e3cff */
[----:B------:R-:W-:Y:S02]  /*1900*/  SHF.L.W.U32.HI R63, R8, 0x1, R59 ;  /* 0x00000001083f7819 */ /* 0x000fe40000010e3b */
[----:B------:R-:W-:-:S02]  /*1910*/  SHF.L.W.U32.HI R51, R41, 0x1, R29 ;  /* 0x0000000129337819 */ /* 0x000fc40000010e1d */
[----:B------:R-:W-:Y:S02]  /*1920*/  SHF.L.W.U32.HI R41, R29, 0x1, R41 ;  /* 0x000000011d297819 */ /* 0x000fe40000010e29 */
[----:B------:R-:W-:Y:S02]  /*1930*/  LOP3.LUT R7, R63, R7, RZ, 0x3c, !PT ;  /* 0x000000073f077212 */ /* 0x000fe400078e3cff */
[----:B------:R-:W-:Y:S02]  /*1940*/  LOP3.LUT R51, R51, R59, RZ, 0x3c, !PT ;  /* 0x0000003b33337212 */ /* 0x000fe400078e3cff */
[----:B------:R-:W-:Y:S02]  /*1950*/  LOP3.LUT R41, R41, R8, RZ, 0x3c, !PT ;  /* 0x0000000829297212 */ /* 0x000fe400078e3cff */
[-C--:B------:R-:W-:Y:S02]  /*1960*/  LOP3.LUT R38, R38, R9.reuse, RZ, 0x3c, !PT ;  /* 0x0000000926267212 */ /* 0x080fe400078e3cff */
[----:B------:R-:W-:-:S02]  /*1970*/  LOP3.LUT R33, R33, R9, RZ, 0x3c, !PT ;  /* 0x0000000921217212 */ /* 0x000fc400078e3cff */
[-C--:B------:R-:W-:Y:S02]  /*1980*/  LOP3.LUT R48, R48, R9.reuse, RZ, 0x3c, !PT ;  /* 0x0000000930307212 */ /* 0x080fe400078e3cff */
[-C--:B------:R-:W-:Y:S02]  /*1990*/  LOP3.LUT R27, R27, R9.reuse, RZ, 0x3c, !PT ;  /* 0x000000091b1b7212 */ /* 0x080fe400078e3cff */
[----:B------:R-:W-:Y:S02]  /*19a0*/  LOP3.LUT R52, R52, R9, RZ, 0x3c, !PT ;  /* 0x0000000934347212 */ /* 0x000fe400078e3cff */
[-C--:B------:R-:W-:Y:S02]  /*19b0*/  LOP3.LUT R9, R66, R55.reuse, RZ, 0x3c, !PT ;  /* 0x0000003742097212 */ /* 0x080fe400078e3cff */
[-C--:B------:R-:W-:Y:S02]  /*19c0*/  LOP3.LUT R35, R35, R55.reuse, RZ, 0x3c, !PT ;  /* 0x0000003723237212 */ /* 0x080fe400078e3cff */
[----:B------:R-:W-:-:S02]  /*19d0*/  LOP3.LUT R42, R42, R55, RZ, 0x3c, !PT ;  /* 0x000000372a2a7212 */ /* 0x000fc400078e3cff */
[-C--:B------:R-:W-:Y:S02]  /*19e0*/  LOP3.LUT R29, R64, R55.reuse, RZ, 0x3c, !PT ;  /* 0x00000037401d7212 */ /* 0x080fe400078e3cff */
[----:B------:R-:W-:Y:S02]  /*19f0*/  LOP3.LUT R21, R21, R55, RZ, 0x3c, !PT ;  /* 0x0000003715157212 */ /* 0x000fe400078e3cff */
[-C--:B------:R-:W-:Y:S02]  /*1a00*/  LOP3.LUT R36, R36, R7.reuse, RZ, 0x3c, !PT ;  /* 0x0000000724247212 */ /* 0x080fe400078e3cff */
[-C--:B------:R-:W-:Y:S02]  /*1a10*/  LOP3.LUT R50, R50, R7.reuse, RZ, 0x3c, !PT ;  /* 0x0000000732327212 */ /* 0x080fe400078e3cff */
[-C--:B------:R-:W-:Y:S02]  /*1a20*/  LOP3.LUT R43, R43, R7.reuse, RZ, 0x3c, !PT ;  /* 0x000000072b2b7212 */ /* 0x080fe400078e3cff */
[----:B------:R-:W-:-:S02]  /*1a30*/  LOP3.LUT R54, R54, R7, RZ, 0x3c, !PT ;  /* 0x0000000736367212 */ /* 0x000fc400078e3cff */
[----:B------:R-:W-:Y:S02]  /*1a40*/  LOP3.LUT R46, R46, R7, RZ, 0x3c, !PT ;  /* 0x000000072e2e7212 */ /* 0x000fe400078e3cff */
[-C--:B------:R-:W-:Y:S02]  /*1a50*/  LOP3.LUT R7, R28, R51.reuse, RZ, 0x3c, !PT ;  /* 0x000000331c077212 */ /* 0x080fe400078e3cff */
[----:B------:R-:W-:Y:S02]  /*1a60*/  LOP3.LUT R55, R6, R51, RZ, 0x3c, !PT ;  /* 0x0000003306377212 */ /* 0x000fe400078e3cff */
[----:B------:R-:W-:Y:S02]  /*1a70*/  LOP3.LUT R2, R2, R41, RZ, 0x3c, !PT ;  /* 0x0000002902027212 */ /* 0x000fe400078e3cff */
[-C--:B------:R-:W-:Y:S02]  /*1a80*/  LOP3.LUT R28, R23, R51.reuse, RZ, 0x3c, !PT ;  /* 0x00000033171c7212 */ /* 0x080fe400078e3cff */
[----:B------:R-:W-:-:S02]  /*1a90*/  LOP3.LUT R32, R32, R51, RZ, 0x3c, !PT ;  /* 0x0000003320207212 */ /* 0x000fc400078e3cff */
[----:B------:R-:W-:Y:S02]  /*1aa0*/  LOP3.LUT R23, R44, R41, RZ, 0x3c, !PT ;  /* 0x000000292c177212 */ /* 0x000fe400078e3cff */
[----:B------:R-:W-:Y:S02]  /*1ab0*/  LOP3.LUT R8, R61, R57, RZ, 0x3c, !PT ;  /* 0x000000393d087212 */ /* 0x000fe400078e3cff */
[----:B------:R-:W-:Y:S02]  /*1ac0*/  LOP3.LUT R14, R14, R68, RZ, 0x3c, !PT ;  /* 0x000000440e0e7212 */ /* 0x000fe400078e3cff */
[----:B------:R-:W-:Y:S02]  /*1ad0*/  SHF.L.W.U32.HI R57, R55, 0xe, R2 ;  /* 0x0000000e37397819 */ /* 0x000fe40000010e02 */
[----:B------:R-:W-:Y:S02]  /*1ae0*/  LOP3.LUT R16, R16, R51, RZ, 0x3c, !PT ;  /* 0x0000003310107212 */ /* 0x000fe400078e3cff */
[----:B------:R-:W-:-:S02]  /*1af0*/  LOP3.LUT R59, R3, R41, RZ, 0x3c, !PT ;  /* 0x00000029033b7212 */ /* 0x000fc400078e3cff */
[----:B------:R-:W-:Y:S02]  /*1b00*/  SHF.L.W.U32.HI R2, R2, 0xe, R55 ;  /* 0x0000000e02027819 */ /* 0x000fe40000010e37 */
[-C--:B------:R-:W-:Y:S02]  /*1b10*/  LOP3.LUT R6, R62, R41.reuse, RZ, 0x3c, !PT ;  /* 0x000000293e067212 */ /* 0x080fe400078e3cff */
[----:B------:R-:W-:Y:S02]  /*1b20*/  LOP3.LUT R51, R60, R41, RZ, 0x3c, !PT ;  /* 0x000000293c337212 */ /* 0x000fe400078e3cff */
[----:B------:R-:W-:Y:S02]  /*1b30*/  SHF.L.W.U32.HI R55, R32, 0x8, R23 ;  /* 0x0000000820377819 */ /* 0x000fe40000010e17 */
[----:B------:R-:W-:Y:S02]  /*1b40*/  SHF.L.W.U32.HI R41, R42, 0xb, R43 ;  /* 0x0000000b2a297819 */ /* 0x000fe40000010e2b */
[----:B------:R-:W-:-:S02]  /*1b50*/  SHF.L.W.U32.HI R60, R27, 0x15, R14 ;  /* 0x000000151b3c7819 */ /* 0x000fc40000010e0e */
[----:B------:R-:W-:Y:S02]  /*1b60*/  SHF.L.W.U32.HI R32, R23, 0x8, R32 ;  /* 0x0000000817207819 */ /* 0x000fe40000010e20 */
[----:B------:R-:W-:Y:S02]  /*1b70*/  SHF.L.W.U32.HI R42, R43, 0xb, R42 ;  /* 0x0000000b2b2a7819 */ /* 0x000fe40000010e2a */
[----:B------:R-:W-:Y:S02]  /*1b80*/  SHF.L.W.U32.HI R27, R14, 0x15, R27 ;  /* 0x000000150e1b7819 */ /* 0x000fe40000010e1b */
[----:B------:R-:W-:Y:S02]  /*1b90*/  SHF.L.W.U32.HI R23, R4, 0x1, R11 ;  /* 0x0000000104177819 */ /* 0x000fe40000010e0b */
[----:B------:R-:W-:Y:S02]  /*1ba0*/  SHF.L.W.U32.HI R43, R59, 0x7, R28 ;  /* 0x000000073b2b7819 */ /* 0x000fe40000010e1c */
[----:B------:R-:W-:-:S02]  /*1bb0*/  SHF.L.W.U32.HI R14, R28, 0x7, R59 ;  /* 0x000000071c0e7819 */ /* 0x000fc40000010e3b */
[----:B------:R-:W-:Y:S02]  /*1bc0*/  SHF.L.W.U32.HI R4, R11, 0x1, R4 ;  /* 0x000000010b047819 */ /* 0x000fe40000010e04 */
[----:B------:R-:W-:Y:S02]  /*1bd0*/  LOP3.LUT R13, R13, R68, RZ, 0x3c, !PT ;  /* 0x000000440d0d7212 */ /* 0x000fe400078e3cff */
[----:B------:R-:W-:Y:S02]  /*1be0*/  SHF.L.W.U32.HI R11, R16, 0x14, R51 ;  /* 0x00000014100b7819 */ /* 0x000fe40000010e33 */
[----:B------:R-:W-:Y:S02]  /*1bf0*/  SHF.L.W.U32.HI R59, R21, 0x1d, R46 ;  /* 0x0000001d153b7819 */ /* 0x000fe40000010e2e */
[----:B------:R-:W-:Y:S02]  /*1c00*/  SHF.L.W.U32.HI R16, R51, 0x14, R16 ;  /* 0x0000001433107819 */ /* 0x000fe40000010e10 */
[----:B------:R-:W-:-:S02]  /*1c10*/  SHF.L.W.U32.HI R21, R46, 0x1d, R21 ;  /* 0x0000001d2e157819 */ /* 0x000fc40000010e15 */
[----:B------:R-:W-:Y:S02]  /*1c20*/  LOP3.LUT R46, R34, R5, RZ, 0x3c, !PT ;  /* 0x00000005222e7212 */ /* 0x000fe400078e3cff */
[----:B------:R-:W-:Y:S02]  /*1c30*/  LOP3.LUT R51, R20, R8, RZ, 0x3c, !PT ;  /* 0x0000000814337212 */ /* 0x000fe400078e3cff */
[----:B------:R-:W-:Y:S02]  /*1c40*/  SHF.L.W.U32.HI R28, R9, 0x1e, R36 ;  /* 0x0000001e091c7819 */ /* 0x000fe40000010e24 */
[----:B------:R-:W-:Y:S02]  /*1c50*/  SHF.L.W.U32.HI R9, R36, 0x1e, R9 ;  /* 0x0000001e24097819 */ /* 0x000fe40000010e09 */
[----:B------:R-:W-:Y:S02]  /*1c60*/  SHF.L.W.U32.HI R34, R38, 0x1c, R13 ;  /* 0x0000001c26227819 */ /* 0x000fe40000010e0d */
[----:B------:R-:W-:-:S02]  /*1c70*/  SHF.L.W.U32.HI R36, R7, 0x1b, R6 ;  /* 0x0000001b07247819 */ /* 0x000fc40000010e06 */
[----:B------:R-:W-:Y:S02]  /*1c80*/  SHF.L.W.U32.HI R38, R13, 0x1c, R38 ;  /* 0x0000001c0d267819 */ /* 0x000fe40000010e26 */
[----:B------:R-:W-:Y:S02]  /*1c90*/  LOP3.LUT R25, R25, R5, RZ, 0x3c, !PT ;  /* 0x0000000519197212 */ /* 0x000fe400078e3cff */
[----:B------:R-:W-:Y:S02]  /*1ca0*/  LOP3.LUT R18, R18, R8, RZ, 0x3c, !PT ;  /* 0x0000000812127212 */ /* 0x000fe400078e3cff */
[----:B------:R-:W-:Y:S02]  /*1cb0*/  SHF.L.W.U32.HI R7, R6, 0x1b, R7 ;  /* 0x0000001b06077819 */ /* 0x000fe40000010e07 */
[----:B------:R-:W-:Y:S02]  /*1cc0*/  SHF.L.W.U32.HI R20, R51, 0x9, R46 ;  /* 0x0000000933147819 */ /* 0x000fe40000010e2e */
[----:B------:R-:W-:-:S02]  /*1cd0*/  SHF.L.W.U32.HI R13, R46, 0x9, R51 ;  /* 0x000000092e0d7819 */ /* 0x000fc40000010e33 */
[----:B------:R-:W-:Y:S02]  /*1ce0*/  SHF.L.W.U32.HI R3, R39, 0xc, R56 ;  /* 0x0000000c27037819 */ /* 0x000fe40000010e38 */
[----:B------:R-:W-:Y:S02]  /*1cf0*/  SHF.L.W.U32.HI R6, R54, 0xf, R29 ;  /* 0x0000000f36067819 */ /* 0x000fe40000010e1d */
[-C--:B------:R-:W-:Y:S02]  /*1d00*/  LOP3.LUT R46, R30, R5.reuse, RZ, 0x3c, !PT ;  /* 0x000000051e2e7212 */ /* 0x080fe400078e3cff */
[----:B------:R-:W-:Y:S02]  /*1d10*/  SHF.L.W.U32.HI R29, R29, 0xf, R54 ;  /* 0x0000000f1d1d7819 */ /* 0x000fe40000010e36 */
[----:B------:R-:W-:Y:S02]  /*1d20*/  LOP3.LUT R47, R47, R8, RZ, 0x3c, !PT ;  /* 0x000000082f2f7212 */ /* 0x000fe400078e3cff */
[----:B------:R-:W-:-:S02]  /*1d30*/  LOP3.LUT R61, R24, R5, RZ, 0x3c, !PT ;  /* 0x00000005183d7212 */ /* 0x000fc400078e3cff */
[----:B------:R-:W-:Y:S02]  /*1d40*/  LOP3.LUT R30, R19, R8, RZ, 0x3c, !PT ;  /* 0x00000008131e7212 */ /* 0x000fe400078e3cff */
[-C--:B------:R-:W-:Y:S02]  /*1d50*/  LOP3.LUT R26, R26, R68.reuse, RZ, 0x3c, !PT ;  /* 0x000000441a1a7212 */ /* 0x080fe400078e3cff */
[----:B------:R-:W-:Y:S02]  /*1d60*/  LOP3.LUT R45, R45, R68, RZ, 0x3c, !PT ;  /* 0x000000442d2d7212 */ /* 0x000fe400078e3cff */
[----:B------:R-:W-:Y:S02]  /*1d70*/  SHF.L.W.U32.HI R44, R56, 0xc, R39 ;  /* 0x0000000c382c7819 */ /* 0x000fe40000010e27 */
[----:B------:R-:W-:Y:S02]  /*1d80*/  SHF.L.W.U32.HI R54, R25, 0x3, R18 ;  /* 0x0000000319367819 */ /* 0x000fe40000010e12 */
[----:B------:R-:W-:-:S02]  /*1d90*/  SHF.L.W.U32.HI R25, R18, 0x3, R25 ;  /* 0x0000000312197819 */ /* 0x000fc40000010e19 */
[----:B------:R-:W-:Y:S02]  /*1da0*/  SHF.L.W.U32.HI R39, R10, 0x2, R17 ;  /* 0x000000020a277819 */ /* 0x000fe40000010e11 */
[----:B------:R-:W-:Y:S02]  /*1db0*/  SHF.L.W.U32.HI R62, R40, 0xa, R37 ;  /* 0x0000000a283e7819 */ /* 0x000fe40000010e25 */
[----:B------:R-:W-:Y:S02]  /*1dc0*/  LOP3.LUT R18, R42, UR10, R3, 0x9c, !PT ;  /* 0x0000000a2a127c12 */ /* 0x000fe4000f8e9c03 */
[----:B------:R-:W-:Y:S02]  /*1dd0*/  LOP3.LUT R53, R53, R68, RZ, 0x3c, !PT ;  /* 0x0000004435357212 */ /* 0x000fe400078e3cff */
        /* <DEDUP_REMOVED lines=8> */
[----:B------:R-:W-:Y:S01]  /*1e60*/  LOP3.LUT R46, R41, UR11, R44, 0x9c, !PT ;  /* 0x0000000b292e7c12 */ /* 0x000fe2000f8e9c2c */
[----:B------:R-:W1:Y:S01]  /*1e70*/  LDCU.128 UR8, c[0x3][0x10] ;  /* 0x00c00200ff0877ac */ /* 0x000e620008000c00 */
[----:B------:R-:W-:Y:S02]  /*1e80*/  SHF.L.W.U32.HI R26, R33, 0x17, R26 ;  /* 0x00000017211a7819 */ /* 0x000fe40000010e1a */
[----:B------:R-:W-:Y:S02]  /*1e90*/  SHF.L.W.U32.HI R45, R45, 0x19, R48 ;  /* 0x000000192d2d7819 */ /* 0x000fe40000010e30 */
[-CC-:B------:R-:W-:Y:S02]  /*1ea0*/  LOP3.LUT R30, R2, R5.reuse, R12.reuse, 0x6, !PT ;  /* 0x00000005021e7212 */ /* 0x180fe400078e060c */
[----:B------:R-:W-:Y:S02]  /*1eb0*/  LOP3.LUT R47, R3, R5, R12, 0x90, !PT ;  /* 0x00000005032f7212 */ /* 0x000fe400078e900c */
[----:B------:R-:W-:-:S02]  /*1ec0*/  SHF.L.W.U32.HI R48, R50, 0x6, R35 ;  /* 0x0000000632307819 */ /* 0x000fc40000010e23 */
[----:B------:R-:W-:Y:S02]  /*1ed0*/  LOP3.LUT R12, R18, R5, R12, 0x96, !PT ;  /* 0x00000005120c7212 */ /* 0x000fe400078e960c */
[----:B------:R-:W-:Y:S02]  /*1ee0*/  SHF.L.W.U32.HI R33, R53, 0x18, R52 ;  /* 0x0000001835217819 */ /* 0x000fe40000010e34 */
[----:B------:R-:W-:Y:S02]  /*1ef0*/  SHF.L.W.U32.HI R35, R35, 0x6, R50 ;  /* 0x0000000623237819 */ /* 0x000fe40000010e32 */
[-CC-:B------:R-:W-:Y:S02]  /*1f00*/  LOP3.LUT R5, R57, R8.reuse, R15.reuse, 0x6, !PT ;  /* 0x0000000839057212 */ /* 0x180fe400078e060f */
[----:B------:R-:W-:Y:S02]  /*1f10*/  LOP3.LUT R18, R44, R8, R15, 0x90, !PT ;  /* 0x000000082c127212 */ /* 0x000fe400078e900f */
[----:B------:R-:W-:-:S02]  /*1f20*/  SHF.L.W.U32.HI R52, R52, 0x18, R53 ;  /* 0x0000001834347819 */ /* 0x000fc40000010e35 */
[----:B------:R-:W-:Y:S02]  /*1f30*/  SHF.L.W.U32.HI R50, R49, 0xd, R58 ;  /* 0x0000000d31327819 */ /* 0x000fe40000010e3a */
[----:B------:R-:W-:Y:S02]  /*1f40*/  LOP3.LUT R15, R46, R8, R15, 0x96, !PT ;  /* 0x000000082e0f7212 */ /* 0x000fe400078e960f */
[----:B------:R-:W-:Y:S02]  /*1f50*/  SHF.L.W.U32.HI R58, R58, 0xd, R49 ;  /* 0x0000000d3a3a7819 */ /* 0x000fe40000010e31 */
        /* <DEDUP_REMOVED lines=45> */
[----:B------:R-:W-:Y:S02]  /*2230*/  LOP3.LUT R2, R2, R47, RZ, 0x3c, !PT ;  /* 0x0000002f02027212 */ /* 0x000fe400078e3cff */
[----:B------:R-:W-:Y:S02]  /*2240*/  LOP3.LUT R47, R37, R38, R12, 0x96, !PT ;  /* 0x00000026252f7212 */ /* 0x000fe400078e960c */
[----:B------:R-:W-:Y:S02]  /*2250*/  LOP3.LUT R62, R49, R62, R51, 0x96, !PT ;  /* 0x0000003e313e7212 */ /* 0x000fe400078e9633 */
[----:B------:R-:W-:Y:S02]  /*2260*/  LOP3.LUT R59, R14, R59, R46, 0x96, !PT ;  /* 0x0000003b0e3b7212 */ /* 0x000fe400078e962e */
[----:B------:R-:W-:Y:S02]  /*2270*/  LOP3.LUT R27, R30, R27, RZ, 0x3c, !PT ;  /* 0x0000001b1e1b7212 */ /* 0x000fe400078e3cff */
[----:B------:R-:W-:-:S02]  /*2280*/  LOP3.LUT R60, R5, R60, RZ, 0x3c, !PT ;  /* 0x0000003c053c7212 */ /* 0x000fc400078e3cff */
[----:B------:R-:W-:Y:S02]  /*2290*/  LOP3.LUT R30, R8, R47, R20, 0x96, !PT ;  /* 0x0000002f081e7212 */ /* 0x000fe400078e9614 */
[----:B------:R-:W-:Y:S02]  /*22a0*/  SHF.L.W.U32.HI R5, R59, 0x1, R62 ;  /* 0x000000013b057819 */ /* 0x000fe40000010e3e */
[----:B------:R-:W-:Y:S02]  /*22b0*/  LOP3.LUT R57, R57, R18, RZ, 0x3c, !PT ;  /* 0x0000001239397212 */ /* 0x000fe400078e3cff */
[----:B------:R-:W-:Y:S02]  /*22c0*/  LOP3.LUT R61, R5, R30, RZ, 0x3c, !PT ;  /* 0x0000001e053d7212 */ /* 0x000fe400078e3cff */
[----:B------:R-:W-:Y:S02]  /*22d0*/  LOP3.LUT R11, R11, R50, R54, 0xb4, !PT ;  /* 0x000000320b0b7212 */ /* 0x000fe400078eb436 */
[----:B------:R-:W-:-:S02]  /*22e0*/  LOP3.LUT R63, R35, R23, R2, 0x96, !PT ;  /* 0x00000017233f7212 */ /* 0x000fc400078e9602 */
[----:B------:R-:W-:Y:S02]  /*22f0*/  LOP3.LUT R18, R48, R44, R57, 0x96, !PT ;  /* 0x0000002c30127212 */ /* 0x000fe400078e9639 */
[----:B------:R-:W-:Y:S02]  /*2300*/  LOP3.LUT R47, R43, R16, R58, 0x96, !PT ;  /* 0x000000102b2f7212 */ /* 0x000fe400078e963a */
[----:B------:R-:W-:Y:S02]  /*2310*/  LOP3.LUT R50, R58, R61, RZ, 0x3c, !PT ;  /* 0x0000003d3a327212 */ /* 0x000fe400078e3cff */
[----:B------:R-:W-:Y:S02]  /*2320*/  LOP3.LUT R58, R4, R11, R25, 0x96, !PT ;  /* 0x0000000b043a7212 */ /* 0x000fe400078e9619 */
[----:B------:R-:W-:Y:S02]  /*2330*/  LOP3.LUT R63, R53, R63, R52, 0x96, !PT ;  /* 0x0000003f353f7212 */ /* 0x000fe400078e9634 */
[----:B------:R-:W-:-:S02]  /*2340*/  LOP3.LUT R18, R10, R18, R33, 0x96, !PT ;  /* 0x000000120a127212 */ /* 0x000fc400078e9621 */
[----:B------:R-:W-:Y:S02]  /*2350*/  LOP3.LUT R47, R26, R47, R29, 0x96, !PT ;  /* 0x0000002f1a2f7212 */ /* 0x000fe400078e961d */
[----:B------:R-:W-:Y:S02]  /*2360*/  LOP3.LUT R58, R17, R58, R6, 0x96, !PT ;  /* 0x0000003a113a7212 */ /* 0x000fe400078e9606 */
[-C--:B------:R-:W-:Y:S02]  /*2370*/  LOP3.LUT R5, R16, R61.reuse, RZ, 0x3c, !PT ;  /* 0x0000003d10057212 */ /* 0x080fe400078e3cff */
[----:B------:R-:W-:Y:S02]  /*2380*/  SHF.L.W.U32.HI R54, R63, 0x1, R18 ;  /* 0x000000013f367819 */ /* 0x000fe40000010e12 */
[----:B------:R-:W-:Y:S02]  /*2390*/  LOP3.LUT R16, R29, R61, RZ, 0x3c, !PT ;  /* 0x0000003d1d107212 */ /* 0x000fe400078e3cff */
[----:B------:R-:W-:-:S02]  /*23a0*/  SHF.L.W.U32.HI R29, R18, 0x1, R63 ;  /* 0x00000001121d7819 */ /* 0x000fc40000010e3f */
[-C--:B------:R-:W-:Y:S02]  /*23b0*/  LOP3.LUT R43, R43, R61.reuse, RZ, 0x3c, !PT ;  /* 0x0000003d2b2b7212 */ /* 0x080fe400078e3cff */
[----:B------:R-:W-:Y:S02]  /*23c0*/  LOP3.LUT R26, R26, R61, RZ, 0x3c, !PT ;  /* 0x0000003d1a1a7212 */ /* 0x000fe400078e3cff */
[----:B------:R-:W-:Y:S02]  /*23d0*/  SHF.L.W.U32.HI R64, R58, 0x1, R47 ;  /* 0x000000013a407819 */ /* 0x000fe40000010e2f */
[----:B------:R-:W-:Y:S02]  /*23e0*/  LOP3.LUT R61, R54, R59, RZ, 0x3c, !PT ;  /* 0x0000003b363d7212 */ /* 0x000fe400078e3cff */
[----:B------:R-:W-:Y:S02]  /*23f0*/  SHF.L.W.U32.HI R54, R62, 0x1, R59 ;  /* 0x000000013e367819 */ /* 0x000fe40000010e3b */
[----:B------:R-:W-:-:S02]  /*2400*/  LOP3.LUT R62, R29, R62, RZ, 0x3c, !PT ;  /* 0x0000003e1d3e7212 */ /* 0x000fc400078e3cff */
[----:B------:R-:W-:Y:S02]  /*2410*/  LOP3.LUT R29, R64, R63, RZ, 0x3c, !PT ;  /* 0x0000003f401d7212 */ /* 0x000fe400078e3cff */
[----:B------:R-:W-:Y:S02]  /*2420*/  LOP3.LUT R64, R19, R56, R27, 0x96, !PT ;  /* 0x0000003813407212 */ /* 0x000fe400078e961b */
[----:B------:R-:W-:Y:S02]  /*2430*/  LOP3.LUT R63, R36, R55, R60, 0x96, !PT ;  /* 0x00000037243f7212 */ /* 0x000fe400078e963c */
[----:B------:R-:W-:Y:S02]  /*2440*/  SHF.L.W.U32.HI R59, R47, 0x1, R58 ;  /* 0x000000012f3b7819 */ /* 0x000fe40000010e3a */
[----:B------:R-:W-:Y:S02]  /*2450*/  LOP3.LUT R64, R9, R64, R39, 0x96, !PT ;  /* 0x0000004009407212 */ /* 0x000fe400078e9627 */
[----:B------:R-:W-:-:S02]  /*2460*/  LOP3.LUT R63, R28, R63, R24, 0x96, !PT ;  /* 0x0000003f1c3f7212 */ /* 0x000fc400078e9618 */
[----:B------:R-:W-:Y:S02]  /*2470*/  LOP3.LUT R18, R59, R18, RZ, 0x3c, !PT ;  /* 0x000000123b127212 */ /* 0x000fe400078e3cff */
[----:B------:R-:W-:-:S04]  /*2480*/  SHF.L.W.U32.HI R59, R64, 0x1, R63 ;  /* 0x00000001403b7819 */ /* 0x000fc80000010e3f */
[----:B------:R-:W-:Y:S02]  /*2490*/  LOP3.LUT R59, R59, R58, RZ, 0x3c, !PT ;  /* 0x0000003a3b3b7212 */ /* 0x000fe400078e3cff */
[----:B------:R-:W-:-:S04]  /*24a0*/  LOP3.LUT R58, R32, R3, R15, 0x96, !PT ;  /* 0x00000003203a7212 */ /* 0x000fc800078e960f */
[----:B------:R-:W-:Y:S02]  /*24b0*/  LOP3.LUT R65, R13, R58, R7, 0x96, !PT ;  /* 0x0000003a0d417212 */ /* 0x000fe400078e9607 */
[----:B------:R-:W-:-:S04]  /*24c0*/  SHF.L.W.U32.HI R58, R63, 0x1, R64 ;  /* 0x000000013f3a7819 */ /* 0x000fc80000010e40 */
[----:B------:R-:W-:Y:S02]  /*24d0*/  LOP3.LUT R58, R58, R47, RZ, 0x3c, !PT ;  /* 0x0000002f3a3a7212 */ /* 0x000fe400078e3cff */
[----:B------:R-:W-:Y:S02]  /*24e0*/  SHF.L.W.U32.HI R47, R65, 0x1, R30 ;  /* 0x00000001412f7819 */ /* 0x000fe40000010e1e */
[----:B------:R-:W-:Y:S02]  /*24f0*/  SHF.L.W.U32.HI R30, R30, 0x1, R65 ;  /* 0x000000011e1e7819 */ /* 0x000fe40000010e41 */
[----:B------:R-:W-:Y:S02]  /*2500*/  LOP3.LUT R66, R54, R65, RZ, 0x3c, !PT ;  /* 0x0000004136427212 */ /* 0x000fe400078e3cff */
[----:B------:R-:W-:Y:S02]  /*2510*/  LOP3.LUT R54, R47, R64, RZ, 0x3c, !PT ;  /* 0x000000402f367212 */ /* 0x000fe400078e3cff */
[----:B------:R-:W-:-:S02]  /*2520*/  LOP3.LUT R47, R30, R63, RZ, 0x3c, !PT ;  /* 0x0000003f1e2f7212 */ /* 0x000fc400078e3cff */
[----:B------:R-:W-:Y:S02]  /*2530*/  LOP3.LUT R30, R11, R66, RZ, 0x3c, !PT ;  /* 0x000000420b1e7212 */ /* 0x000fe400078e3cff */
[-C--:B------:R-:W-:Y:S02]  /*2540*/  LOP3.LUT R41, R41, R59.reuse, RZ, 0x3c, !PT ;  /* 0x0000003b29297212 */ /* 0x080fe400078e3cff */
[-C--:B------:R-:W-:Y:S02]  /*2550*/  LOP3.LUT R34, R34, R59.reuse, RZ, 0x3c, !PT ;  /* 0x0000003b22227212 */ /* 0x080fe400078e3cff */
[-C--:B------:R-:W-:Y:S02]  /*2560*/  LOP3.LUT R40, R40, R59.reuse, RZ, 0x3c, !PT ;  /* 0x0000003b28287212 */ /* 0x080fe400078e3cff */
[-C--:B------:R-:W-:Y:S02]  /*2570*/  LOP3.LUT R46, R46, R59.reuse, RZ, 0x3c, !PT ;  /* 0x0000003b2e2e7212 */ /* 0x080fe400078e3cff */
[----:B------:R-:W-:-:S02]  /*2580*/  LOP3.LUT R14, R14, R59, RZ, 0x3c, !PT ;  /* 0x0000003b0e0e7212 */ /* 0x000fc400078e3cff */
[-C--:B------:R-:W-:Y:S02]  /*2590*/  LOP3.LUT R2, R2, R54.reuse, RZ, 0x3c, !PT ;  /* 0x0000003602027212 */ /* 0x080fe400078e3cff */
[-C--:B------:R-:W-:Y:S02]  /*25a0*/  LOP3.LUT R23, R23, R54.reuse, RZ, 0x3c, !PT ;  /* 0x0000003617177212 */ /* 0x080fe400078e3cff */
[-C--:B------:R-:W-:Y:S02]  /*25b0*/  LOP3.LUT R35, R35, R54.reuse, RZ, 0x3c, !PT ;  /* 0x0000003623237212 */ /* 0x080fe400078e3cff */
[----:B------:R-:W-:Y:S02]  /*25c0*/  LOP3.LUT R52, R52, R54, RZ, 0x3c, !PT ;  /* 0x0000003634347212 */ /* 0x000fe400078e3cff */
[-C--:B------:R-:W-:Y:S02]  /*25d0*/  LOP3.LUT R11, R6, R66.reuse, RZ, 0x3c, !PT ;  /* 0x00000042060b7212 */ /* 0x080fe400078e3cff */
[----:B------:R-:W-:-:S02]  /*25e0*/  LOP3.LUT R17, R17, R66, RZ, 0x3c, !PT ;  /* 0x0000004211117212 */ /* 0x000fc400078e3cff */
[----:B------:R-:W-:Y:S02]  /*25f0*/  LOP3.LUT R54, R53, R54, RZ, 0x3c, !PT ;  /* 0x0000003635367212 */ /* 0x000fe400078e3cff */
[----:B------:R-:W-:Y:S02]  /*2600*/  LOP3.LUT R59, R10, R47, RZ, 0x3c, !PT ;  /* 0x0000002f0a3b7212 */ /* 0x000fe400078e3cff */
[----:B------:R-:W-:Y:S02]  /*2610*/  LOP3.LUT R6, R27, R62, RZ, 0x3c, !PT ;  /* 0x0000003e1b067212 */ /* 0x000fe400078e3cff */
        /* <DEDUP_REMOVED lines=10> */
[----:B------:R-:W-:Y:S02]  /*26c0*/  LOP3.LUT R58, R48, R47, RZ, 0x3c, !PT ;  /* 0x0000002f303a7212 */ /* 0x000fe400078e3cff */
[----:B------:R-:W-:Y:S02]  /*26d0*/  LOP3.LUT R60, R7, R18, RZ, 0x3c, !PT ;  /* 0x00000012073c7212 */ /* 0x000fe400078e3cff */
[----:B------:R-:W-:Y:S02]  /*26e0*/  LOP3.LUT R19, R19, R62, RZ, 0x3c, !PT ;  /* 0x0000003e13137212 */ /* 0x000fe400078e3cff */
[----:B------:R-:W-:Y:S02]  /*26f0*/  LOP3.LUT R36, R36, R61, RZ, 0x3c, !PT ;  /* 0x0000003d24247212 */ /* 0x000fe400078e3cff */
[----:B------:R-:W-:-:S02]  /*2700*/  LOP3.LUT R33, R33, R47, RZ, 0x3c, !PT ;  /* 0x0000002f21217212 */ /* 0x000fc400078e3cff */
[----:B------:R-:W-:Y:S02]  /*2710*/  SHF.L.W.U32.HI R57, R54, 0xe, R59 ;  /* 0x0000000e36397819 */ /* 0x000fe40000010e3b */
[----:B------:R-:W-:Y:S02]  /*2720*/  SHF.L.W.U32.HI R48, R59, 0xe, R54 ;  /* 0x0000000e3b307819 */ /* 0x000fe40000010e36 */
[----:B------:R-:W-:Y:S02]  /*2730*/  SHF.L.W.U32.HI R7, R26, 0x2, R17 ;  /* 0x000000021a077819 */ /* 0x000fe40000010e11 */
[----:B------:R-:W-:Y:S02]  /*2740*/  SHF.L.W.U32.HI R26, R17, 0x2, R26 ;  /* 0x00000002111a7819 */ /* 0x000fe40000010e1a */
[----:B------:R-:W-:Y:S02]  /*2750*/  LOP3.LUT R59, R8, R29, RZ, 0x3c, !PT ;  /* 0x0000001d083b7212 */ /* 0x000fe400078e3cff */
[----:B------:R-:W-:-:S02]  /*2760*/  LOP3.LUT R25, R25, R66, RZ, 0x3c, !PT ;  /* 0x0000004219197212 */ /* 0x000fc400078e3cff */
[----:B------:R-:W-:Y:S02]  /*2770*/  SHF.L.W.U32.HI R17, R55, 0x17, R56 ;  /* 0x0000001737117819 */ /* 0x000fe40000010e38 */
[----:B------:R-:W-:Y:S02]  /*2780*/  SHF.L.W.U32.HI R8, R43, 0xa, R4 ;  /* 0x0000000a2b087819 */ /* 0x000fe40000010e04 */
[----:B------:R-:W-:Y:S02]  /*2790*/  LOP3.LUT R44, R44, R47, RZ, 0x3c, !PT ;  /* 0x0000002f2c2c7212 */ /* 0x000fe400078e3cff */
[----:B------:R-:W-:Y:S02]  /*27a0*/  SHF.L.W.U32.HI R56, R56, 0x17, R55 ;  /* 0x0000001738387819 */ /* 0x000fe40000010e37 */
[----:B------:R-:W-:Y:S02]  /*27b0*/  SHF.L.W.U32.HI R43, R4, 0xa, R43 ;  /* 0x0000000a042b7819 */ /* 0x000fe40000010e2b */
[----:B------:R-:W-:-:S02]  /*27c0*/  LOP3.LUT R39, R39, R62, RZ, 0x3c, !PT ;  /* 0x0000003e27277212 */ /* 0x000fc400078e3cff */
[----:B------:R-:W-:Y:S02]  /*27d0*/  LOP3.LUT R24, R24, R61, RZ, 0x3c, !PT ;  /* 0x0000003d18187212 */ /* 0x000fe400078e3cff */
[----:B------:R-:W-:Y:S02]  /*27e0*/  SHF.L.W.U32.HI R47, R40, 0xb, R45 ;  /* 0x0000000b282f7819 */ /* 0x000fe40000010e2d */
[----:B------:R-:W-:Y:S02]  /*27f0*/  SHF.L.W.U32.HI R4, R19, 0x19, R36 ;  /* 0x0000001913047819 */ /* 0x000fe40000010e24 */
[----:B------:R-:W-:Y:S02]  /*2800*/  SHF.L.W.U32.HI R55, R52, 0x8, R33 ;  /* 0x0000000834377819 */ /* 0x000fe40000010e21 */
[----:B------:R-:W-:Y:S02]  /*2810*/  SHF.L.W.U32.HI R40, R45, 0xb, R40 ;  /* 0x0000000b2d287819 */ /* 0x000fe40000010e28 */
[----:B------:R-:W-:-:S02]  /*2820*/  SHF.L.W.U32.HI R19, R36, 0x19, R19 ;  /* 0x0000001924137819 */ /* 0x000fc40000010e13 */
[----:B------:R-:W-:Y:S02]  /*2830*/  SHF.L.W.U32.HI R52, R33, 0x8, R52 ;  /* 0x0000000821347819 */ /* 0x000fe40000010e34 */
[----:B------:R-:W-:Y:S02]  /*2840*/  SHF.L.W.U32.HI R10, R30, 0xc, R5 ;  /* 0x0000000c1e0a7819 */ /* 0x000fe40000010e05 */
[----:B------:R-:W-:Y:S02]  /*2850*/  LOP3.LUT R45, R20, R29, RZ, 0x3c, !PT ;  /* 0x0000001d142d7212 */ /* 0x000fe400078e3cff */
[----:B------:R-:W-:Y:S02]  /*2860*/  SHF.L.W.U32.HI R33, R21, 0x6, R34 ;  /* 0x0000000615217819 */ /* 0x000fe40000010e22 */
[----:B------:R-:W-:Y:S02]  /*2870*/  SHF.L.W.U32.HI R36, R50, 0x1, R25 ;  /* 0x0000000132247819 */ /* 0x000fe40000010e19 */
[----:B------:R-:W-:-:S02]  /*2880*/  SHF.L.W.U32.HI R5, R5, 0xc, R30 ;  /* 0x0000000c05057819 */ /* 0x000fc40000010e1e */
[----:B------:R-:W-:Y:S02]  /*2890*/  SHF.L.W.U32.HI R34, R34, 0x6, R21 ;  /* 0x0000000622227819 */ /* 0x000fe40000010e15 */
[----:B------:R-:W-:Y:S02]  /*28a0*/  SHF.L.W.U32.HI R25, R25, 0x1, R50 ;  /* 0x0000000119197819 */ /* 0x000fe40000010e32 */
[----:B------:R-:W-:Y:S02]  /*28b0*/  LOP3.LUT R9, R9, R62, RZ, 0x3c, !PT ;  /* 0x0000003e09097212 */ /* 0x000fe400078e3cff */
        /* <DEDUP_REMOVED lines=10> */
[----:B------:R-:W-:Y:S02]  /*2960*/  SHF.L.W.U32.HI R54, R60, 0x9, R45 ;  /* 0x000000093c367819 */ /* 0x000fe40000010e2d */
[-C--:B------:R-:W-:Y:S02]  /*2970*/  LOP3.LUT R61, R38, R29.reuse, RZ, 0x3c, !PT ;  /* 0x0000001d263d7212 */ /* 0x080fe400078e3cff */
[-C--:B------:R-:W-:Y:S02]  /*2980*/  LOP3.LUT R42, R3, R18.reuse, RZ, 0x3c, !PT ;  /* 0x00000012032a7212 */ /* 0x080fe400078e3cff */
[----:B------:R-:W-:Y:S02]  /*2990*/  LOP3.LUT R44, R37, R29, RZ, 0x3c, !PT ;  /* 0x0000001d252c7212 */ /* 0x000fe400078e3cff */
[----:B------:R-:W-:-:S02]  /*29a0*/  LOP3.LUT R49, R32, R18, RZ, 0x3c, !PT ;  /* 0x0000001220317212 */ /* 0x000fc400078e3cff */
[----:B------:R-:W-:Y:S02]  /*29b0*/  SHF.L.W.U32.HI R35, R35, 0x7, R58 ;  /* 0x0000000723237819 */ /* 0x000fe40000010e3a */
[----:B------:R-:W-:Y:S02]  /*29c0*/  SHF.L.W.U32.HI R45, R45, 0x9, R60 ;  /* 0x000000092d2d7819 */ /* 0x000fe40000010e3c */
[----:B------:R-:W-:Y:S02]  /*29d0*/  SHF.L.W.U32.HI R38, R28, 0x18, R9 ;  /* 0x000000181c267819 */ /* 0x000fe40000010e09 */
        /* <DEDUP_REMOVED lines=28> */
[----:B------:R-:W-:Y:S02]  /*2ba0*/  SHF.L.W.U32.HI R42, R59, 0x12, R58 ;  /* 0x000000123b2a7819 */ /* 0x000fe40000010e3a */
[----:B------:R-:W-:Y:S02]  /*2bb0*/  LOP3.LUT R9, R9, R61, R2, 0xb4, !PT ;  /* 0x0000003d09097212 */ /* 0x000fe400078eb402 */
[----:B------:R-:W-:Y:S02]  /*2bc0*/  SHF.L.W.U32.HI R59, R58, 0x12, R59 ;  /* 0x000000123a3b7819 */ /* 0x000fe40000010e3b */
        /* <DEDUP_REMOVED lines=25> */
[----:B-1----:R-:W-:-:S02]  /*2d60*/  LOP3.LUT R21, R40, UR8, R5, 0x9c, !PT ;  /* 0x0000000828157c12 */ /* 0x002fc4000f8e9c05 */
[----:B------:R-:W-:Y:S02]  /*2d70*/  LOP3.LUT R32, R47, UR9, R10, 0x9c, !PT ;  /* 0x000000092f207c12 */ /* 0x000fe4000f8e9c0a */
[-CC-:B------:R-:W-:Y:S02]  /*2d80*/  LOP3.LUT R52, R48, R29.reuse, R12.reuse, 0x6, !PT ;  /* 0x0000001d30347212 */ /* 0x180fe400078e060c */
[-CC-:B------:R-:W-:Y:S02]  /*2d90*/  LOP3.LUT R33, R5, R29.reuse, R12.reuse, 0x90, !PT ;  /* 0x0000001d05217212 */ /* 0x180fe400078e900c */
[----:B------:R-:W-:Y:S02]  /*2da0*/  LOP3.LUT R29, R21, R29, R12, 0x96, !PT ;  /* 0x0000001d151d7212 */ /* 0x000fe400078e960c */
[-CC-:B------:R-:W-:Y:S02]  /*2db0*/  LOP3.LUT R61, R57, R18.reuse, R15.reuse, 0x6, !PT ;  /* 0x00000012393d7212 */ /* 0x180fe400078e060f */
        /* <DEDUP_REMOVED lines=9> */
[----:B------:R-:W-:Y:S02]  /*2e50*/  LOP3.LUT R5, R35, R10, R43, 0x96, !PT ;  /* 0x0000000a23057212 */ /* 0x000fe400078e962b */
[----:B------:R-:W-:Y:S02]  /*2e60*/  LOP3.LUT R52, R13, R36, R29, 0x96, !PT ;  /* 0x000000240d347212 */ /* 0x000fe400078e961d */
[----:B------:R-:W-:Y:S02]  /*2e70*/  LOP3.LUT R10, R24, R15, R8, 0x96, !PT ;  /* 0x0000000f180a7212 */ /* 0x000fe400078e9608 */
[----:B------:R-:W-:-:S02]  /*2e80*/  LOP3.LUT R30, R61, R30, RZ, 0x3c, !PT ;  /* 0x0000001e3d1e7212 */ /* 0x000fc400078e3cff */
[----:B------:R-:W-:Y:S02]  /*2e90*/  LOP3.LUT R57, R57, R12, RZ, 0x3c, !PT ;  /* 0x0000000c39397212 */ /* 0x000fe400078e3cff */
[----:B------:R-:W-:Y:S02]  /*2ea0*/  LOP3.LUT R61, R51, R52, R49, 0x96, !PT ;  /* 0x00000034333d7212 */ /* 0x000fe400078e9631 */
[----:B------:R-:W-:Y:S02]  /*2eb0*/  SHF.L.W.U32.HI R12, R10, 0x1, R5 ;  /* 0x000000010a0c7819 */ /* 0x000fe40000010e05 */
[----:B------:R-:W-:Y:S02]  /*2ec0*/  LOP3.LUT R54, R28, R55, R21, 0x96, !PT ;  /* 0x000000371c367212 */ /* 0x000fe400078e9615 */
[----:B------:R-:W-:Y:S02]  /*2ed0*/  LOP3.LUT R12, R12, R61, RZ, 0x3c, !PT ;  /* 0x0000003d0c0c7212 */ /* 0x000fe400078e3cff */
[----:B------:R-:W-:-:S02]  /*2ee0*/  LOP3.LUT R48, R48, R33, RZ, 0x3c, !PT ;  /* 0x0000002130307212 */ /* 0x000fc400078e3cff */
[----:B------:R-:W-:Y:S02]  /*2ef0*/  LOP3.LUT R15, R34, R27, R18, 0x96, !PT ;  /* 0x0000001b220f7212 */ /* 0x000fe400078e9612 */
[----:B------:R-:W-:Y:S02]  /*2f00*/  LOP3.LUT R54, R6, R54, R7, 0x96, !PT ;  /* 0x0000003606367212 */ /* 0x000fe400078e9607 */
[-C--:B------:R-:W-:Y:S02]  /*2f10*/  LOP3.LUT R21, R21, R12.reuse, RZ, 0x3c, !PT ;  /* 0x0000000c15157212 */ /* 0x080fe400078e3cff */
[-C--:B------:R-:W-:Y:S02]  /*2f20*/  LOP3.LUT R55, R55, R12.reuse, RZ, 0x3c, !PT ;  /* 0x0000000c37377212 */ /* 0x080fe400078e3cff */
[-C--:B------:R-:W-:Y:S02]  /*2f30*/  LOP3.LUT R28, R28, R12.reuse, RZ, 0x3c, !PT ;  /* 0x0000000c1c1c7212 */ /* 0x080fe400078e3cff */
[----:B------:R-:W-:-:S02]  /*2f40*/  LOP3.LUT R7, R7, R12, RZ, 0x3c, !PT ;  /* 0x0000000c07077212 */ /* 0x000fc400078e3cff */
[----:B------:R-:W-:Y:S02]  /*2f50*/  LOP3.LUT R6, R6, R12, RZ, 0x3c, !PT ;  /* 0x0000000c06067212 */ /* 0x000fe400078e3cff */
[----:B------:R-:W-:Y:S02]  /*2f60*/  LOP3.LUT R58, R26, R15, R2, 0x96, !PT ;  /* 0x0000000f1a3a7212 */ /* 0x000fe400078e9602 */
[----:B------:R-:W-:Y:S02]  /*2f70*/  LOP3.LUT R12, R59, R23, R48, 0x96, !PT ;  /* 0x000000173b0c7212 */ /* 0x000fe400078e9630 */
[----:B------:R-:W-:Y:S02]  /*2f80*/  LOP3.LUT R63, R42, R50, R57, 0x96, !PT ;  /* 0x000000322a3f7212 */ /* 0x000fe400078e9639 */
[----:B------:R-:W-:Y:S02]  /*2f90*/  SHF.L.W.U32.HI R33, R5, 0x1, R10 ;  /* 0x0000000105217819 */ /* 0x000fe40000010e0a */
[----:B------:R-:W-:-:S02]  /*2fa0*/  SHF.L.W.U32.HI R15, R61, 0x1, R58 ;  /* 0x000000013d0f7819 */ /* 0x000fc40000010e3a */
[----:B------:R-:W-:Y:S02]  /*2fb0*/  SHF.L.W.U32.HI R52, R58, 0x1, R61 ;  /* 0x000000013a347819 */ /* 0x000fe40000010e3d */
[----:B------:R-:W-:Y:S02]  /*2fc0*/  LOP3.LUT R65, R41, R12, R9, 0x96, !PT ;  /* 0x0000000c29417212 */ /* 0x000fe400078e9609 */
[----:B------:R-:W-:Y:S02]  /*2fd0*/  LOP3.LUT R61, R25, R14, R32, 0x96, !PT ;  /* 0x0000000e193d7212 */ /* 0x000fe400078e9620 */
[----:B------:R-:W-:Y:S02]  /*2fe0*/  LOP3.LUT R12, R20, R63, R38, 0x96, !PT ;  /* 0x0000003f140c7212 */ /* 0x000fe400078e9626 */
[----:B------:R-:W-:Y:S02]  /*2ff0*/  LOP3.LUT R33, R33, R58, RZ, 0x3c, !PT ;  /* 0x0000003a21217212 */ /* 0x000fe400078e3cff */
[----:B------:R-:W-:-:S02]  /*3000*/  LOP3.LUT R61, R53, R61, R46, 0x96, !PT ;  /* 0x0000003d353d7212 */ /* 0x000fc400078e962e */
[----:B------:R-:W-:Y:S02]  /*3010*/  SHF.L.W.U32.HI R58, R12, 0x1, R65 ;  /* 0x000000010c3a7819 */ /* 0x000fe40000010e41 */
[-C--:B------:R-:W-:Y:S02]  /*3020*/  LOP3.LUT R32, R32, R33.reuse, RZ, 0x3c, !PT ;  /* 0x0000002120207212 */ /* 0x080fe400078e3cff */
[-C--:B------:R-:W-:Y:S02]  /*3030*/  LOP3.LUT R14, R14, R33.reuse, RZ, 0x3c, !PT ;  /* 0x000000210e0e7212 */ /* 0x080fe400078e3cff */
[-C--:B------:R-:W-:Y:S02]  /*3040*/  LOP3.LUT R25, R25, R33.reuse, RZ, 0x3c, !PT ;  /* 0x0000002119197212 */ /* 0x080fe400078e3cff */
[-C--:B------:R-:W-:Y:S02]  /*3050*/  LOP3.LUT R46, R46, R33.reuse, RZ, 0x3c, !PT ;  /* 0x000000212e2e7212 */ /* 0x080fe400078e3cff */
[----:B------:R-:W-:-:S02]  /*3060*/  LOP3.LUT R53, R53, R33, RZ, 0x3c, !PT ;  /* 0x0000002135357212 */ /* 0x000fc400078e3cff */
[----:B------:R-:W-:Y:S02]  /*3070*/  SHF.L.W.U32.HI R63, R65, 0x1, R12 ;  /* 0x00000001413f7819 */ /* 0x000fe40000010e0c */
[----:B------:R-:W-:Y:S02]  /*3080*/  LOP3.LUT R33, R3, R16, R39, 0x96, !PT ;  /* 0x0000001003217212 */ /* 0x000fe400078e9627 */
[----:B------:R-:W-:Y:S02]  /*3090*/  LOP3.LUT R62, R60, R37, R30, 0x96, !PT ;  /* 0x000000253c3e7212 */ /* 0x000fe400078e961e */
[----:B------:R-:W-:Y:S02]  /*30a0*/  LOP3.LUT R58, R58, R5, RZ, 0x3c, !PT ;  /* 0x000000053a3a7212 */ /* 0x000fe400078e3cff */
[----:B------:R-:W-:Y:S02]  /*30b0*/  LOP3.LUT R63, R63, R10, RZ, 0x3c, !PT ;  /* 0x0000000a3f3f7212 */ /* 0x000fe400078e3cff */
[----:B------:R-:W-:-:S02]  /*30c0*/  SHF.L.W.U32.HI R5, R54, 0x1, R61 ;  /* 0x0000000136057819 */ /* 0x000fc40000010e3d */
[----:B------:R-:W-:Y:S02]  /*30d0*/  SHF.L.W.U32.HI R10, R61, 0x1, R54 ;  /* 0x000000013d0a7819 */ /* 0x000fe40000010e36 */
[----:B------:R-:W-:Y:S02]  /*30e0*/  LOP3.LUT R33, R44, R33, R17, 0x96, !PT ;  /* 0x000000212c217212 */ /* 0x000fe400078e9611 */
[----:B------:R-:W-:Y:S02]  /*30f0*/  LOP3.LUT R62, R45, R62, R56, 0x96, !PT ;  /* 0x0000003e2d3e7212 */ /* 0x000fe400078e9638 */
[----:B------:R-:W-:Y:S02]  /*3100*/  LOP3.LUT R5, R5, R12, RZ, 0x3c, !PT ;  /* 0x0000000c05057212 */ /* 0x000fe400078e3cff */
[----:B------:R-:W-:Y:S02]  /*3110*/  LOP3.LUT R10, R10, R65, RZ, 0x3c, !PT ;  /* 0x000000410a0a7212 */ /* 0x000fe400078e3cff */
[----:B------:R-:W-:-:S02]  /*3120*/  SHF.L.W.U32.HI R12, R33, 0x1, R62 ;  /* 0x00000001210c7819 */ /* 0x000fc40000010e3e */
[----:B------:R-:W-:Y:S02]  /*3130*/  SHF.L.W.U32.HI R65, R62, 0x1, R33 ;  /* 0x000000013e417819 */ /* 0x000fe40000010e21 */
[----:B------:R-:W-:Y:S02]  /*3140*/  LOP3.LUT R61, R12, R61, RZ, 0x3c, !PT ;  /* 0x0000003d0c3d7212 */ /* 0x000fe400078e3cff */
[----:B------:R-:W-:Y:S02]  /*3150*/  LOP3.LUT R54, R65, R54, RZ, 0x3c, !PT ;  /* 0x0000003641367212 */ /* 0x000fe400078e3cff */
[----:B------:R-:W-:Y:S02]  /*3160*/  LOP3.LUT R52, R52, R33, RZ, 0x3c, !PT ;  /* 0x0000002134347212 */ /* 0x000fe400078e3cff */
[----:B------:R-:W-:Y:S02]  /*3170*/  LOP3.LUT R12, R17, R58, RZ, 0x3c, !PT ;  /* 0x0000003a110c7212 */ /* 0x000fe400078e3cff */
[----:B------:R-:W-:-:S02]  /*3180*/  LOP3.LUT R17, R4, R61, RZ, 0x3c, !PT ;  /* 0x0000003d04117212 */ /* 0x000fc400078e3cff */
[----:B------:R-:W-:Y:S02]  /*3190*/  LOP3.LUT R15, R15, R62, RZ, 0x3c, !PT ;  /* 0x0000003e0f0f7212 */ /* 0x000fe400078e3cff */
[----:B------:R-:W-:Y:S02]  /*31a0*/  LOP3.LUT R4, R19, R54, RZ, 0x3c, !PT ;  /* 0x0000003613047212 */ /* 0x000fe400078e3cff */
[-C--:B------:R-:W-:Y:S02]  /*31b0*/  LOP3.LUT R19, R48, R52.reuse, RZ, 0x3c, !PT ;  /* 0x0000003430137212 */ /* 0x080fe400078e3cff */
[-C--:B------:R-:W-:Y:S02]  /*31c0*/  LOP3.LUT R23, R23, R52.reuse, RZ, 0x3c, !PT ;  /* 0x0000003417177212 */ /* 0x080fe400078e3cff */
[-C--:B------:R-:W-:Y:S02]  /*31d0*/  LOP3.LUT R48, R59, R52.reuse, RZ, 0x3c, !PT ;  /* 0x000000343b307212 */ /* 0x080fe400078e3cff */
[----:B------:R-:W-:-:S02]  /*31e0*/  LOP3.LUT R9, R9, R52, RZ, 0x3c, !PT ;  /* 0x0000003409097212 */ /* 0x000fc400078e3cff */
[----:B------:R-:W-:Y:S02]  /*31f0*/  LOP3.LUT R41, R41, R52, RZ, 0x3c, !PT ;  /* 0x0000003429297212 */ /* 0x000fe400078e3cff */
[----:B------:R-:W-:Y:S02]  /*3200*/  LOP3.LUT R52, R49, R10, RZ, 0x3c, !PT ;  /* 0x0000000a31347212 */ /* 0x000fe400078e3cff */
[----:B------:R-:W-:Y:S02]  /*3210*/  LOP3.LUT R59, R2, R5, RZ, 0x3c, !PT ;  /* 0x00000005023b7212 */ /* 0x000fe400078e3cff */
[-C--:B------:R-:W-:Y:S02]  /*3220*/  LOP3.LUT R2, R57, R15.reuse, RZ, 0x3c, !PT ;  /* 0x0000000f39027212 */ /* 0x080fe400078e3cff */
[-C--:B------:R-:W-:Y:S02]  /*3230*/  LOP3.LUT R50, R50, R15.reuse, RZ, 0x3c, !PT ;  /* 0x0000000f32327212 */ /* 0x080fe400078e3cff */
[----:B------:R-:W-:-:S02]  /*3240*/  LOP3.LUT R49, R42, R15, RZ, 0x3c, !PT ;  /* 0x0000000f2a317212 */ /* 0x000fc400078e3cff */
[-C--:B------:R-:W-:Y:S02]  /*3250*/  LOP3.LUT R38, R38, R15.reuse, RZ, 0x3c, !PT ;  /* 0x0000000f26267212 */ /* 0x080fe400078e3cff */
[----:B------:R-:W-:Y:S02]  /*3260*/  LOP3.LUT R20, R20, R15, RZ, 0x3c, !PT ;  /* 0x0000000f14147212 */ /* 0x000fe400078e3cff */
[----:B------:R-:W-:Y:S02]  /*3270*/  SHF.L.W.U32.HI R15, R14, 0xc, R55 ;  /* 0x0000000c0e0f7819 */ /* 0x000fe40000010e37 */
[----:B------:R-:W-:Y:S02]  /*3280*/  SHF.L.W.U32.HI R14, R55, 0xc, R14 ;  /* 0x0000000c370e7819 */ /* 0x000fe40000010e0e */
[----:B------:R-:W-:Y:S02]  /*3290*/  SHF.L.W.U32.HI R42, R59, 0x9, R52 ;  /* 0x000000093b2a7819 */ /* 0x000fe40000010e34 */
[----:B------:R-:W-:-:S02]  /*32a0*/  SHF.L.W.U32.HI R55, R52, 0x9, R59 ;  /* 0x0000000934377819 */ /* 0x000fc40000010e3b */
[----:B------:R-:W-:Y:S02]  /*32b0*/  LOP3.LUT R59, R36, R10, RZ, 0x3c, !PT ;  /* 0x0000000a243b7212 */ /* 0x000fe400078e3cff */
[-C--:B------:R-:W-:Y:S02]  /*32c0*/  LOP3.LUT R52, R27, R5.reuse, RZ, 0x3c, !PT ;  /* 0x000000051b347212 */ /* 0x080fe400078e3cff */
[----:B------:R-:W-:Y:S02]  /*32d0*/  SHF.L.W.U32.HI R27, R6, 0x2, R53 ;  /* 0x00000002061b7819 */ /* 0x000fe40000010e35 */
[----:B------:R-:W-:Y:S02]  /*32e0*/  SHF.L.W.U32.HI R6, R53, 0x2, R6 ;  /* 0x0000000235067819 */ /* 0x000fe40000010e06 */
[----:B------:R-:W-:Y:S02]  /*32f0*/  LOP3.LUT R53, R26, R5, RZ, 0x3c, !PT ;  /* 0x000000051a357212 */ /* 0x000fe400078e3cff */
[----:B------:R-:W-:-:S02]  /*3300*/  SHF.L.W.U32.HI R26, R52, 0x4, R59 ;  /* 0x00000004341a7819 */ /* 0x000fc40000010e3b */
[----:B------:R-:W-:Y:S02]  /*3310*/  LOP3.LUT R13, R13, R10, RZ, 0x3c, !PT ;  /* 0x0000000a0d0d7212 */ /* 0x000fe400078e3cff */
[----:B------:R-:W-:Y:S02]  /*3320*/  LOP3.LUT R34, R34, R5, RZ, 0x3c, !PT ;  /* 0x0000000522227212 */ /* 0x000fe400078e3cff */
[-C--:B------:R-:W-:Y:S02]  /*3330*/  LOP3.LUT R40, R40, R54.reuse, RZ, 0x3c, !PT ;  /* 0x0000003628287212 */ /* 0x080fe400078e3cff */
[-C--:B------:R-:W-:Y:S02]  /*3340*/  LOP3.LUT R11, R11, R54.reuse, RZ, 0x3c, !PT ;  /* 0x000000360b0b7212 */ /* 0x080fe400078e3cff */
[-C--:B------:R-:W-:Y:S02]  /*3350*/  LOP3.LUT R43, R43, R54.reuse, RZ, 0x3c, !PT ;  /* 0x000000362b2b7212 */ /* 0x080fe400078e3cff */
[----:B------:R-:W-:-:S02]  /*3360*/  LOP3.LUT R35, R35, R54, RZ, 0x3c, !PT ;  /* 0x0000003623237212 */ /* 0x000fc400078e3cff */
[----:B------:R-:W-:Y:S02]  /*3370*/  SHF.L.W.U32.HI R59, R59, 0x4, R52 ;  /* 0x000000043b3b7819 */ /* 0x000fe40000010e34 */
[----:B------:R-:W-:Y:S02]  /*3380*/  LOP3.LUT R33, R56, R63, RZ, 0x3c, !PT ;  /* 0x0000003f38217212 */ /* 0x000fe400078e3cff */
[----:B------:R-:W-:Y:S02]  /*3390*/  LOP3.LUT R36, R51, R10, RZ, 0x3c, !PT ;  /* 0x0000000a33247212 */ /* 0x000fe400078e3cff */
[----:B------:R-:W-:Y:S02]  /*33a0*/  SHF.L.W.U32.HI R54, R21, 0x1, R32 ;  /* 0x0000000115367819 */ /* 0x000fe40000010e20 */
[----:B------:R-:W-:Y:S02]  /*33b0*/  SHF.L.W.U32.HI R52, R46, 0xd, R7 ;  /* 0x0000000d2e347819 */ /* 0x000fe40000010e07 */
[----:B------:R-:W-:-:S02]  /*33c0*/  LOP3.LUT R3, R3, R58, RZ, 0x3c, !PT ;  /* 0x0000003a03037212 */ /* 0x000fc400078e3cff */
[-C--:B------:R-:W-:Y:S02]  /*33d0*/  LOP3.LUT R60, R60, R63.reuse, RZ, 0x3c, !PT ;  /* 0x0000003f3c3c7212 */ /* 0x080fe400078e3cff */
[----:B------:R-:W-:Y:S02]  /*33e0*/  SHF.L.W.U32.HI R21, R32, 0x1, R21 ;  /* 0x0000000120157819 */ /* 0x000fe40000010e15 */
[----:B------:R-:W-:Y:S02]  /*33f0*/  SHF.L.W.U32.HI R46, R7, 0xd, R46 ;  /* 0x0000000d072e7819 */ /* 0x000fe40000010e2e */
[----:B------:R-:W-:Y:S02]  /*3400*/  LOP3.LUT R16, R16, R58, RZ, 0x3c, !PT ;  /* 0x0000003a10107212 */ /* 0x000fe400078e3cff */
        /* <DEDUP_REMOVED lines=15> */
[----:B------:R-:W-:Y:S02]  /*3500*/  SHF.L.W.U32.HI R12, R33, 0x15, R12 ;  /* 0x00000015210c7819 */ /* 0x000fe40000010e0c */
[----:B------:R-:W-:Y:S02]  /*3510*/  SHF.L.W.U32.HI R56, R3, 0x19, R60 ;  /* 0x0000001903387819 */ /* 0x000fe40000010e3c */
[----:B------:R-:W-:Y:S02]  /*3520*/  LOP3.LUT R44, R44, R58, RZ, 0x3c, !PT ;  /* 0x0000003a2c2c7212 */ /* 0x000fe400078e3cff */
[----:B------:R-:W-:Y:S02]  /*3530*/  LOP3.LUT R45, R45, R63, RZ, 0x3c, !PT ;  /* 0x0000003f2d2d7212 */ /* 0x000fe400078e3cff */
        /* <DEDUP_REMOVED lines=20> */
[----:B------:R-:W-:Y:S02]  /*3680*/  SHF.L.W.U32.HI R2, R43, 0xf, R8 ;  /* 0x0000000f2b027819 */ /* 0x000fe40000010e08 */
[----:B------:R-:W-:Y:S02]  /*3690*/  SHF.L.W.U32.HI R45, R39, 0x1c, R30 ;  /* 0x0000001c272d7819 */ /* 0x000fe40000010e1e */
[----:B------:R-:W-:Y:S02]  /*36a0*/  LOP3.LUT R48, R48, R6, R55, 0xb4, !PT ;  /* 0x0000000630307212 */ /* 0x000fe400078eb437 */
[----:B------:R-:W-:Y:S02]  /*36b0*/  LOP3.LUT R58, R55, R47, R6, 0xb4, !PT ;  /* 0x0000002f373a7212 */ /* 0x000fe400078eb406 */
[----:B------:R-:W-:-:S02]  /*36c0*/  SHF.L.W.U32.HI R43, R8, 0xf, R43 ;  /* 0x0000000f082b7819 */ /* 0x000fc40000010e2b */
[----:B------:R-:W-:Y:S02]  /*36d0*/  SHF.L.W.U32.HI R39, R30, 0x1c, R39 ;  /* 0x0000001c1e277819 */ /* 0x000fe40000010e27 */
        /* <DEDUP_REMOVED lines=8> */
[----:B------:R-:W-:Y:S02]  /*3760*/  LOP3.LUT R20, R59, R43, R28, 0xb4, !PT ;  /* 0x0000002b3b147212 */ /* 0x000fe400078eb41c */
[----:B------:R-:W-:Y:S02]  /*3770*/  SHF.L.W.U32.HI R9, R38, 0x8, R9 ;  /* 0x0000000826097819 */ /* 0x000fe40000010e09 */
[----:B------:R-:W-:-:S02]  /*3780*/  LOP3.LUT R28, R28, R44, R43, 0xb4, !PT ;  /* 0x0000002c1c1c7212 */ /* 0x000fc400078eb42b */
[----:B------:R-:W-:Y:S02]  /*3790*/  LOP3.LUT R43, R43, R19, R44, 0xb4, !PT ;  /* 0x000000132b2b7212 */ /* 0x000fe400078eb42c */
[----:B------:R-:W-:Y:S02]  /*37a0*/  LOP3.LUT R59, R44, R59, R19, 0xb4, !PT ;  /* 0x0000003b2c3b7212 */ /* 0x000fe400078eb413 */
[----:B------:R-:W-:Y:S02]  /*37b0*/  SHF.L.W.U32.HI R38, R23, 0x14, R50 ;  /* 0x0000001417267819 */ /* 0x000fe40000010e32 */
[----:B------:R-:W-:Y:S02]  /*37c0*/  LOP3.LUT R44, R40, R51, R26, 0xb4, !PT ;  /* 0x00000033282c7212 */ /* 0x000fe400078eb41a */
[----:B------:R-:W-:Y:S02]  /*37d0*/  LOP3.LUT R19, R26, R2, R51, 0xb4, !PT ;  /* 0x000000021a137212 */ /* 0x000fe400078eb433 */
[----:B------:R-:W-:-:S02]  /*37e0*/  LOP3.LUT R62, R51, R37, R2, 0xb4, !PT ;  /* 0x00000025333e7212 */ /* 0x000fc400078eb402 */
[----:B------:R-:W-:Y:S02]  /*37f0*/  SHF.L.W.U32.HI R23, R50, 0x14, R23 ;  /* 0x0000001432177819 */ /* 0x000fe40000010e17 */
        /* <DEDUP_REMOVED lines=23> */
[----:B------:R-:W-:Y:S02]  /*3970*/  LOP3.LUT R45, R17, UR10, R14, 0x9c, !PT ;  /* 0x0000000a112d7c12 */ /* 0x000fe4000f8e9c0e */
[----:B------:R-:W-:Y:S02]  /*3980*/  LOP3.LUT R55, R15, R5, R18, 0x90, !PT ;  /* 0x000000050f377212 */ /* 0x000fe400078e9012 */
[----:B------:R-:W-:Y:S02]  /*3990*/  LOP3.LUT R11, R14, R12, R17, 0xb4, !PT ;  /* 0x0000000c0e0b7212 */ /* 0x000fe400078eb411 */
[----:B------:R-:W-:Y:S02]  /*39a0*/  LOP3.LUT R14, R41, R52, RZ, 0x3c, !PT ;  /* 0x00000034290e7212 */ /* 0x000fe400078e3cff */
[----:B------:R-:W-:Y:S01]  /*39b0*/  LOP3.LUT R53, R32, UR11, R15, 0x9c, !PT ;  /* 0x0000000b20357c12 */ /* 0x000fe2000f8e9c0f */
[----:B------:R-:W1:Y:S01]  /*39c0*/  LDCU.128 UR8, c[0x3][0x20] ;  /* 0x00c00400ff0877ac */ /* 0x000e620008000c00 */
[----:B------:R-:W-:-:S02]  /*39d0*/  LOP3.LUT R52, R15, R13, R32, 0xb4, !PT ;  /* 0x0000000d0f347212 */ /* 0x000fc400078eb420 */
[----:B------:R-:W-:Y:S02]  /*39e0*/  LOP3.LUT R17, R17, R41, R12, 0xb4, !PT ;  /* 0x0000002911117212 */ /* 0x000fe400078eb40c */
[----:B------:R-:W-:Y:S02]  /*39f0*/  LOP3.LUT R32, R32, R4, R13, 0xb4, !PT ;  /* 0x0000000420207212 */ /* 0x000fe400078eb40d */
[C---:B------:R-:W-:Y:S02]  /*3a00*/  LOP3.LUT R15, R4.reuse, R55, RZ, 0x3c, !PT ;  /* 0x00000037040f7212 */ /* 0x040fe400078e3cff */
        /* <DEDUP_REMOVED lines=12> */
[----:B------:R-:W-:Y:S02]  /*3ad0*/  SHF.L.W.U32.HI R4, R5, 0x1, R64 ;  /* 0x0000000105047819 */ /* 0x000fe40000010e40 */
[----:B------:R-:W-:Y:S02]  /*3ae0*/  LOP3.LUT R10, R16, R41, R44, 0x96, !PT ;  /* 0x00000029100a7212 */ /* 0x000fe400078e962c */
[----:B------:R-:W-:-:S02]  /*3af0*/  LOP3.LUT R53, R50, R3, R11, 0x96, !PT ;  /* 0x0000000332357212 */ /* 0x000fc400078e960b */
[----:B------:R-:W-:Y:S02]  /*3b00*/  SHF.L.W.U32.HI R55, R64, 0x1, R5 ;  /* 0x0000000140377819 */ /* 0x000fe40000010e05 */
[----:B------:R-:W-:Y:S02]  /*3b10*/  LOP3.LUT R4, R4, R45, RZ, 0x3c, !PT ;  /* 0x0000002d04047212 */ /* 0x000fe400078e3cff */
[----:B------:R-:W-:Y:S02]  /*3b20*/  SHF.L.W.U32.HI R54, R45, 0x1, R10 ;  /* 0x000000012d367819 */ /* 0x000fe40000010e0a */
[----:B------:R-:W-:Y:S02]  /*3b30*/  SHF.L.W.U32.HI R45, R10, 0x1, R45 ;  /* 0x000000010a2d7819 */ /* 0x000fe40000010e2d */
[----:B------:R-:W-:Y:S02]  /*3b40*/  LOP3.LUT R55, R55, R10, RZ, 0x3c, !PT ;  /* 0x0000000a37377212 */ /* 0x000fe400078e3cff */
[----:B------:R-:W-:-:S02]  /*3b50*/  LOP3.LUT R53, R49, R53, R20, 0x96, !PT ;  /* 0x0000003531357212 */ /* 0x000fc400078e9614 */
[-C--:B------:R-:W-:Y:S02]  /*3b60*/  LOP3.LUT R11, R11, R4.reuse, RZ, 0x3c, !PT ;  /* 0x000000040b0b7212 */ /* 0x080fe400078e3cff */
[-C--:B------:R-:W-:Y:S02]  /*3b70*/  LOP3.LUT R10, R3, R4.reuse, RZ, 0x3c, !PT ;  /* 0x00000004030a7212 */ /* 0x080fe400078e3cff */
[-C--:B------:R-:W-:Y:S02]  /*3b80*/  LOP3.LUT R50, R50, R4.reuse, RZ, 0x3c, !PT ;  /* 0x0000000432327212 */ /* 0x080fe400078e3cff */
[-C--:B------:R-:W-:Y:S02]  /*3b90*/  LOP3.LUT R20, R20, R4.reuse, RZ, 0x3c, !PT ;  /* 0x0000000414147212 */ /* 0x080fe400078e3cff */
[----:B------:R-:W-:Y:S02]  /*3ba0*/  LOP3.LUT R49, R49, R4, RZ, 0x3c, !PT ;  /* 0x0000000431317212 */ /* 0x000fe400078e3cff */
[----:B------:R-:W-:-:S02]  /*3bb0*/  LOP3.LUT R4, R36, R23, R14, 0x96, !PT ;  /* 0x0000001724047212 */ /* 0x000fc400078e960e */
[----:B------:R-:W-:Y:S02]  /*3bc0*/  LOP3.LUT R3, R25, R38, R15, 0x96, !PT ;  /* 0x0000002619037212 */ /* 0x000fe400078e960f */
[----:B------:R-:W-:Y:S02]  /*3bd0*/  LOP3.LUT R66, R68, R39, R52, 0x96, !PT ;  /* 0x0000002744427212 */ /* 0x000fe400078e9634 */
[----:B------:R-:W-:Y:S02]  /*3be0*/  LOP3.LUT R4, R6, R4, R59, 0x96, !PT ;  /* 0x0000000406047212 */ /* 0x000fe400078e963b */
[----:B------:R-:W-:Y:S02]  /*3bf0*/  LOP3.LUT R3, R27, R3, R26, 0x96, !PT ;  /* 0x000000031b037212 */ /* 0x000fe400078e961a */
[----:B------:R-:W-:Y:S02]  /*3c00*/  LOP3.LUT R66, R30, R66, R19, 0x96, !PT ;  /* 0x000000421e427212 */ /* 0x000fe400078e9613 */
[----:B------:R-:W-:-:S02]  /*3c10*/  LOP3.LUT R52, R52, R55, RZ, 0x3c, !PT ;  /* 0x0000003734347212 */ /* 0x000fc400078e3cff */
[-C--:B------:R-:W-:Y:S02]  /*3c20*/  LOP3.LUT R39, R39, R55.reuse, RZ, 0x3c, !PT ;  /* 0x0000003727277212 */ /* 0x080fe400078e3cff */
[-C--:B------:R-:W-:Y:S02]  /*3c30*/  LOP3.LUT R41, R68, R55.reuse, RZ, 0x3c, !PT ;  /* 0x0000003744297212 */ /* 0x080fe400078e3cff */
[-C--:B------:R-:W-:Y:S02]  /*3c40*/  LOP3.LUT R19, R19, R55.reuse, RZ, 0x3c, !PT ;  /* 0x0000003713137212 */ /* 0x080fe400078e3cff */
[----:B------:R-:W-:Y:S02]  /*3c50*/  LOP3.LUT R30, R30, R55, RZ, 0x3c, !PT ;  /* 0x000000371e1e7212 */ /* 0x000fe400078e3cff */
[----:B------:R-:W-:Y:S02]  /*3c60*/  SHF.L.W.U32.HI R55, R3, 0x1, R4 ;  /* 0x0000000103377819 */ /* 0x000fe40000010e04 */
[----:B------:R-:W-:-:S02]  /*3c70*/  LOP3.LUT R12, R57, R12, RZ, 0x3c, !PT ;  /* 0x0000000c390c7212 */ /* 0x000fc400078e3cff */
[----:B------:R-:W-:Y:S02]  /*3c80*/  LOP3.LUT R55, R55, R64, RZ, 0x3c, !PT ;  /* 0x0000004037377212 */ /* 0x000fe400078e3cff */
[----:B------:R-:W-:Y:S02]  /*3c90*/  LOP3.LUT R64, R9, R46, R12, 0x96, !PT ;  /* 0x0000002e09407212 */ /* 0x000fe400078e960c */
[----:B------:R-:W-:Y:S02]  /*3ca0*/  LOP3.LUT R61, R46, R55, RZ, 0x3c, !PT ;  /* 0x000000372e3d7212 */ /* 0x000fe400078e3cff */
[----:B------:R-:W-:-:S04]  /*3cb0*/  SHF.L.W.U32.HI R46, R4, 0x1, R3 ;  /* 0x00000001042e7819 */ /* 0x000fc80000010e03 */
[----:B------:R-:W-:Y:S02]  /*3cc0*/  LOP3.LUT R68, R46, R5, RZ, 0x3c, !PT ;  /* 0x000000052e447212 */ /* 0x000fe400078e3cff */
[C---:B------:R-:W-:Y:S02]  /*3cd0*/  LOP3.LUT R5, R8.reuse, R51, R13, 0x96, !PT ;  /* 0x0000003308057212 */ /* 0x040fe400078e960d */
[-C--:B------:R-:W-:Y:S02]  /*3ce0*/  LOP3.LUT R46, R51, R68.reuse, RZ, 0x3c, !PT ;  /* 0x00000044332e7212 */ /* 0x080fe400078e3cff */
[----:B------:R-:W-:Y:S02]  /*3cf0*/  LOP3.LUT R5, R47, R5, R2, 0x96, !PT ;  /* 0x000000052f057212 */ /* 0x000fe400078e9602 */
[-C--:B------:R-:W-:Y:S02]  /*3d00*/  LOP3.LUT R13, R13, R68.reuse, RZ, 0x3c, !PT ;  /* 0x000000440d0d7212 */ /* 0x080fe400078e3cff */
[----:B------:R-:W-:-:S02]  /*3d10*/  LOP3.LUT R8, R8, R68, RZ, 0x3c, !PT ;  /* 0x0000004408087212 */ /* 0x000fc400078e3cff */
[-C--:B------:R-:W-:Y:S02]  /*3d20*/  LOP3.LUT R2, R2, R68.reuse, RZ, 0x3c, !PT ;  /* 0x0000004402027212 */ /* 0x080fe400078e3cff */
[----:B------:R-:W-:Y:S02]  /*3d30*/  LOP3.LUT R47, R47, R68, RZ, 0x3c, !PT ;  /* 0x000000442f2f7212 */ /* 0x000fe400078e3cff */
[----:B------:R-:W-:Y:S02]  /*3d40*/  SHF.L.W.U32.HI R51, R66, 0x1, R53 ;  /* 0x0000000142337819 */ /* 0x000fe40000010e35 */
[----:B------:R-:W-:Y:S02]  /*3d50*/  LOP3.LUT R64, R58, R64, R43, 0x96, !PT ;  /* 0x000000403a407212 */ /* 0x000fe400078e962b */
[----:B------:R-:W-:Y:S02]  /*3d60*/  SHF.L.W.U32.HI R68, R53, 0x1, R66 ;  /* 0x0000000135447819 */ /* 0x000fe40000010e42 */
[----:B------:R-:W-:-:S02]  /*3d70*/  LOP3.LUT R4, R51, R4, RZ, 0x3c, !PT ;  /* 0x0000000433047212 */ /* 0x000fc400078e3cff */
[----:B------:R-:W-:Y:S02]  /*3d80*/  LOP3.LUT R54, R54, R5, RZ, 0x3c, !PT ;  /* 0x0000000536367212 */ /* 0x000fe400078e3cff */
[----:B------:R-:W-:Y:S02]  /*3d90*/  LOP3.LUT R3, R68, R3, RZ, 0x3c, !PT ;  /* 0x0000000344037212 */ /* 0x000fe400078e3cff */
[----:B------:R-:W-:Y:S02]  /*3da0*/  SHF.L.W.U32.HI R51, R64, 0x1, R5 ;  /* 0x0000000140337819 */ /* 0x000fe40000010e05 */
[-C--:B------:R-:W-:Y:S02]  /*3db0*/  LOP3.LUT R12, R12, R55.reuse, RZ, 0x3c, !PT ;  /* 0x000000370c0c7212 */ /* 0x080fe400078e3cff */
[-C--:B------:R-:W-:Y:S02]  /*3dc0*/  LOP3.LUT R9, R9, R55.reuse, RZ, 0x3c, !PT ;  /* 0x0000003709097212 */ /* 0x080fe400078e3cff */
[----:B------:R-:W-:-:S02]  /*3dd0*/  LOP3.LUT R43, R43, R55, RZ, 0x3c, !PT ;  /* 0x000000372b2b7212 */ /* 0x000fc400078e3cff */
[----:B------:R-:W-:Y:S02]  /*3de0*/  LOP3.LUT R58, R58, R55, RZ, 0x3c, !PT ;  /* 0x000000373a3a7212 */ /* 0x000fe400078e3cff */
[-C--:B------:R-:W-:Y:S02]  /*3df0*/  LOP3.LUT R15, R15, R54.reuse, RZ, 0x3c, !PT ;  /* 0x000000360f0f7212 */ /* 0x080fe400078e3cff */
[-C--:B------:R-:W-:Y:S02]  /*3e00*/  LOP3.LUT R38, R38, R54.reuse, RZ, 0x3c, !PT ;  /* 0x0000003626267212 */ /* 0x080fe400078e3cff */
[-C--:B------:R-:W-:Y:S02]  /*3e10*/  LOP3.LUT R25, R25, R54.reuse, RZ, 0x3c, !PT ;  /* 0x0000003619197212 */ /* 0x080fe400078e3cff */
[-C--:B------:R-:W-:Y:S02]  /*3e20*/  LOP3.LUT R26, R26, R54.reuse, RZ, 0x3c, !PT ;  /* 0x000000361a1a7212 */ /* 0x080fe400078e3cff */
[----:B------:R-:W-:-:S02]  /*3e30*/  LOP3.LUT R27, R27, R54, RZ, 0x3c, !PT ;  /* 0x000000361b1b7212 */ /* 0x000fc400078e3cff */
        /* <DEDUP_REMOVED lines=10> */
[----:B------:R-:W-:Y:S02]  /*3ee0*/  LOP3.LUT R45, R45, R64, RZ, 0x3c, !PT ;  /* 0x000000402d2d7212 */ /* 0x000fe400078e3cff */
        /* <DEDUP_REMOVED lines=11> */
[----:B------:R-:W-:Y:S02]  /*3fa0*/  SHF.L.W.U32.HI R20, R20, 0xd, R19 ;  /* 0x0000000d14147819 */ /* 0x000fe40000010e13 */
[----:B------:R-:W-:-:S02]  /*3fb0*/  LOP3.LUT R14, R14, R45, RZ, 0x3c, !PT ;  /* 0x0000002d0e0e7212 */ /* 0x000fc400078e3cff */
[-C--:B------:R-:W-:Y:S02]  /*3fc0*/  LOP3.LUT R23, R23, R45.reuse, RZ, 0x3c, !PT ;  /* 0x0000002d17177212 */ /* 0x080fe400078e3cff */
[-C--:B------:R-:W-:Y:S02]  /*3fd0*/  LOP3.LUT R36, R36, R45.reuse, RZ, 0x3c, !PT ;  /* 0x0000002d24247212 */ /* 0x080fe400078e3cff */
[----:B------:R-:W-:Y:S02]  /*3fe0*/  LOP3.LUT R59, R59, R45, RZ, 0x3c, !PT ;  /* 0x0000002d3b3b7212 */ /* 0x000fe400078e3cff */
[----:B------:R-:W-:Y:S02]  /*3ff0*/  SHF.L.W.U32.HI R37, R47, 0x18, R58 ;  /* 0x000000182f257819 */ /* 0x000fe40000010e3a */
[----:B------:R-:W-:Y:S02]  /*4000*/  SHF.L.W.U32.HI R19, R56, 0xb, R5 ;  /* 0x0000000b38137819 */ /* 0x000fe40000010e05 */
[----:B------:R-:W-:-:S02]  /*4010*/  LOP3.LUT R51, R62, R55, RZ, 0x3c, !PT ;  /* 0x000000373e337212 */ /* 0x000fc400078e3cff */
[----:B------:R-:W-:Y:S02]  /*4020*/  LOP3.LUT R28, R28, R53, RZ, 0x3c, !PT ;  /* 0x000000351c1c7212 */ /* 0x000fe400078e3cff */
[----:B------:R-:W-:Y:S02]  /*4030*/  LOP3.LUT R45, R42, R4, RZ, 0x3c, !PT ;  /* 0x000000042a2d7212 */ /* 0x000fe400078e3cff */
[----:B------:R-:W-:Y:S02]  /*4040*/  SHF.L.W.U32.HI R58, R58, 0x18, R47 ;  /* 0x000000183a3a7819 */ /* 0x000fe40000010e2f */
[----:B------:R-:W-:Y:S02]  /*4050*/  SHF.L.W.U32.HI R56, R5, 0xb, R56 ;  /* 0x0000000b05387819 */ /* 0x000fe40000010e38 */
[----:B------:R-:W-:Y:S02]  /*4060*/  LOP3.LUT R32, R32, R55, RZ, 0x3c, !PT ;  /* 0x0000003720207212 */ /* 0x000fe400078e3cff */
[----:B------:R-:W-:-:S02]  /*4070*/  LOP3.LUT R17, R17, R53, RZ, 0x3c, !PT ;  /* 0x0000003511117212 */ /* 0x000fc400078e3cff */
[----:B------:R-:W-:Y:S02]  /*4080*/  LOP3.LUT R47, R16, R3, RZ, 0x3c, !PT ;  /* 0x00000003102f7212 */ /* 0x000fe400078e3cff */
[----:B------:R-:W-:Y:S02]  /*4090*/  SHF.L.W.U32.HI R5, R6, 0xe, R27 ;  /* 0x0000000e06057819 */ /* 0x000fe40000010e1b */
[----:B------:R-:W-:Y:S02]  /*40a0*/  LOP3.LUT R40, R40, R4, RZ, 0x3c, !PT ;  /* 0x0000000428287212 */ /* 0x000fe400078e3cff */
[----:B------:R-:W-:Y:S02]  /*40b0*/  SHF.L.W.U32.HI R6, R27, 0xe, R6 ;  /* 0x0000000e1b067819 */ /* 0x000fe40000010e06 */
[-C--:B------:R-:W-:Y:S02]  /*40c0*/  LOP3.LUT R34, R34, R53.reuse, RZ, 0x3c, !PT ;  /* 0x0000003522227212 */ /* 0x080fe400078e3cff */
        /* <DEDUP_REMOVED lines=25> */
[----:B------:R-:W-:Y:S02]  /*4260*/  LOP3.LUT R15, R61, R45, R36, 0xb4, !PT ;  /* 0x0000002d3d0f7212 */ /* 0x000fe400078eb424 */
[----:B------:R-:W-:Y:S02]  /*4270*/  LOP3.LUT R41, R36, R30, R45, 0xb4, !PT ;  /* 0x0000001e24297212 */ /* 0x000fe400078eb42d */
[----:B------:R-:W-:Y:S02]  /*4280*/  SHF.L.W.U32.HI R24, R54, 0x4, R49 ;  /* 0x0000000436187819 */ /* 0x000fe40000010e31 */
[----:B------:R-:W-:Y:S02]  /*4290*/  SHF.L.W.U32.HI R34, R7, 0x6, R34 ;  /* 0x0000000607227819 */ /* 0x000fe40000010e22 */
[----:B------:R-:W-:Y:S02]  /*42a0*/  SHF.L.W.U32.HI R38, R33, 0x1d, R48 ;  /* 0x0000001d21267819 */ /* 0x000fe40000010e30 */
[----:B------:R-:W-:-:S02]  /*42b0*/  LOP3.LUT R45, R45, R32, R30, 0xb4, !PT ;  /* 0x000000202d2d7212 */ /* 0x000fc400078eb41e */
[----:B------:R-:W-:Y:S02]  /*42c0*/  SHF.L.W.U32.HI R49, R49, 0x4, R54 ;  /* 0x0000000431317819 */ /* 0x000fe40000010e36 */
[----:B------:R-:W-:Y:S02]  /*42d0*/  SHF.L.W.U32.HI R33, R48, 0x1d, R33 ;  /* 0x0000001d30217819 */ /* 0x000fe40000010e21 */
[----:B------:R-:W-:Y:S02]  /*42e0*/  LOP3.LUT R7, R32, R36, R61, 0xb4, !PT ;  /* 0x0000002420077212 */ /* 0x000fe400078eb43d */
[----:B------:R-:W-:Y:S02]  /*42f0*/  LOP3.LUT R30, R30, R61, R32, 0xb4, !PT ;  /* 0x0000003d1e1e7212 */ /* 0x000fe400078eb420 */
[----:B------:R-:W-:Y:S02]  /*4300*/  LOP3.LUT R48, R2, R42, R27, 0xb4, !PT ;  /* 0x0000002a02307212 */ /* 0x000fe400078eb41b */
[----:B------:R-:W-:-:S02]  /*4310*/  LOP3.LUT R32, R27, R57, R42, 0xb4, !PT ;  /* 0x000000391b207212 */ /* 0x000fc400078eb42a */
[----:B------:R-:W-:Y:S02]  /*4320*/  SHF.L.W.U32.HI R46, R9, 0x19, R8 ;  /* 0x00000019092e7819 */ /* 0x000fe40000010e08 */
[----:B------:R-:W-:Y:S02]  /*4330*/  LOP3.LUT R36, R25, R27, R2, 0xb4, !PT ;  /* 0x0000001b19247212 */ /* 0x000fe400078eb402 */
[----:B------:R-:W-:Y:S02]  /*4340*/  LOP3.LUT R42, R42, R25, R57, 0xb4, !PT ;  /* 0x000000192a2a7212 */ /* 0x000fe400078eb439 */
[----:B------:R-:W-:Y:S02]  /*4350*/  SHF.L.W.U32.HI R9, R8, 0x19, R9 ;  /* 0x0000001908097819 */ /* 0x000fe40000010e09 */
[----:B------:R-:W-:Y:S02]  /*4360*/  LOP3.LUT R57, R57, R2, R25, 0xb4, !PT ;  /* 0x0000000239397212 */ /* 0x000fe400078eb419 */
[----:B------:R-:W-:-:S02]  /*4370*/  LOP3.LUT R27, R50, R58, R51, 0xb4, !PT ;  /* 0x0000003a321b7212 */ /* 0x000fc400078eb433 */
[----:B------:R-:W-:Y:S02]  /*4380*/  LOP3.LUT R54, R51, R14, R58, 0xb4, !PT ;  /* 0x0000000e33367212 */ /* 0x000fe400078eb43a */
[----:B------:R-:W-:Y:S02]  /*4390*/  SHF.L.W.U32.HI R8, R11, 0x1, R52 ;  /* 0x000000010b087819 */ /* 0x000fe40000010e34 */
        /* <DEDUP_REMOVED lines=29> */
[C---:B------:R-:W-:Y:S02]  /*4570*/  LOP3.LUT R23, R39.reuse, R4, R29, 0x90, !PT ;  /* 0x0000000427177212 */ /* 0x040fe400078e901d */
[C---:B-1----:R-:W-:Y:S02]  /*4580*/  LOP3.LUT R26, R56.reuse, UR8, R39, 0x9c, !PT ;  /* 0x00000008381a7c12 */ /* 0x042fe4000f8e9c27 */
[----:B------:R-:W-:Y:S02]  /*4590*/  LOP3.LUT R39, R39, R43, R56, 0xb4, !PT ;  /* 0x0000002b27277212 */ /* 0x000fe400078eb438 */
[----:B------:R-:W-:Y:S02]  /*45a0*/  LOP3.LUT R56, R56, R6, R43, 0xb4, !PT ;  /* 0x0000000638387212 */ /* 0x000fe400078eb42b */
[----:B------:R-:W-:-:S02]  /*45b0*/  LOP3.LUT R23, R6, R23, RZ, 0x3c, !PT ;  /* 0x0000001706177212 */ /* 0x000fc400078e3cff */
[-CC-:B------:R-:W-:Y:S02]  /*45c0*/  LOP3.LUT R50, R6, R4.reuse, R29.reuse, 0x6, !PT ;  /* 0x0000000406327212 */ /* 0x180fe400078e061d */
[----:B------:R-:W-:Y:S02]  /*45d0*/  LOP3.LUT R29, R26, R4, R29, 0x96, !PT ;  /* 0x000000041a1d7212 */ /* 0x000fe400078e961d */
[C---:B------:R-:W-:Y:S02]  /*45e0*/  LOP3.LUT R6, R19.reuse, UR9, R44, 0x9c, !PT ;  /* 0x0000000913067c12 */ /* 0x040fe4000f8e9c2c */
        /* <DEDUP_REMOVED lines=13> */
[----:B------:R-:W-:Y:S02]  /*46c0*/  SHF.L.W.U32.HI R3, R6, 0x1, R19 ;  /* 0x0000000106037819 */ /* 0x000fe40000010e13 */
[----:B------:R-:W-:-:S02]  /*46d0*/  LOP3.LUT R5, R36, R5, R49, 0x96, !PT ;  /* 0x0000000524057212 */ /* 0x000fc400078e9631 */
[----:B------:R-:W-:Y:S02]  /*46e0*/  LOP3.LUT R52, R51, R40, R39, 0x96, !PT ;  /* 0x0000002833347212 */ /* 0x000fe400078e9627 */
[----:B------:R-:W-:Y:S02]  /*46f0*/  SHF.L.W.U32.HI R63, R19, 0x1, R6 ;  /* 0x00000001133f7819 */ /* 0x000fe40000010e06 */
[----:B------:R-:W-:Y:S02]  /*4700*/  LOP3.LUT R4, R3, R60, RZ, 0x3c, !PT ;  /* 0x0000003c03047212 */ /* 0x000fe400078e3cff */
[----:B------:R-:W-:Y:S02]  /*4710*/  LOP3.LUT R43, R50, R43, RZ, 0x3c, !PT ;  /* 0x0000002b322b7212 */ /* 0x000fe400078e3cff */
[----:B------:R-:W-:Y:S02]  /*4720*/  LOP3.LUT R10, R61, R10, RZ, 0x3c, !PT ;  /* 0x0000000a3d0a7212 */ /* 0x000fe400078e3cff */
[----:B------:R-:W-:-:S02]  /*4730*/  SHF.L.W.U32.HI R50, R60, 0x1, R5 ;  /* 0x000000013c327819 */ /* 0x000fc40000010e05 */
[----:B------:R-:W-:Y:S02]  /*4740*/  SHF.L.W.U32.HI R61, R5, 0x1, R60 ;  /* 0x00000001053d7819 */ /* 0x000fe40000010e3c */
[----:B------:R-:W-:Y:S02]  /*4750*/  LOP3.LUT R63, R63, R5, RZ, 0x3c, !PT ;  /* 0x000000053f3f7212 */ /* 0x000fe400078e3cff */
[----:B------:R-:W-:Y:S02]  /*4760*/  LOP3.LUT R52, R15, R52, R2, 0x96, !PT ;  /* 0x000000340f347212 */ /* 0x000fe400078e9602 */
[-C--:B------:R-:W-:Y:S02]  /*4770*/  LOP3.LUT R39, R39, R4.reuse, RZ, 0x3c, !PT ;  /* 0x0000000427277212 */ /* 0x080fe400078e3cff */
[-C--:B------:R-:W-:Y:S02]  /*4780*/  LOP3.LUT R40, R40, R4.reuse, RZ, 0x3c, !PT ;  /* 0x0000000428287212 */ /* 0x080fe400078e3cff */
[----:B------:R-:W-:-:S02]  /*4790*/  LOP3.LUT R51, R51, R4, RZ, 0x3c, !PT ;  /* 0x0000000433337212 */ /* 0x000fc400078e3cff */
[-C--:B------:R-:W-:Y:S02]  /*47a0*/  LOP3.LUT R3, R2, R4.reuse, RZ, 0x3c, !PT ;  /* 0x0000000402037212 */ /* 0x080fe400078e3cff */
[----:B------:R-:W-:Y:S02]  /*47b0*/  LOP3.LUT R15, R15, R4, RZ, 0x3c, !PT ;  /* 0x000000040f0f7212 */ /* 0x000fe400078e3cff */
[----:B------:R-:W-:Y:S02]  /*47c0*/  LOP3.LUT R5, R16, R12, R23, 0x96, !PT ;  /* 0x0000000c10057212 */ /* 0x000fe400078e9617 */
[----:B------:R-:W-:Y:S02]  /*47d0*/  LOP3.LUT R4, R55, R53, R38, 0x96, !PT ;  /* 0x0000003537047212 */ /* 0x000fe400078e9626 */
[----:B------:R-:W-:Y:S02]  /*47e0*/  LOP3.LUT R2, R30, R5, R58, 0x96, !PT ;  /* 0x000000051e027212 */ /* 0x000fe400078e963a */
[----:B------:R-:W-:-:S02]  /*47f0*/  LOP3.LUT R65, R34, R33, R44, 0x96, !PT ;  /* 0x0000002122417212 */ /* 0x000fc400078e962c */
[----:B------:R-:W-:Y:S02]  /*4800*/  LOP3.LUT R5, R57, R4, R37, 0x96, !PT ;  /* 0x0000000439057212 */ /* 0x000fe400078e9625 */
[----:B------:R-:W-:Y:S02]  /*4810*/  LOP3.LUT R65, R48, R65, R14, 0x96, !PT ;  /* 0x0000004130417212 */ /* 0x000fe400078e960e */
[----:B------:R-:W-:Y:S02]  /*4820*/  SHF.L.W.U32.HI R4, R5, 0x1, R2 ;  /* 0x0000000105047819 */ /* 0x000fe40000010e02 */
[-C--:B------:R-:W-:Y:S02]  /*4830*/  LOP3.LUT R44, R44, R63.reuse, RZ, 0x3c, !PT ;  /* 0x0000003f2c2c7212 */ /* 0x080fe400078e3cff */
[-C--:B------:R-:W-:Y:S02]  /*4840*/  LOP3.LUT R33, R33, R63.reuse, RZ, 0x3c, !PT ;  /* 0x0000003f21217212 */ /* 0x080fe400078e3cff */
[----:B------:R-:W-:-:S02]  /*4850*/  LOP3.LUT R34, R34, R63, RZ, 0x3c, !PT ;  /* 0x0000003f22227212 */ /* 0x000fc400078e3cff */
[-C--:B------:R-:W-:Y:S02]  /*4860*/  LOP3.LUT R14, R14, R63.reuse, RZ, 0x3c, !PT ;  /* 0x0000003f0e0e7212 */ /* 0x080fe400078e3cff */
[----:B------:R-:W-:Y:S02]  /*4870*/  LOP3.LUT R48, R48, R63, RZ, 0x3c, !PT ;  /* 0x0000003f30307212 */ /* 0x000fe400078e3cff */
[----:B------:R-:W-:Y:S02]  /*4880*/  SHF.L.W.U32.HI R63, R2, 0x1, R5 ;  /* 0x00000001023f7819 */ /* 0x000fe40000010e05 */
[----:B------:R-:W-:Y:S02]  /*4890*/  LOP3.LUT R60, R4, R19, RZ, 0x3c, !PT ;  /* 0x00000013043c7212 */ /* 0x000fe400078e3cff */
[----:B------:R-:W-:Y:S02]  /*48a0*/  LOP3.LUT R4, R59, R20, R43, 0x96, !PT ;  /* 0x000000143b047212 */ /* 0x000fe400078e962b */
[----:B------:R-:W-:-:S02]  /*48b0*/  LOP3.LUT R69, R63, R6, RZ, 0x3c, !PT ;  /* 0x000000063f457212 */ /* 0x000fc400078e3cff */
[----:B------:R-:W-:Y:S02]  /*48c0*/  LOP3.LUT R63, R28, R21, R10, 0x96, !PT ;  /* 0x000000151c3f7212 */ /* 0x000fe400078e960a */
[----:B------:R-:W-:Y:S02]  /*48d0*/  LOP3.LUT R4, R45, R4, R54, 0x96, !PT ;  /* 0x000000042d047212 */ /* 0x000fe400078e9636 */
[----:B------:R-:W-:Y:S02]  /*48e0*/  LOP3.LUT R19, R54, R60, RZ, 0x3c, !PT ;  /* 0x0000003c36137212 */ /* 0x000fe400078e3cff */
[----:B------:R-:W-:Y:S02]  /*48f0*/  SHF.L.W.U32.HI R54, R52, 0x1, R65 ;  /* 0x0000000134367819 */ /* 0x000fe40000010e41 */
[----:B------:R-:W-:Y:S02]  /*4900*/  LOP3.LUT R63, R42, R63, R67, 0x96, !PT ;  /* 0x0000003f2a3f7212 */ /* 0x000fe400078e9643 */
[----:B------:R-:W-:-:S02]  /*4910*/  LOP3.LUT R6, R67, R69, RZ, 0x3c, !PT ;  /* 0x0000004543067212 */ /* 0x000fc400078e3cff */
[----:B------:R-:W-:Y:S02]  /*4920*/  SHF.L.W.U32.HI R67, R65, 0x1, R52 ;  /* 0x0000000141437819 */ /* 0x000fe40000010e34 */
[----:B------:R-:W-:Y:S02]  /*4930*/  LOP3.LUT R5, R54, R5, RZ, 0x3c, !PT ;  /* 0x0000000536057212 */ /* 0x000fe400078e3cff */
[----:B------:R-:W-:Y:S02]  /*4940*/  SHF.L.W.U32.HI R54, R4, 0x1, R63 ;  /* 0x0000000104367819 */ /* 0x000fe40000010e3f */
[----:B------:R-:W-:Y:S02]  /*4950*/  LOP3.LUT R2, R67, R2, RZ, 0x3c, !PT ;  /* 0x0000000243027212 */ /* 0x000fe400078e3cff */
[----:B------:R-:W-:Y:S02]  /*4960*/  LOP3.LUT R67, R54, R65, RZ, 0x3c, !PT ;  /* 0x0000004136437212 */ /* 0x000fe400078e3cff */
[----:B------:R-:W-:-:S02]  /*4970*/  SHF.L.W.U32.HI R65, R63, 0x1, R4 ;  /* 0x000000013f417819 */ /* 0x000fc40000010e04 */
        /* <DEDUP_REMOVED lines=23> */
[----:B------:R-:W-:-:S02]  /*4af0*/  LOP3.LUT R45, R45, R60, RZ, 0x3c, !PT ;  /* 0x0000003c2d2d7212 */ /* 0x000fc400078e3cff */
[----:B------:R-:W-:Y:S02]  /*4b00*/  LOP3.LUT R42, R42, R69, RZ, 0x3c, !PT ;  /* 0x000000452a2a7212 */ /* 0x000fe400078e3cff */
[----:B------:R-:W-:Y:S02]  /*4b10*/  SHF.L.W.U32.HI R49, R52, 0x9, R25 ;  /* 0x0000000934317819 */ /* 0x000fe40000010e19 */
[----:B------:R-:W-:Y:S02]  /*4b20*/  SHF.L.W.U32.HI R6, R25, 0x9, R52 ;  /* 0x0000000919067819 */ /* 0x000fe40000010e34 */
[----:B------:R-:W-:Y:S02]  /*4b30*/  SHF.L.W.U32.HI R20, R20, 0x17, R21 ;  /* 0x0000001714147819 */ /* 0x000fe40000010e15 */
[----:B------:R-:W-:Y:S02]  /*4b40*/  LOP3.LUT R52, R17, R2, RZ, 0x3c, !PT ;  /* 0x0000000211347212 */ /* 0x000fe400078e3cff */
[----:B------:R-:W-:-:S02]  /*4b50*/  LOP3.LUT R21, R8, R5, RZ, 0x3c, !PT ;  /* 0x0000000508157212 */ /* 0x000fc400078e3cff */
[-C--:B------:R-:W-:Y:S02]  /*4b60*/  LOP3.LUT R43, R43, R60.reuse, RZ, 0x3c, !PT ;  /* 0x0000003c2b2b7212 */ /* 0x080fe400078e3cff */
[----:B------:R-:W-:Y:S02]  /*4b70*/  LOP3.LUT R59, R59, R60, RZ, 0x3c, !PT ;  /* 0x0000003c3b3b7212 */ /* 0x000fe400078e3cff */
[----:B------:R-:W-:Y:S02]  /*4b80*/  LOP3.LUT R28, R28, R69, RZ, 0x3c, !PT ;  /* 0x000000451c1c7212 */ /* 0x000fe400078e3cff */
[----:B------:R-:W-:Y:S02]  /*4b90*/  SHF.L.W.U32.HI R60, R33, 0xc, R40 ;  /* 0x0000000c213c7819 */ /* 0x000fe40000010e28 */
[----:B------:R-:W-:Y:S02]  /*4ba0*/  SHF.L.W.U32.HI R8, R42, 0x18, R45 ;  /* 0x000000182a087819 */ /* 0x000fe40000010e2d */
[----:B------:R-:W-:-:S02]  /*4bb0*/  SHF.L.W.U32.HI R33, R40, 0xc, R33 ;  /* 0x0000000c28217819 */ /* 0x000fc40000010e21 */
[----:B------:R-:W-:Y:S02]  /*4bc0*/  SHF.L.W.U32.HI R45, R45, 0x18, R42 ;  /* 0x000000182d2d7819 */ /* 0x000fe40000010e2a */
[----:B------:R-:W-:Y:S02]  /*4bd0*/  SHF.L.W.U32.HI R17, R21, 0x4, R52 ;  /* 0x0000000415117819 */ /* 0x000fe40000010e34 */
[----:B------:R-:W-:Y:S02]  /*4be0*/  SHF.L.W.U32.HI R40, R15, 0x2, R48 ;  /* 0x000000020f287819 */ /* 0x000fe40000010e30 */
[----:B------:R-:W-:Y:S02]  /*4bf0*/  LOP3.LUT R7, R7, R2, RZ, 0x3c, !PT ;  /* 0x0000000207077212 */ /* 0x000fe400078e3cff */
[----:B------:R-:W-:Y:S02]  /*4c00*/  LOP3.LUT R42, R36, R5, RZ, 0x3c, !PT ;  /* 0x00000005242a7212 */ /* 0x000fe400078e3cff */
[----:B------:R-:W-:-:S02]  /*4c10*/  SHF.L.W.U32.HI R52, R52, 0x4, R21 ;  /* 0x0000000434347819 */ /* 0x000fc40000010e15 */
        /* <DEDUP_REMOVED lines=9> */
[----:B------:R-:W-:Y:S02]  /*4cb0*/  SHF.L.W.U32.HI R28, R14, 0xd, R3 ;  /* 0x0000000d0e1c7819 */ /* 0x000fe40000010e03 */
        /* <DEDUP_REMOVED lines=8> */
[-C--:B------:R-:W-:Y:S02]  /*4d40*/  LOP3.LUT R58, R58, R61.reuse, RZ, 0x3c, !PT ;  /* 0x0000003d3a3a7212 */ /* 0x080fe400078e3cff */
[----:B------:R-:W-:Y:S02]  /*4d50*/  LOP3.LUT R30, R30, R61, RZ, 0x3c, !PT ;  /* 0x0000003d1e1e7212 */ /* 0x000fe400078e3cff */
        /* <DEDUP_REMOVED lines=15> */
[----:B------:R-:W-:-:S02]  /*4e50*/  LOP3.LUT R23, R23, R61, RZ, 0x3c, !PT ;  /* 0x0000003d17177212 */ /* 0x000fc400078e3cff */
[----:B------:R-:W-:Y:S02]  /*4e60*/  SHF.L.W.U32.HI R30, R57, 0xe, R30 ;  /* 0x0000000e391e7819 */ /* 0x000fe40000010e1e */
[----:B------:R-:W-:Y:S02]  /*4e70*/  SHF.L.W.U32.HI R58, R37, 0x8, R58 ;  /* 0x00000008253a7819 */ /* 0x000fe40000010e3a */
[----:B------:R-:W-:Y:S02]  /*4e80*/  SHF.L.W.U32.HI R13, R4, 0x6, R13 ;  /* 0x00000006040d7819 */ /* 0x000fe40000010e0d */
[----:B------:R-:W-:Y:S02]  /*4e90*/  SHF.L.W.U32.HI R37, R12, 0x14, R53 ;  /* 0x000000140c257819 */ /* 0x000fe40000010e35 */
[----:B------:R-:W-:Y:S02]  /*4ea0*/  LOP3.LUT R4, R26, R47, R20, 0xb4, !PT ;  /* 0x0000002f1a047212 */ /* 0x000fe400078eb414 */
[----:B------:R-:W-:-:S02]  /*4eb0*/  LOP3.LUT R57, R20, R6, R47, 0xb4, !PT ;  /* 0x0000000614397212 */ /* 0x000fc400078eb42f */
[----:B------:R-:W-:Y:S02]  /*4ec0*/  SHF.L.W.U32.HI R12, R53, 0x14, R12 ;  /* 0x00000014350c7819 */ /* 0x000fe40000010e0c */
[----:B------:R-:W-:Y:S02]  /*4ed0*/  LOP3.LUT R47, R47, R15, R6, 0xb4, !PT ;  /* 0x0000000f2f2f7212 */ /* 0x000fe400078eb406 */
[----:B------:R-:W-:Y:S02]  /*4ee0*/  SHF.L.W.U32.HI R53, R32, 0x1d, R41 ;  /* 0x0000001d20357819 */ /* 0x000fe40000010e29 */
[----:B------:R-:W-:Y:S02]  /*4ef0*/  LOP3.LUT R6, R6, R26, R15, 0xb4, !PT ;  /* 0x0000001a06067212 */ /* 0x000fe400078eb40f */
[----:B------:R-:W-:Y:S02]  /*4f00*/  SHF.L.W.U32.HI R24, R23, 0x1b, R38 ;  /* 0x0000001b17187819 */ /* 0x000fe40000010e26 */
[----:B------:R-:W-:-:S02]  /*4f10*/  SHF.L.W.U32.HI R32, R41, 0x1d, R32 ;  /* 0x0000001d29207819 */ /* 0x000fc40000010e20 */
[----:B------:R-:W-:Y:S02]  /*4f20*/  LOP3.LUT R15, R15, R20, R26, 0xb4, !PT ;  /* 0x000000140f0f7212 */ /* 0x000fe400078eb41a */
[----:B------:R-:W-:Y:S02]  /*4f30*/  SHF.L.W.U32.HI R23, R38, 0x1b, R23 ;  /* 0x0000001b26177819 */ /* 0x000fe40000010e17 */
        /* <DEDUP_REMOVED lines=36> */
[----:B------:R-:W-:Y:S02]  /*5180*/  LOP3.LUT R37, R46, UR10, R33, 0x9c, !PT ;  /* 0x0000000a2e257c12 */ /* 0x000fe4000f8e9c21 */
[----:B------:R-:W-:Y:S02]  /*5190*/  LOP3.LUT R33, R33, R19, R46, 0xb4, !PT ;  /* 0x0000001321217212 */ /* 0x000fe400078eb42e */
[----:B------:R-:W-:Y:S02]  /*51a0*/  LOP3.LUT R44, R60, R5, R18, 0x90, !PT ;  /* 0x000000053c2c7212 */ /* 0x000fe400078e9012 */
[----:B------:R-:W-:-:S02]  /*51b0*/  LOP3.LUT R46, R46, R30, R19, 0xb4, !PT ;  /* 0x0000001e2e2e7212 */ /* 0x000fc400078eb413 */
[C---:B------:R-:W-:Y:S02]  /*51c0*/  LOP3.LUT R32, R30.reuse, R53, RZ, 0x3c, !PT ;  /* 0x000000351e207212 */ /* 0x040fe400078e3cff */
[-CC-:B------:R-:W-:Y:S02]  /*51d0*/  LOP3.LUT R64, R30, R2.reuse, R29.reuse, 0x6, !PT ;  /* 0x000000021e407212 */ /* 0x180fe400078e061d */
[----:B------:R-:W-:Y:S02]  /*51e0*/  LOP3.LUT R30, R11, R9, R50, 0xb4, !PT ;  /* 0x000000090b1e7212 */ /* 0x000fe400078eb432 */
[----:B------:R-:W-:Y:S02]  /*51f0*/  LOP3.LUT R2, R37, R2, R29, 0x96, !PT ;  /* 0x0000000225027212 */ /* 0x000fe400078e961d */
[C---:B------:R-:W-:Y:S02]  /*5200*/  LOP3.LUT R29, R9.reuse, R44, RZ, 0x3c, !PT ;  /* 0x0000002c091d7212 */ /* 0x040fe400078e3cff */
[----:B------:R-:W-:-:S02]  /*5210*/  LOP3.LUT R37, R9, R5, R18, 0x6, !PT ;  /* 0x0000000509257212 */ /* 0x000fc400078e0612 */
[----:B------:R-:W-:Y:S02]  /*5220*/  LOP3.LUT R48, R59, R39, R46, 0x96, !PT ;  /* 0x000000273b307212 */ /* 0x000fe400078e962e */
[----:B------:R-:W-:Y:S02]  /*5230*/  LOP3.LUT R9, R21, R10, R30, 0x96, !PT ;  /* 0x0000000a15097212 */ /* 0x000fe400078e961e */
[----:B------:R-:W-:Y:S01]  /*5240*/  LOP3.LUT R42, R11, UR11, R60, 0x9c, !PT ;  /* 0x0000000b0b2a7c12 */ /* 0x000fe2000f8e9c3c */
[----:B------:R-:W1:Y:S01]  /*5250*/  LDCU.128 UR8, c[0x3][0x30] ;  /* 0x00c00600ff0877ac */ /* 0x000e620008000c00 */
[----:B------:R-:W-:Y:S02]  /*5260*/  LOP3.LUT R60, R60, R50, R11, 0xb4, !PT ;  /* 0x000000323c3c7212 */ /* 0x000fe400078eb40b */
[----:B------:R-:W-:Y:S02]  /*5270*/  LOP3.LUT R11, R24, R35, R2, 0x96, !PT ;  /* 0x00000023180b7212 */ /* 0x000fe400078e9602 */
[----:B------:R-:W-:-:S02]  /*5280*/  LOP3.LUT R48, R47, R48, R38, 0x96, !PT ;  /* 0x000000302f307212 */ /* 0x000fc400078e9626 */
[----:B------:R-:W-:Y:S02]  /*5290*/  LOP3.LUT R9, R34, R9, R51, 0x96, !PT ;  /* 0x0000000922097212 */ /* 0x000fe400078e9633 */
[----:B------:R-:W-:Y:S02]  /*52a0*/  LOP3.LUT R5, R42, R5, R18, 0x96, !PT ;  /* 0x000000052a057212 */ /* 0x000fe400078e9612 */
[----:B------:R-:W-:Y:S02]  /*52b0*/  LOP3.LUT R42, R4, R11, R16, 0x96, !PT ;  /* 0x0000000b042a7212 */ /* 0x000fe400078e9610 */
[----:B------:R-:W-:Y:S02]  /*52c0*/  SHF.L.W.U32.HI R11, R9, 0x1, R48 ;  /* 0x00000001090b7819 */ /* 0x000fe40000010e30 */
[----:B------:R-:W-:Y:S02]  /*52d0*/  LOP3.LUT R18, R17, R12, R5, 0x96, !PT ;  /* 0x0000000c11127212 */ /* 0x000fe400078e9605 */
[----:B------:R-:W-:-:S02]  /*52e0*/  LOP3.LUT R19, R64, R19, RZ, 0x3c, !PT ;  /* 0x0000001340137212 */ /* 0x000fc400078e3cff */
[----:B------:R-:W-:Y:S02]  /*52f0*/  LOP3.LUT R50, R37, R50, RZ, 0x3c, !PT ;  /* 0x0000003225327212 */ /* 0x000fe400078e3cff */
[----:B------:R-:W-:Y:S02]  /*5300*/  LOP3.LUT R64, R11, R42, RZ, 0x3c, !PT ;  /* 0x0000002a0b407212 */ /* 0x000fe400078e3cff */
[----:B------:R-:W-:Y:S02]  /*5310*/  LOP3.LUT R37, R41, R18, R23, 0x96, !PT ;  /* 0x0000001229257212 */ /* 0x000fe400078e9617 */
[----:B------:R-:W-:Y:S02]  /*5320*/  LOP3.LUT R44, R56, R7, R33, 0x96, !PT ;  /* 0x00000007382c7212 */ /* 0x000fe400078e9621 */
[----:B------:R-:W-:Y:S02]  /*5330*/  SHF.L.W.U32.HI R55, R48, 0x1, R9 ;  /* 0x0000000130377819 */ /* 0x000fe40000010e09 */
[----:B------:R-:W-:-:S02]  /*5340*/  LOP3.LUT R18, R7, R64, RZ, 0x3c, !PT ;  /* 0x0000004007127212 */ /* 0x000fc400078e3cff */
[----:B------:R-:W-:Y:S02]  /*5350*/  SHF.L.W.U32.HI R53, R42, 0x1, R37 ;  /* 0x000000012a357819 */ /* 0x000fe40000010e25 */
[----:B------:R-:W-:Y:S02]  /*5360*/  LOP3.LUT R44, R57, R44, R26, 0x96, !PT ;  /* 0x0000002c392c7212 */ /* 0x000fe400078e961a */
[----:B------:R-:W-:Y:S02]  /*5370*/  LOP3.LUT R7, R26, R64, RZ, 0x3c, !PT ;  /* 0x000000401a077212 */ /* 0x000fe400078e3cff */
[----:B------:R-:W-:Y:S02]  /*5380*/  SHF.L.W.U32.HI R42, R37, 0x1, R42 ;  /* 0x00000001252a7819 */ /* 0x000fe40000010e2a */
        /* <DEDUP_REMOVED lines=12> */
[----:B------:R-:W-:-:S04]  /*5450*/  SHF.L.W.U32.HI R55, R26, 0x1, R11 ;  /* 0x000000011a377819 */ /* 0x000fc80000010e0b */
[----:B------:R-:W-:Y:S02]  /*5460*/  LOP3.LUT R48, R55, R48, RZ, 0x3c, !PT ;  /* 0x0000003037307212 */ /* 0x000fe400078e3cff */
[----:B------:R-:W-:Y:S02]  /*5470*/  LOP3.LUT R55, R58, R3, R19, 0x96, !PT ;  /* 0x000000033a377212 */ /* 0x000fe400078e9613 */
[-C--:B------:R-:W-:Y:S02]  /*5480*/  LOP3.LUT R19, R19, R48.reuse, RZ, 0x3c, !PT ;  /* 0x0000003013137212 */ /* 0x080fe400078e3cff */
[----:B------:R-:W-:Y:S02]  /*5490*/  LOP3.LUT R55, R6, R55, R63, 0x96, !PT ;  /* 0x0000003706377212 */ /* 0x000fe400078e963f */
[-C--:B------:R-:W-:Y:S02]  /*54a0*/  LOP3.LUT R3, R3, R48.reuse, RZ, 0x3c, !PT ;  /* 0x0000003003037212 */ /* 0x080fe400078e3cff */
[----:B------:R-:W-:-:S02]  /*54b0*/  LOP3.LUT R58, R58, R48, RZ, 0x3c, !PT ;  /* 0x000000303a3a7212 */ /* 0x000fc400078e3cff */
[-C--:B------:R-:W-:Y:S02]  /*54c0*/  LOP3.LUT R52, R63, R48.reuse, RZ, 0x3c, !PT ;  /* 0x000000303f347212 */ /* 0x080fe400078e3cff */
[----:B------:R-:W-:Y:S02]  /*54d0*/  LOP3.LUT R6, R6, R48, RZ, 0x3c, !PT ;  /* 0x0000003006067212 */ /* 0x000fe400078e3cff */
[----:B------:R-:W-:-:S04]  /*54e0*/  SHF.L.W.U32.HI R48, R11, 0x1, R26 ;  /* 0x000000010b307819 */ /* 0x000fc80000010e1a */
[----:B------:R-:W-:Y:S02]  /*54f0*/  LOP3.LUT R63, R48, R9, RZ, 0x3c, !PT ;  /* 0x00000009303f7212 */ /* 0x000fe400078e3cff */
[----:B------:R-:W-:Y:S02]  /*5500*/  LOP3.LUT R48, R27, R28, R50, 0x96, !PT ;  /* 0x0000001c1b307212 */ /* 0x000fe400078e9632 */
[-C--:B------:R-:W-:Y:S02]  /*5510*/  LOP3.LUT R9, R62, R63.reuse, RZ, 0x3c, !PT ;  /* 0x0000003f3e097212 */ /* 0x080fe400078e3cff */
[----:B------:R-:W-:Y:S02]  /*5520*/  LOP3.LUT R48, R49, R48, R62, 0x96, !PT ;  /* 0x0000003031307212 */ /* 0x000fe400078e963e */
[----:B------:R-:W-:Y:S02]  /*5530*/  SHF.L.W.U32.HI R62, R61, 0x1, R44 ;  /* 0x000000013d3e7819 */ /* 0x000fe40000010e2c */
[----:B------:R-:W-:-:S02]  /*5540*/  LOP3.LUT R50, R50, R63, RZ, 0x3c, !PT ;  /* 0x0000003f32327212 */ /* 0x000fc400078e3cff */
[-C--:B------:R-:W-:Y:S02]  /*5550*/  LOP3.LUT R28, R28, R63.reuse, RZ, 0x3c, !PT ;  /* 0x0000003f1c1c7212 */ /* 0x080fe400078e3cff */
[-C--:B------:R-:W-:Y:S02]  /*5560*/  LOP3.LUT R27, R27, R63.reuse, RZ, 0x3c, !PT ;  /* 0x0000003f1b1b7212 */ /* 0x080fe400078e3cff */
[----:B------:R-:W-:Y:S02]  /*5570*/  LOP3.LUT R49, R49, R63, RZ, 0x3c, !PT ;  /* 0x0000003f31317212 */ /* 0x000fe400078e3cff */
[----:B------:R-:W-:Y:S02]  /*5580*/  LOP3.LUT R11, R62, R11, RZ, 0x3c, !PT ;  /* 0x0000000b3e0b7212 */ /* 0x000fe400078e3cff */
[----:B------:R-:W-:Y:S02]  /*5590*/  SHF.L.W.U32.HI R63, R44, 0x1, R61 ;  /* 0x000000012c3f7819 */ /* 0x000fe40000010e3d */
[----:B------:R-:W-:-:S02]  /*55a0*/  SHF.L.W.U32.HI R62, R55, 0x1, R48 ;  /* 0x00000001373e7819 */ /* 0x000fc40000010e30 */
[----:B------:R-:W-:Y:S02]  /*55b0*/  LOP3.LUT R26, R63, R26, RZ, 0x3c, !PT ;  /* 0x0000001a3f1a7212 */ /* 0x000fe400078e3cff */
[----:B------:R-:W-:Y:S02]  /*55c0*/  LOP3.LUT R63, R62, R61, RZ, 0x3c, !PT ;  /* 0x0000003d3e3f7212 */ /* 0x000fe400078e3cff */
[----:B------:R-:W-:Y:S02]  /*55d0*/  SHF.L.W.U32.HI R61, R48, 0x1, R55 ;  /* 0x00000001303d7819 */ /* 0x000fe40000010e37 */
        /* <DEDUP_REMOVED lines=13> */
[----:B------:R-:W-:Y:S02]  /*56b0*/  LOP3.LUT R16, R16, R11, RZ, 0x3c, !PT ;  /* 0x0000000b10107212 */ /* 0x000fe400078e3cff */
[----:B------:R-:W-:-:S02]  /*56c0*/  SHF.L.W.U32.HI R23, R13, 0xc, R18 ;  /* 0x0000000c0d177819 */ /* 0x000fc40000010e12 */
[----:B------:R-:W-:Y:S02]  /*56d0*/  SHF.L.W.U32.HI R18, R18, 0xc, R13 ;  /* 0x0000000c12127819 */ /* 0x000fe40000010e0d */
[-C--:B------:R-:W-:Y:S02]  /*56e0*/  LOP3.LUT R39, R39, R44.reuse, RZ, 0x3c, !PT ;  /* 0x0000002c27277212 */ /* 0x080fe400078e3cff */
[-C--:B------:R-:W-:Y:S02]  /*56f0*/  LOP3.LUT R48, R59, R44.reuse, RZ, 0x3c, !PT ;  /* 0x0000002c3b307212 */ /* 0x080fe400078e3cff */
[-C--:B------:R-:W-:Y:S02]  /*5700*/  LOP3.LUT R38, R38, R44.reuse, RZ, 0x3c, !PT ;  /* 0x0000002c26267212 */ /* 0x080fe400078e3cff */
[----:B------:R-:W-:Y:S02]  /*5710*/  LOP3.LUT R47, R47, R44, RZ, 0x3c, !PT ;  /* 0x0000002c2f2f7212 */ /* 0x000fe400078e3cff */
[----:B------:R-:W-:-:S02]  /*5720*/  SHF.L.W.U32.HI R13, R52, 0x15, R9 ;  /* 0x00000015340d7819 */ /* 0x000fc40000010e09 */
[-C--:B------:R-:W-:Y:S02]  /*5730*/  LOP3.LUT R32, R32, R42.reuse, RZ, 0x3c, !PT ;  /* 0x0000002a20207212 */ /* 0x080fe400078e3cff */
[-C--:B------:R-:W-:Y:S02]  /*5740*/  LOP3.LUT R43, R43, R42.reuse, RZ, 0x3c, !PT ;  /* 0x0000002a2b2b7212 */ /* 0x080fe400078e3cff */
[-C--:B------:R-:W-:Y:S02]  /*5750*/  LOP3.LUT R45, R45, R42.reuse, RZ, 0x3c, !PT ;  /* 0x0000002a2d2d7212 */ /* 0x080fe400078e3cff */
[----:B------:R-:W-:Y:S02]  /*5760*/  LOP3.LUT R15, R15, R42, RZ, 0x3c, !PT ;  /* 0x0000002a0f0f7212 */ /* 0x000fe400078e3cff */
        /* <DEDUP_REMOVED lines=12> */
[----:B------:R-:W-:Y:S02]  /*5830*/  LOP3.LUT R21, R21, R63, RZ, 0x3c, !PT ;  /* 0x0000003f15157212 */ /* 0x000fe400078e3cff */
[----:B------:R-:W-:-:S02]  /*5840*/  LOP3.LUT R28, R35, R11, RZ, 0x3c, !PT ;  /* 0x0000000b231c7212 */ /* 0x000fc400078e3cff */
[-C--:B------:R-:W-:Y:S02]  /*5850*/  LOP3.LUT R59, R12, R26.reuse, RZ, 0x3c, !PT ;  /* 0x0000001a0c3b7212 */ /* 0x080fe400078e3cff */
[----:B------:R-:W-:Y:S02]  /*5860*/  SHF.L.W.U32.HI R53, R57, 0x2, R20 ;  /* 0x0000000239357819 */ /* 0x000fe40000010e14 */
[----:B------:R-:W-:Y:S02]  /*5870*/  SHF.L.W.U32.HI R20, R20, 0x2, R57 ;  /* 0x0000000214147819 */ /* 0x000fe40000010e39 */
[----:B------:R-:W-:Y:S02]  /*5880*/  SHF.L.W.U32.HI R17, R37, 0x3, R60 ;  /* 0x0000000325117819 */ /* 0x000fe40000010e3c */
[----:B------:R-:W-:Y:S02]  /*5890*/  LOP3.LUT R12, R4, R11, RZ, 0x3c, !PT ;  /* 0x0000000b040c7212 */ /* 0x000fe400078e3cff */
[----:B------:R-:W-:-:S02]  /*58a0*/  LOP3.LUT R57, R41, R26, RZ, 0x3c, !PT ;  /* 0x0000001a29397212 */ /* 0x000fc400078e3cff */
[----:B------:R-:W-:Y:S02]  /*58b0*/  SHF.L.W.U32.HI R37, R60, 0x3, R37 ;  /* 0x000000033c257819 */ /* 0x000fe40000010e25 */
[-C--:B------:R-:W-:Y:S02]  /*58c0*/  LOP3.LUT R10, R10, R63.reuse, RZ, 0x3c, !PT ;  /* 0x0000003f0a0a7212 */ /* 0x080fe400078e3cff */
        /* <DEDUP_REMOVED lines=29> */
[----:B------:R-:W-:Y:S02]  /*5aa0*/  LOP3.LUT R8, R30, R46, R3, 0xb4, !PT ;  /* 0x0000002e1e087212 */ /* 0x000fe400078eb403 */
[----:B------:R-:W-:Y:S02]  /*5ab0*/  LOP3.LUT R47, R3, R9, R46, 0xb4, !PT ;  /* 0x00000009032f7212 */ /* 0x000fe400078eb42e */
[----:B------:R-:W-:Y:S02]  /*5ac0*/  LOP3.LUT R46, R46, R20, R9, 0xb4, !PT ;  /* 0x000000142e2e7212 */ /* 0x000fe400078eb409 */
[----:B------:R-:W-:Y:S02]  /*5ad0*/  LOP3.LUT R9, R9, R30, R20, 0xb4, !PT ;  /* 0x0000001e09097212 */ /* 0x000fe400078eb414 */
[----:B------:R-:W-:-:S02]  /*5ae0*/  SHF.L.W.U32.HI R35, R49, 0x18, R6 ;  /* 0x0000001831237819 */ /* 0x000fc40000010e06 */
[----:B------:R-:W-:Y:S02]  /*5af0*/  SHF.L.W.U32.HI R63, R38, 0xf, R51 ;  /* 0x0000000f263f7819 */ /* 0x000fe40000010e33 */
[----:B------:R-:W-:Y:S02]  /*5b00*/  LOP3.LUT R20, R20, R3, R30, 0xb4, !PT ;  /* 0x0000000314147212 */ /* 0x000fe400078eb41e */
[----:B------:R-:W-:Y:S02]  /*5b10*/  SHF.L.W.U32.HI R6, R6, 0x18, R49 ;  /* 0x0000001806067819 */ /* 0x000fe40000010e31 */
        /* <DEDUP_REMOVED lines=11> */
[----:B------:R-:W-:Y:S02]  /*5bd0*/  SHF.L.W.U32.HI R49, R12, 0x12, R57 ;  /* 0x000000120c317819 */ /* 0x000fe40000010e39 */
        /* <DEDUP_REMOVED lines=27> */
[C---:B-1----:R-:W-:Y:S02]  /*5d90*/  LOP3.LUT R39, R21.reuse, UR8, R18, 0x9c, !PT ;  /* 0x0000000815277c12 */ /* 0x042fe4000f8e9c12 */
[----:B------:R-:W-:Y:S02]  /*5da0*/  LOP3.LUT R34, R21, R15, R52, 0xb4, !PT ;  /* 0x0000000f15227212 */ /* 0x000fe400078eb434 */
[----:B------:R-:W-:Y:S02]  /*5db0*/  LOP3.LUT R18, R18, R52, R21, 0xb4, !PT ;  /* 0x0000003412127212 */ /* 0x000fe400078eb415 */
[C---:B------:R-:W-:Y:S02]  /*5dc0*/  LOP3.LUT R14, R15.reuse, R14, RZ, 0x3c, !PT ;  /* 0x0000000e0f0e7212 */ /* 0x040fe400078e3cff */
[----:B------:R-:W-:Y:S02]  /*5dd0*/  LOP3.LUT R45, R15, R11, R2, 0x6, !PT ;  /* 0x0000000b0f2d7212 */ /* 0x000fe400078e0602 */
[----:B------:R-:W-:-:S02]  /*5de0*/  LOP3.LUT R21, R60, R50, R13, 0xb4, !PT ;  /* 0x000000323c157212 */ /* 0x000fc400078eb40d */
[----:B------:R-:W-:Y:S02]  /*5df0*/  LOP3.LUT R2, R39, R11, R2, 0x96, !PT ;  /* 0x0000000b27027212 */ /* 0x000fe400078e9602 */
[----:B------:R-:W-:Y:S02]  /*5e00*/  LOP3.LUT R15, R60, UR9, R23, 0x9c, !PT ;  /* 0x000000093c0f7c12 */ /* 0x000fe4000f8e9c17 */
[CCC-:B------:R-:W-:Y:S02]  /*5e10*/  LOP3.LUT R55, R23.reuse, R26.reuse, R5.reuse, 0x90, !PT ;  /* 0x0000001a17377212 */ /* 0x1c0fe400078e9005 */
        /* <DEDUP_REMOVED lines=8> */
[----:B------:R-:W-:-:S02]  /*5ea0*/  LOP3.LUT R55, R50, R55, RZ, 0x3c, !PT ;  /* 0x0000003732377212 */ /* 0x000fc400078e3cff */
[----:B------:R-:W-:Y:S02]  /*5eb0*/  LOP3.LUT R13, R60, R13, RZ, 0x3c, !PT ;  /* 0x0000000d3c0d7212 */ /* 0x000fe400078e3cff */
[----:B------:R-:W-:Y:S02]  /*5ec0*/  LOP3.LUT R50, R10, R33, R5, 0x96, !PT ;  /* 0x000000210a327212 */ /* 0x000fe400078e9605 */
[----:B------:R-:W-:Y:S02]  /*5ed0*/  LOP3.LUT R60, R8, R11, R38, 0x96, !PT ;  /* 0x0000000b083c7212 */ /* 0x000fe400078e9626 */
[----:B------:R-:W-:Y:S02]  /*5ee0*/  SHF.L.W.U32.HI R11, R43, 0x1, R26 ;  /* 0x000000012b0b7819 */ /* 0x000fe40000010e1a */
[----:B------:R-:W-:Y:S02]  /*5ef0*/  LOP3.LUT R52, R45, R52, RZ, 0x3c, !PT ;  /* 0x000000342d347212 */ /* 0x000fe400078e3cff */
[----:B------:R-:W-:-:S02]  /*5f00*/  LOP3.LUT R39, R3, R50, R41, 0x96, !PT ;  /* 0x0000003203277212 */ /* 0x000fc400078e9629 */
[----:B------:R-:W-:Y:S02]  /*5f10*/  LOP3.LUT R15, R51, R40, R18, 0x96, !PT ;  /* 0x00000028330f7212 */ /* 0x000fe400078e9612 */
[----:B------:R-:W-:Y:S02]  /*5f20*/  SHF.L.W.U32.HI R57, R26, 0x1, R43 ;  /* 0x000000011a397819 */ /* 0x000fe40000010e2b */
[----:B------:R-:W-:Y:S02]  /*5f30*/  LOP3.LUT R45, R11, R60, RZ, 0x3c, !PT ;  /* 0x0000003c0b2d7212 */ /* 0x000fe400078e3cff */
[----:B------:R-:W-:Y:S02]  /*5f40*/  SHF.L.W.U32.HI R50, R60, 0x1, R39 ;  /* 0x000000013c327819 */ /* 0x000fe40000010e27 */
[----:B------:R-:W-:Y:S02]  /*5f50*/  SHF.L.W.U32.HI R59, R39, 0x1, R60 ;  /* 0x00000001273b7819 */ /* 0x000fe40000010e3c */
[----:B------:R-:W-:-:S02]  /*5f60*/  LOP3.LUT R57, R57, R39, RZ, 0x3c, !PT ;  /* 0x0000002739397212 */ /* 0x000fc400078e3cff */
[----:B------:R-:W-:Y:S02]  /*5f70*/  LOP3.LUT R11, R47, R15, R16, 0x96, !PT ;  /* 0x0000000f2f0b7212 */ /* 0x000fe400078e9610 */
[-C--:B------:R-:W-:Y:S02]  /*5f80*/  LOP3.LUT R18, R18, R45.reuse, RZ, 0x3c, !PT ;  /* 0x0000002d12127212 */ /* 0x080fe400078e3cff */
[-C--:B------:R-:W-:Y:S02]  /*5f90*/  LOP3.LUT R15, R40, R45.reuse, RZ, 0x3c, !PT ;  /* 0x0000002d280f7212 */ /* 0x080fe400078e3cff */
[-C--:B------:R-:W-:Y:S02]  /*5fa0*/  LOP3.LUT R51, R51, R45.reuse, RZ, 0x3c, !PT ;  /* 0x0000002d33337212 */ /* 0x080fe400078e3cff */
[-C--:B------:R-:W-:Y:S02]  /*5fb0*/  LOP3.LUT R39, R16, R45.reuse, RZ, 0x3c, !PT ;  /* 0x0000002d10277212 */ /* 0x080fe400078e3cff */
[----:B------:R-:W-:-:S02]  /*5fc0*/  LOP3.LUT R47, R47, R45, RZ, 0x3c, !PT ;  /* 0x0000002d2f2f7212 */ /* 0x000fc400078e3cff */
[----:B------:R-:W-:Y:S02]  /*5fd0*/  LOP3.LUT R45, R12, R19, R14, 0x96, !PT ;  /* 0x000000130c2d7212 */ /* 0x000fe400078e960e */
[----:B------:R-:W-:Y:S02]  /*5fe0*/  LOP3.LUT R16, R49, R54, R55, 0x96, !PT ;  /* 0x0000003631107212 */ /* 0x000fe400078e9637 */
[----:B------:R-:W-:Y:S02]  /*5ff0*/  LOP3.LUT R65, R48, R36, R23, 0x96, !PT ;  /* 0x0000002430417212 */ /* 0x000fe400078e9617 */
[----:B------:R-:W-:Y:S02]  /*6000*/  LOP3.LUT R45, R20, R45, R6, 0x96, !PT ;  /* 0x0000002d142d7212 */ /* 0x000fe400078e9606 */
[----:B------:R-:W-:Y:S02]  /*6010*/  LOP3.LUT R16, R53, R16, R35, 0x96, !PT ;  /* 0x0000001035107212 */ /* 0x000fe400078e9623 */
[----:B------:R-:W-:-:S02]  /*6020*/  LOP3.LUT R60, R30, R65, R32, 0x96, !PT ;  /* 0x000000411e3c7212 */ /* 0x000fc400078e9620 */
[-C--:B------:R-:W-:Y:S02]  /*6030*/  LOP3.LUT R23, R23, R57.reuse, RZ, 0x3c, !PT ;  /* 0x0000003917177212 */ /* 0x080fe400078e3cff */
        /* <DEDUP_REMOVED lines=9> */
[----:B------:R-:W-:Y:S02]  /*60d0*/  LOP3.LUT R7, R62, R57, RZ, 0x3c, !PT ;  /* 0x000000393e077212 */ /* 0x000fe400078e3cff */
[----:B------:R-:W-:-:S02]  /*60e0*/  SHF.L.W.U32.HI R62, R45, 0x1, R16 ;  /* 0x000000012d3e7819 */ /* 0x000fc40000010e10 */
[-C--:B------:R-:W-:Y:S02]  /*60f0*/  LOP3.LUT R52, R52, R57.reuse, RZ, 0x3c, !PT ;  /* 0x0000003934347212 */ /* 0x080fe400078e3cff */
[-C--:B------:R-:W-:Y:S02]  /*6100*/  LOP3.LUT R56, R56, R57.reuse, RZ, 0x3c, !PT ;  /* 0x0000003938387212 */ /* 0x080fe400078e3cff */
[----:B------:R-:W-:Y:S02]  /*6110*/  LOP3.LUT R9, R9, R57, RZ, 0x3c, !PT ;  /* 0x0000003909097212 */ /* 0x000fe400078e3cff */
[----:B------:R-:W-:Y:S02]  /*6120*/  LOP3.LUT R62, R62, R43, RZ, 0x3c, !PT ;  /* 0x0000002b3e3e7212 */ /* 0x000fe400078e3cff */
[----:B------:R-:W-:Y:S02]  /*6130*/  LOP3.LUT R57, R61, R24, R13, 0x96, !PT ;  /* 0x000000183d397212 */ /* 0x000fe400078e960d */
[----:B------:R-:W-:-:S02]  /*6140*/  LOP3.LUT R43, R24, R62, RZ, 0x3c, !PT ;  /* 0x0000003e182b7212 */ /* 0x000fc400078e3cff */
[C---:B------:R-:W-:Y:S02]  /*6150*/  LOP3.LUT R57, R42.reuse, R57, R63, 0x96, !PT ;  /* 0x000000392a397212 */ /* 0x040fe400078e963f */
[-C--:B------:R-:W-:Y:S02]  /*6160*/  LOP3.LUT R24, R63, R62.reuse, RZ, 0x3c, !PT ;  /* 0x0000003e3f187212 */ /* 0x080fe400078e3cff */
[----:B------:R-:W-:Y:S02]  /*6170*/  SHF.L.W.U32.HI R63, R11, 0x1, R60 ;  /* 0x000000010b3f7819 */ /* 0x000fe40000010e3c */
[-C--:B------:R-:W-:Y:S02]  /*6180*/  LOP3.LUT R13, R13, R62.reuse, RZ, 0x3c, !PT ;  /* 0x0000003e0d0d7212 */ /* 0x080fe400078e3cff */
[-C--:B------:R-:W-:Y:S02]  /*6190*/  LOP3.LUT R61, R61, R62.reuse, RZ, 0x3c, !PT ;  /* 0x0000003e3d3d7212 */ /* 0x080fe400078e3cff */
        /* <DEDUP_REMOVED lines=19> */
[----:B------:R-:W-:Y:S02]  /*62d0*/  LOP3.LUT R26, R17, R62, RZ, 0x3c, !PT ;  /* 0x0000003e111a7212 */ /* 0x000fe400078e3cff */
[----:B------:R-:W-:Y:S02]  /*62e0*/  LOP3.LUT R17, R12, R59, RZ, 0x3c, !PT ;  /* 0x0000003b0c117212 */ /* 0x000fe400078e3cff */
[----:B------:R-:W-:Y:S02]  /*62f0*/  SHF.L.W.U32.HI R38, R7, 0x15, R24 ;  /* 0x0000001507267819 */ /* 0x000fe40000010e18 */
[----:B------:R-:W-:Y:S02]  /*6300*/  LOP3.LUT R12, R55, R50, RZ, 0x3c, !PT ;  /* 0x00000032370c7212 */ /* 0x000fe400078e3cff */
[----:B------:R-:W-:Y:S02]  /*6310*/  SHF.L.W.U32.HI R7, R24, 0x15, R7 ;  /* 0x0000001518077819 */ /* 0x000fe40000010e07 */
[----:B------:R-:W-:-:S02]  /*6320*/  SHF.L.W.U32.HI R55, R58, 0x9, R49 ;  /* 0x000000093a377819 */ /* 0x000fc40000010e31 */
[----:B------:R-:W-:Y:S02]  /*6330*/  SHF.L.W.U32.HI R24, R49, 0x9, R58 ;  /* 0x0000000931187819 */ /* 0x000fe40000010e3a */
[-C--:B------:R-:W-:Y:S02]  /*6340*/  LOP3.LUT R60, R33, R16.reuse, RZ, 0x3c, !PT ;  /* 0x00000010213c7212 */ /* 0x080fe400078e3cff */
[-C--:B------:R-:W-:Y:S02]  /*6350*/  LOP3.LUT R33, R8, R45.reuse, RZ, 0x3c, !PT ;  /* 0x0000002d08217212 */ /* 0x080fe400078e3cff */
[-C--:B------:R-:W-:Y:S02]  /*6360*/  LOP3.LUT R58, R3, R16.reuse, RZ, 0x3c, !PT ;  /* 0x00000010033a7212 */ /* 0x080fe400078e3cff */
[----:B------:R-:W-:Y:S02]  /*6370*/  LOP3.LUT R49, R4, R45, RZ, 0x3c, !PT ;  /* 0x0000002d04317212 */ /* 0x000fe400078e3cff */
[----:B------:R-:W-:-:S02]  /*6380*/  LOP3.LUT R10, R10, R16, RZ, 0x3c, !PT ;  /* 0x000000100a0a7212 */ /* 0x000fc400078e3cff */
[----:B------:R-:W-:Y:S02]  /*6390*/  SHF.L.W.U32.HI R8, R51, 0xa, R48 ;  /* 0x0000000a33087819 */ /* 0x000fe40000010e30 */
[----:B------:R-:W-:Y:S02]  /*63a0*/  LOP3.LUT R20, R20, R59, RZ, 0x3c, !PT ;  /* 0x0000003b14147212 */ /* 0x000fe400078e3cff */
[----:B------:R-:W-:Y:S02]  /*63b0*/  LOP3.LUT R53, R53, R50, RZ, 0x3c, !PT ;  /* 0x0000003235357212 */ /* 0x000fe400078e3cff */
[----:B------:R-:W-:Y:S02]  /*63c0*/  SHF.L.W.U32.HI R51, R48, 0xa, R51 ;  /* 0x0000000a30337819 */ /* 0x000fe40000010e33 */
[----:B------:R-:W-:Y:S02]  /*63d0*/  LOP3.LUT R21, R21, R62, RZ, 0x3c, !PT ;  /* 0x0000003e15157212 */ /* 0x000fe400078e3cff */
[----:B------:R-:W-:-:S02]  /*63e0*/  SHF.L.W.U32.HI R48, R33, 0x12, R58 ;  /* 0x0000001221307819 */ /* 0x000fc40000010e3a */
[----:B------:R-:W-:Y:S02]  /*63f0*/  SHF.L.W.U32.HI R3, R58, 0x12, R33 ;  /* 0x000000123a037819 */ /* 0x000fe40000010e21 */
[----:B------:R-:W-:Y:S02]  /*6400*/  LOP3.LUT R44, R44, R62, RZ, 0x3c, !PT ;  /* 0x0000003e2c2c7212 */ /* 0x000fe400078e3cff */
[----:B------:R-:W-:Y:S02]  /*6410*/  SHF.L.W.U32.HI R33, R18, 0x1, R23 ;  /* 0x0000000112217819 */ /* 0x000fe40000010e17 */
[----:B------:R-:W-:Y:S02]  /*6420*/  SHF.L.W.U32.HI R4, R49, 0x3, R10 ;  /* 0x0000000331047819 */ /* 0x000fe40000010e0a */
[-C--:B------:R-:W-:Y:S02]  /*6430*/  LOP3.LUT R54, R54, R50.reuse, RZ, 0x3c, !PT ;  /* 0x0000003236367212 */ /* 0x080fe400078e3cff */
[----:B------:R-:W-:-:S02]  /*6440*/  LOP3.LUT R35, R35, R50, RZ, 0x3c, !PT ;  /* 0x0000003223237212 */ /* 0x000fc400078e3cff */
        /* <DEDUP_REMOVED lines=26> */
[----:B------:R-:W-:Y:S02]  /*65f0*/  LOP3.LUT R35, R21, R17, R40, 0xb4, !PT ;  /* 0x0000001115237212 */ /* 0x000fe400078eb428 */
[----:B------:R-:W-:Y:S02]  /*6600*/  LOP3.LUT R57, R40, R24, R17, 0xb4, !PT ;  /* 0x0000001828397212 */ /* 0x000fe400078eb411 */
[----:B------:R-:W-:Y:S02]  /*6610*/  LOP3.LUT R19, R19, R59, RZ, 0x3c, !PT ;  /* 0x0000003b13137212 */ /* 0x000fe400078e3cff */
[----:B------:R-:W-:-:S02]  /*6620*/  LOP3.LUT R43, R29, R45, RZ, 0x3c, !PT ;  /* 0x0000002d1d2b7212 */ /* 0x000fc400078e3cff */
[----:B------:R-:W-:Y:S02]  /*6630*/  SHF.L.W.U32.HI R34, R11, 0x1b, R12 ;  /* 0x0000001b0b227819 */ /* 0x000fe40000010e0c */
[----:B------:R-:W-:Y:S02]  /*6640*/  LOP3.LUT R17, R17, R47, R24, 0xb4, !PT ;  /* 0x0000002f11117212 */ /* 0x000fe400078eb418 */
[----:B------:R-:W-:Y:S02]  /*6650*/  SHF.L.W.U32.HI R11, R12, 0x1b, R11 ;  /* 0x0000001b0c0b7819 */ /* 0x000fe40000010e0b */
[----:B------:R-:W-:Y:S02]  /*6660*/  LOP3.LUT R24, R24, R21, R47, 0xb4, !PT ;  /* 0x0000001518187212 */ /* 0x000fe400078eb42f */
[----:B------:R-:W-:Y:S02]  /*6670*/  LOP3.LUT R27, R27, R62, RZ, 0x3c, !PT ;  /* 0x0000003e1b1b7212 */ /* 0x000fe400078e3cff */
[----:B------:R-:W-:-:S02]  /*6680*/  SHF.L.W.U32.HI R30, R42, 0x18, R9 ;  /* 0x000000182a1e7819 */ /* 0x000fc40000010e09 */
[----:B------:R-:W-:Y:S02]  /*6690*/  SHF.L.W.U32.HI R12, R37, 0x6, R26 ;  /* 0x00000006250c7819 */ /* 0x000fe40000010e1a */
[----:B------:R-:W-:Y:S02]  /*66a0*/  LOP3.LUT R47, R47, R40, R21, 0xb4, !PT ;  /* 0x000000282f2f7212 */ /* 0x000fe400078eb415 */
[----:B------:R-:W-:Y:S02]  /*66b0*/  SHF.L.W.U32.HI R9, R9, 0x18, R42 ;  /* 0x0000001809097819 */ /* 0x000fe40000010e2a */
[----:B------:R-:W-:Y:S02]  /*66c0*/  SHF.L.W.U32.HI R37, R26, 0x6, R37 ;  /* 0x000000061a257819 */ /* 0x000fe40000010e25 */
[----:B------:R-:W-:Y:S02]  /*66d0*/  LOP3.LUT R21, R14, R58, R41, 0xb4, !PT ;  /* 0x0000003a0e157212 */ /* 0x000fe400078eb429 */
[----:B------:R-:W-:-:S02]  /*66e0*/  LOP3.LUT R40, R41, R55, R58, 0xb4, !PT ;  /* 0x0000003729287212 */ /* 0x000fc400078eb43a */
[----:B------:R-:W-:Y:S02]  /*66f0*/  SHF.L.W.U32.HI R42, R43, 0x4, R60 ;  /* 0x000000042b2a7819 */ /* 0x000fe40000010e3c */
[----:B------:R-:W-:Y:S02]  /*6700*/  SHF.L.W.U32.HI R26, R19, 0x14, R54 ;  /* 0x00000014131a7819 */ /* 0x000fe40000010e36 */
[----:B------:R-:W-:Y:S02]  /*6710*/  LOP3.LUT R58, R58, R36, R55, 0xb4, !PT ;  /* 0x000000243a3a7212 */ /* 0x000fe400078eb437 */
[----:B------:R-:W-:Y:S02]  /*6720*/  SHF.L.W.U32.HI R29, R60, 0x4, R43 ;  /* 0x000000043c1d7819 */ /* 0x000fe40000010e2b */
[----:B------:R-:W-:Y:S02]  /*6730*/  SHF.L.W.U32.HI R19, R54, 0x14, R19 ;  /* 0x0000001436137819 */ /* 0x000fe40000010e13 */
[----:B------:R-:W-:-:S02]  /*6740*/  LOP3.LUT R55, R55, R14, R36, 0xb4, !PT ;  /* 0x0000000e37377212 */ /* 0x000fc400078eb424 */
[----:B------:R-:W-:Y:S02]  /*6750*/  SHF.L.W.U32.HI R54, R27, 0x1d, R46 ;  /* 0x0000001d1b367819 */ /* 0x000fe40000010e2e */
[----:B------:R-:W-:Y:S02]  /*6760*/  LOP3.LUT R36, R36, R41, R14, 0xb4, !PT ;  /* 0x0000002924247212 */ /* 0x000fe400078eb40e */
[----:B------:R-:W-:Y:S02]  /*6770*/  SHF.L.W.U32.HI R43, R56, 0x19, R61 ;  /* 0x00000019382b7819 */ /* 0x000fe40000010e3d */
[----:B------:R-:W-:Y:S02]  /*6780*/  SHF.L.W.U32.HI R27, R46, 0x1d, R27 ;  /* 0x0000001d2e1b7819 */ /* 0x000fe40000010e1b */
        /* <DEDUP_REMOVED lines=32> */
[C---:B------:R-:W-:Y:S02]  /*6990*/  LOP3.LUT R26, R28.reuse, UR10, R15, 0x9c, !PT ;  /* 0x0000000a1c1a7c12 */ /* 0x040fe4000f8e9c0f */
[----:B------:R-:W-:Y:S02]  /*69a0*/  LOP3.LUT R15, R15, R7, R28, 0xb4, !PT ;  /* 0x000000070f0f7212 */ /* 0x000fe400078eb41c */
[----:B------:R-:W-:Y:S02]  /*69b0*/  LOP3.LUT R28, R28, R20, R7, 0xb4, !PT ;  /* 0x000000141c1c7212 */ /* 0x000fe400078eb407 */
[C---:B------:R-:W-:Y:S02]  /*69c0*/  LOP3.LUT R23, R20.reuse, R23, RZ, 0x3c, !PT ;  /* 0x0000001714177212 */ /* 0x040fe400078e3cff */
[-CC-:B------:R-:W-:Y:S02]  /*69d0*/  LOP3.LUT R20, R20, R45.reuse, R2.reuse, 0x6, !PT ;  /* 0x0000002d14147212 */ /* 0x180fe400078e0602 */
[----:B------:R-:W-:-:S02]  /*69e0*/  LOP3.LUT R45, R26, R45, R2, 0x96, !PT ;  /* 0x0000002d1a2d7212 */ /* 0x000fc400078e9602 */
[C---:B------:R-:W-:Y:S02]  /*69f0*/  LOP3.LUT R2, R13.reuse, R10, R38, 0xb4, !PT ;  /* 0x0000000a0d027212 */ /* 0x040fe400078eb426 */
[C---:B------:R-:W-:Y:S02]  /*6a00*/  LOP3.LUT R53, R50.reuse, R16, R5, 0x90, !PT ;  /* 0x0000001032357212 */ /* 0x040fe400078e9005 */
[----:B------:R-:W-:Y:S01]  /*6a10*/  LOP3.LUT R27, R13, UR11, R50, 0x9c, !PT ;  /* 0x0000000b0d1b7c12 */ /* 0x000fe2000f8e9c32 */
[----:B------:R-:W1:Y:S01]  /*6a20*/  LDCU.128 UR8, c[0x3][0x40] ;  /* 0x00c00800ff0877ac */ /* 0x000e620008000c00 */
[----:B------:R-:W-:Y:S02]  /*6a30*/  LOP3.LUT R50, R50, R38, R13, 0xb4, !PT ;  /* 0x0000002632327212 */ /* 0x000fe400078eb40d */
[----:B------:R-:W-:Y:S02]  /*6a40*/  LOP3.LUT R26, R61, R49, R28, 0x96, !PT ;  /* 0x000000313d1a7212 */ /* 0x000fe400078e961c */
[----:B------:R-:W-:-:S02]  /*6a50*/  LOP3.LUT R13, R43, R4, R2, 0x96, !PT ;  /* 0x000000042b0d7212 */ /* 0x000fc400078e9602 */
[C---:B------:R-:W-:Y:S02]  /*6a60*/  LOP3.LUT R54, R10.reuse, R53, RZ, 0x3c, !PT ;  /* 0x000000350a367212 */ /* 0x040fe400078e3cff */
[----:B------:R-:W-:Y:S02]  /*6a70*/  LOP3.LUT R53, R10, R16, R5, 0x6, !PT ;  /* 0x000000100a357212 */ /* 0x000fe400078e0605 */
[----:B------:R-:W-:Y:S02]  /*6a80*/  LOP3.LUT R10, R29, R12, R45, 0x96, !PT ;  /* 0x0000000c1d0a7212 */ /* 0x000fe400078e962d */
[----:B------:R-:W-:Y:S02]  /*6a90*/  LOP3.LUT R26, R17, R26, R14, 0x96, !PT ;  /* 0x0000001a111a7212 */ /* 0x000fe400078e960e */
[----:B------:R-:W-:Y:S02]  /*6aa0*/  LOP3.LUT R13, R58, R13, R51, 0x96, !PT ;  /* 0x0000000d3a0d7212 */ /* 0x000fe400078e9633 */
[----:B------:R-:W-:-:S02]  /*6ab0*/  LOP3.LUT R5, R27, R16, R5, 0x96, !PT ;  /* 0x000000101b057212 */ /* 0x000fc400078e9605 */
[----:B------:R-:W-:Y:S02]  /*6ac0*/  LOP3.LUT R63, R35, R10, R41, 0x96, !PT ;  /* 0x0000000a233f7212 */ /* 0x000fe400078e9629 */
[----:B------:R-:W-:Y:S02]  /*6ad0*/  SHF.L.W.U32.HI R10, R13, 0x1, R26 ;  /* 0x000000010d0a7819 */ /* 0x000fe40000010e1a */
[----:B------:R-:W-:Y:S02]  /*6ae0*/  LOP3.LUT R7, R20, R7, RZ, 0x3c, !PT ;  /* 0x0000000714077212 */ /* 0x000fe400078e3cff */
[----:B------:R-:W-:Y:S02]  /*6af0*/  LOP3.LUT R60, R18, R19, R5, 0x96, !PT ;  /* 0x00000013123c7212 */ /* 0x000fe400078e9605 */
[----:B------:R-:W-:Y:S02]  /*6b00*/  LOP3.LUT R16, R42, R33, R15, 0x96, !PT ;  /* 0x000000212a107212 */ /* 0x000fe400078e960f */
        /* <DEDUP_REMOVED lines=8> */
[----:B------:R-:W-:Y:S02]  /*6b90*/  SHF.L.W.U32.HI R27, R26, 0x1, R13 ;  /* 0x000000011a1b7819 */ /* 0x000fe40000010e0d */
[----:B------:R-:W-:Y:S02]  /*6ba0*/  LOP3.LUT R20, R3, R52, R23, 0x96, !PT ;  /* 0x0000003403147212 */ /* 0x000fe400078e9617 */
[----:B------:R-:W-:Y:S02]  /*6bb0*/  LOP3.LUT R38, R53, R38, RZ, 0x3c, !PT ;  /* 0x0000002635267212 */ /* 0x000fe400078e3cff */
[----:B------:R-:W-:Y:S02]  /*6bc0*/  LOP3.LUT R33, R48, R39, R54, 0x96, !PT ;  /* 0x0000002730217212 */ /* 0x000fe400078e9636 */
[----:B------:R-:W-:-:S02]  /*6bd0*/  SHF.L.W.U32.HI R53, R63, 0x1, R60 ;  /* 0x000000013f357819 */ /* 0x000fc40000010e3c */
[----:B------:R-:W-:Y:S02]  /*6be0*/  SHF.L.W.U32.HI R56, R60, 0x1, R63 ;  /* 0x000000013c387819 */ /* 0x000fe40000010e3f */
[----:B------:R-:W-:Y:S02]  /*6bf0*/  LOP3.LUT R63, R34, R37, R50, 0x96, !PT ;  /* 0x00000025223f7212 */ /* 0x000fe400078e9632 */
[----:B------:R-:W-:Y:S02]  /*6c00*/  LOP3.LUT R27, R27, R60, RZ, 0x3c, !PT ;  /* 0x0000003c1b1b7212 */ /* 0x000fe400078e3cff */
        /* <DEDUP_REMOVED lines=20> */
[----:B------:R-:W-:Y:S02]  /*6d50*/  LOP3.LUT R13, R8, R67, RZ, 0x3c, !PT ;  /* 0x00000043080d7212 */ /* 0x000fe400078e3cff */
[----:B------:R-:W-:Y:S02]  /*6d60*/  LOP3.LUT R34, R55, R34, R8, 0x96, !PT ;  /* 0x0000002237227212 */ /* 0x000fe400078e9608 */
[----:B------:R-:W-:Y:S02]  /*6d70*/  SHF.L.W.U32.HI R8, R63, 0x1, R16 ;  /* 0x000000013f087819 */ /* 0x000fe40000010e10 */
[----:B------:R-:W-:-:S02]  /*6d80*/  SHF.L.W.U32.HI R60, R27, 0x1, R34 ;  /* 0x000000011b3c7819 */ /* 0x000fc40000010e22 */
[----:B------:R-:W-:Y:S02]  /*6d90*/  LOP3.LUT R8, R8, R65, RZ, 0x3c, !PT ;  /* 0x0000004108087212 */ /* 0x000fe400078e3cff */
[----:B------:R-:W-:-:S04]  /*6da0*/  SHF.L.W.U32.HI R65, R16, 0x1, R63 ;  /* 0x0000000110417819 */ /* 0x000fc80000010e3f */
[----:B------:R-:W-:Y:S02]  /*6db0*/  LOP3.LUT R20, R65, R20, RZ, 0x3c, !PT ;  /* 0x0000001441147212 */ /* 0x000fe400078e3cff */
[----:B------:R-:W-:Y:S02]  /*6dc0*/  LOP3.LUT R65, R60, R63, RZ, 0x3c, !PT ;  /* 0x0000003f3c417212 */ /* 0x000fe400078e3cff */
[----:B------:R-:W-:Y:S02]  /*6dd0*/  SHF.L.W.U32.HI R63, R34, 0x1, R27 ;  /* 0x00000001223f7819 */ /* 0x000fe40000010e1b */
[----:B------:R-:W-:Y:S02]  /*6de0*/  LOP3.LUT R56, R56, R27, RZ, 0x3c, !PT ;  /* 0x0000001b38387212 */ /* 0x000fe400078e3cff */
[----:B------:R-:W-:Y:S02]  /*6df0*/  LOP3.LUT R16, R63, R16, RZ, 0x3c, !PT ;  /* 0x000000103f107212 */ /* 0x000fe400078e3cff */
[----:B------:R-:W-:-:S02]  /*6e00*/  LOP3.LUT R53, R53, R34, RZ, 0x3c, !PT ;  /* 0x0000002235357212 */ /* 0x000fc400078e3cff */
[-C--:B------:R-:W-:Y:S02]  /*6e10*/  LOP3.LUT R27, R28, R16.reuse, RZ, 0x3c, !PT ;  /* 0x000000101c1b7212 */ /* 0x080fe400078e3cff */
[-C--:B------:R-:W-:Y:S02]  /*6e20*/  LOP3.LUT R49, R49, R16.reuse, RZ, 0x3c, !PT ;  /* 0x0000001031317212 */ /* 0x080fe400078e3cff */
[-C--:B------:R-:W-:Y:S02]  /*6e30*/  LOP3.LUT R34, R61, R16.reuse, RZ, 0x3c, !PT ;  /* 0x000000103d227212 */ /* 0x080fe400078e3cff */
[-C--:B------:R-:W-:Y:S02]  /*6e40*/  LOP3.LUT R14, R14, R16.reuse, RZ, 0x3c, !PT ;  /* 0x000000100e0e7212 */ /* 0x080fe400078e3cff */
        /* <DEDUP_REMOVED lines=12> */
[----:B------:R-:W-:Y:S02]  /*6f10*/  LOP3.LUT R32, R32, R67, RZ, 0x3c, !PT ;  /* 0x0000004320207212 */ /* 0x000fe400078e3cff */
[----:B------:R-:W-:-:S02]  /*6f20*/  SHF.L.W.U32.HI R37, R26, 0x15, R13 ;  /* 0x000000151a257819 */ /* 0x000fc40000010e0d */
[-C--:B------:R-:W-:Y:S02]  /*6f30*/  LOP3.LUT R44, R12, R8.reuse, RZ, 0x3c, !PT ;  /* 0x000000080c2c7212 */ /* 0x080fe400078e3cff */
[----:B------:R-:W-:Y:S02]  /*6f40*/  LOP3.LUT R29, R29, R8, RZ, 0x3c, !PT ;  /* 0x000000081d1d7212 */ /* 0x000fe400078e3cff */
[----:B------:R-:W-:Y:S02]  /*6f50*/  LOP3.LUT R54, R18, R20, RZ, 0x3c, !PT ;  /* 0x0000001412367212 */ /* 0x000fe400078e3cff */
[-C--:B------:R-:W-:Y:S02]  /*6f60*/  LOP3.LUT R52, R52, R56.reuse, RZ, 0x3c, !PT ;  /* 0x0000003834347212 */ /* 0x080fe400078e3cff */
[-C--:B------:R-:W-:Y:S02]  /*6f70*/  LOP3.LUT R9, R9, R56.reuse, RZ, 0x3c, !PT ;  /* 0x0000003809097212 */ /* 0x080fe400078e3cff */
[----:B------:R-:W-:-:S02]  /*6f80*/  LOP3.LUT R47, R47, R56, RZ, 0x3c, !PT ;  /* 0x000000382f2f7212 */ /* 0x000fc400078e3cff */
[----:B------:R-:W-:Y:S02]  /*6f90*/  SHF.L.W.U32.HI R26, R13, 0x15, R26 ;  /* 0x000000150d1a7819 */ /* 0x000fe40000010e1a */
[----:B------:R-:W-:Y:S02]  /*6fa0*/  LOP3.LUT R12, R35, R8, RZ, 0x3c, !PT ;  /* 0x00000008230c7212 */ /* 0x000fe400078e3cff */
[----:B------:R-:W-:Y:S02]  /*6fb0*/  SHF.L.W.U32.HI R56, R53, 0x9, R48 ;  /* 0x0000000935387819 */ /* 0x000fe40000010e30 */
[----:B------:R-:W-:Y:S02]  /*6fc0*/  SHF.L.W.U32.HI R13, R48, 0x9, R53 ;  /* 0x00000009300d7819 */ /* 0x000fe40000010e35 */
        /* <DEDUP_REMOVED lines=9> */
[----:B------:R-:W-:Y:S02]  /*7060*/  SHF.L.W.U32.HI R59, R59, 0x17, R32 ;  /* 0x000000173b3b7819 */ /* 0x000fe40000010e20 */
[----:B------:R-:W-:Y:S02]  /*7070*/  LOP3.LUT R57, R21, R20, RZ, 0x3c, !PT ;  /* 0x0000001415397212 */ /* 0x000fe400078e3cff */
[----:B------:R-:W-:Y:S02]  /*7080*/  SHF.L.W.U32.HI R54, R54, 0x3, R29 ;  /* 0x0000000336367819 */ /* 0x000fe40000010e1d */
[----:B------:R-:W-:Y:S02]  /*7090*/  LOP3.LUT R55, R55, R67, RZ, 0x3c, !PT ;  /* 0x0000004337377212 */ /* 0x000fe400078e3cff */
[----:B------:R-:W-:-:S02]  /*70a0*/  SHF.L.W.U32.HI R32, R61, 0x4, R44 ;  /* 0x000000043d207819 */ /* 0x000fc40000010e2c */
[----:B------:R-:W-:Y:S02]  /*70b0*/  SHF.L.W.U32.HI R21, R44, 0x4, R61 ;  /* 0x000000042c157819 */ /* 0x000fe40000010e3d */
[----:B------:R-:W-:Y:S02]  /*70c0*/  SHF.L.W.U32.HI R29, R23, 0x7, R28 ;  /* 0x00000007171d7819 */ /* 0x000fe40000010e1c */
[----:B------:R-:W-:Y:S02]  /*70d0*/  LOP3.LUT R38, R38, R67, RZ, 0x3c, !PT ;  /* 0x0000004326267212 */ /* 0x000fe400078e3cff */
[----:B------:R-:W-:Y:S02]  /*70e0*/  SHF.L.W.U32.HI R44, R6, 0x19, R25 ;  /* 0x00000019062c7819 */ /* 0x000fe40000010e19 */
[----:B------:R-:W-:Y:S02]  /*70f0*/  SHF.L.W.U32.HI R28, R28, 0x7, R23 ;  /* 0x000000071c1c7819 */ /* 0x000fe40000010e17 */
[----:B------:R-:W-:-:S02]  /*7100*/  LOP3.LUT R4, R4, R65, RZ, 0x3c, !PT ;  /* 0x0000004104047212 */ /* 0x000fc400078e3cff */
[----:B------:R-:W-:Y:S02]  /*7110*/  SHF.L.W.U32.HI R25, R25, 0x19, R6 ;  /* 0x0000001919197819 */ /* 0x000fe40000010e06 */
[----:B------:R-:W-:Y:S02]  /*7120*/  SHF.L.W.U32.HI R23, R2, 0x1e, R27 ;  /* 0x0000001e02177819 */ /* 0x000fe40000010e1b */
[-C--:B------:R-:W-:Y:S02]  /*7130*/  LOP3.LUT R43, R43, R65.reuse, RZ, 0x3c, !PT ;  /* 0x000000412b2b7212 */ /* 0x080fe400078e3cff */
        /* <DEDUP_REMOVED lines=24> */
[----:B------:R-:W-:Y:S02]  /*72c0*/  LOP3.LUT R39, R59, R13, R28, 0xb4, !PT ;  /* 0x0000000d3b277212 */ /* 0x000fe400078eb41c */
[----:B------:R-:W-:Y:S02]  /*72d0*/  LOP3.LUT R17, R28, R40, R13, 0xb4, !PT ;  /* 0x000000281c117212 */ /* 0x000fe400078eb40d */
[----:B------:R-:W-:-:S02]  /*72e0*/  SHF.L.W.U32.HI R11, R46, 0xd, R11 ;  /* 0x0000000d2e0b7819 */ /* 0x000fc40000010e0b */
[----:B------:R-:W-:Y:S02]  /*72f0*/  SHF.L.W.U32.HI R36, R14, 0xf, R51 ;  /* 0x0000000f0e247819 */ /* 0x000fe40000010e33 */
[----:B------:R-:W-:Y:S02]  /*7300*/  LOP3.LUT R13, R13, R2, R40, 0xb4, !PT ;  /* 0x000000020d0d7212 */ /* 0x000fe400078eb428 */
[----:B------:R-:W-:Y:S02]  /*7310*/  SHF.L.W.U32.HI R51, R51, 0xf, R14 ;  /* 0x0000000f33337819 */ /* 0x000fe40000010e0e */
[----:B------:R-:W-:Y:S02]  /*7320*/  LOP3.LUT R46, R2, R28, R59, 0xb4, !PT ;  /* 0x0000001c022e7212 */ /* 0x000fe400078eb43b */
[----:B------:R-:W-:Y:S02]  /*7330*/  LOP3.LUT R40, R40, R59, R2, 0xb4, !PT ;  /* 0x0000003b28287212 */ /* 0x000fe400078eb402 */
[----:B------:R-:W-:-:S02]  /*7340*/  SHF.L.W.U32.HI R14, R9, 0x8, R30 ;  /* 0x00000008090e7819 */ /* 0x000fc40000010e1e */
[----:B------:R-:W-:Y:S02]  /*7350*/  LOP3.LUT R2, R48, R56, R29, 0xb4, !PT ;  /* 0x0000003830027212 */ /* 0x000fe400078eb41d */
        /* <DEDUP_REMOVED lines=36> */
[C---:B-1----:R-:W-:Y:S02]  /*75a0*/  LOP3.LUT R52, R43.reuse, UR8, R10, 0x9c, !PT ;  /* 0x000000082b347c12 */ /* 0x042fe4000f8e9c0a */
[----:B------:R-:W-:Y:S02]  /*75b0*/  LOP3.LUT R49, R10, R26, R43, 0xb4, !PT ;  /* 0x0000001a0a317212 */ /* 0x000fe400078eb42b */
[----:B------:R-:W-:Y:S02]  /*75c0*/  LOP3.LUT R43, R43, R47, R26, 0xb4, !PT ;  /* 0x0000002f2b2b7212 */ /* 0x000fe400078eb41a */
[C---:B------:R-:W-:Y:S02]  /*75d0*/  LOP3.LUT R18, R47.reuse, R18, RZ, 0x3c, !PT ;  /* 0x000000122f127212 */ /* 0x040fe400078e3cff */
[----:B------:R-:W-:-:S02]  /*75e0*/  LOP3.LUT R47, R47, R8, R45, 0x6, !PT ;  /* 0x000000082f2f7212 */ /* 0x000fc400078e062d */
[----:B------:R-:W-:Y:S02]  /*75f0*/  LOP3.LUT R8, R52, R8, R45, 0x96, !PT ;  /* 0x0000000834087212 */ /* 0x000fe400078e962d */
[C---:B------:R-:W-:Y:S02]  /*7600*/  LOP3.LUT R57, R41.reuse, R20, R5, 0x90, !PT ;  /* 0x0000001429397212 */ /* 0x040fe400078e9005 */
[C---:B------:R-:W-:Y:S02]  /*7610*/  LOP3.LUT R45, R38.reuse, UR9, R41, 0x9c, !PT ;  /* 0x00000009262d7c12 */ /* 0x040fe4000f8e9c29 */
[----:B------:R-:W-:Y:S02]  /*7620*/  LOP3.LUT R10, R41, R37, R38, 0xb4, !PT ;  /* 0x00000025290a7212 */ /* 0x000fe400078eb426 */
[----:B------:R-:W-:Y:S02]  /*7630*/  LOP3.LUT R38, R38, R34, R37, 0xb4, !PT ;  /* 0x0000002226267212 */ /* 0x000fe400078eb425 */
[----:B------:R-:W-:-:S02]  /*7640*/  LOP3.LUT R57, R34, R57, RZ, 0x3c, !PT ;  /* 0x0000003922397212 */ /* 0x000fc400078e3cff */
        /* <DEDUP_REMOVED lines=12> */
[----:B------:R-:W-:Y:S02]  /*7710*/  SHF.L.W.U32.HI R45, R41, 0x1, R34 ;  /* 0x00000001292d7819 */ /* 0x000fe40000010e22 */
[----:B------:R-:W-:Y:S02]  /*7720*/  LOP3.LUT R58, R51, R36, R49, 0x96, !PT ;  /* 0x00000024333a7212 */ /* 0x000fe400078e9631 */
[----:B------:R-:W-:Y:S02]  /*7730*/  LOP3.LUT R62, R5, R66, RZ, 0x3c, !PT ;  /* 0x00000042053e7212 */ /* 0x000fe400078e3cff */
[----:B------:R-:W-:Y:S02]  /*7740*/  LOP3.LUT R37, R52, R37, RZ, 0x3c, !PT ;  /* 0x0000002534257212 */ /* 0x000fe400078e3cff */
[----:B------:R-:W-:Y:S02]  /*7750*/  SHF.L.W.U32.HI R52, R66, 0x1, R47 ;  /* 0x0000000142347819 */ /* 0x000fe40000010e2f */
[----:B------:R-:W-:-:S02]  /*7760*/  SHF.L.W.U32.HI R59, R47, 0x1, R66 ;  /* 0x000000012f3b7819 */ /* 0x000fc40000010e42 */
[----:B------:R-:W-:Y:S02]  /*7770*/  LOP3.LUT R45, R45, R47, RZ, 0x3c, !PT ;  /* 0x0000002f2d2d7212 */ /* 0x000fe400078e3cff */
[----:B------:R-:W-:Y:S02]  /*7780*/  LOP3.LUT R58, R39, R58, R60, 0x96, !PT ;  /* 0x0000003a273a7212 */ /* 0x000fe400078e963c */
[----:B------:R-:W-:Y:S02]  /*7790*/  LOP3.LUT R47, R60, R62, RZ, 0x3c, !PT ;  /* 0x0000003e3c2f7212 */ /* 0x000fe400078e3cff */
[----:B------:R-:W-:Y:S02]  /*77a0*/  LOP3.LUT R5, R12, R7, R18, 0x96, !PT ;  /* 0x000000070c057212 */ /* 0x000fe400078e9612 */
[----:B------:R-:W-:Y:S02]  /*77b0*/  LOP3.LUT R60, R55, R50, R57, 0x96, !PT ;  /* 0x00000032373c7212 */ /* 0x000fe400078e9639 */
[----:B------:R-:W-:-:S02]  /*77c0*/  LOP3.LUT R49, R49, R62, RZ, 0x3c, !PT ;  /* 0x0000003e31317212 */ /* 0x000fc400078e3cff */
[-C--:B------:R-:W-:Y:S02]  /*77d0*/  LOP3.LUT R36, R36, R62.reuse, RZ, 0x3c, !PT ;  /* 0x0000003e24247212 */ /* 0x080fe400078e3cff */
[-C--:B------:R-:W-:Y:S02]  /*77e0*/  LOP3.LUT R51, R51, R62.reuse, RZ, 0x3c, !PT ;  /* 0x0000003e33337212 */ /* 0x080fe400078e3cff */
[----:B------:R-:W-:Y:S02]  /*77f0*/  LOP3.LUT R39, R39, R62, RZ, 0x3c, !PT ;  /* 0x0000003e27277212 */ /* 0x000fe400078e3cff */
[----:B------:R-:W-:Y:S02]  /*7800*/  LOP3.LUT R62, R40, R5, R24, 0x96, !PT ;  /* 0x00000005283e7212 */ /* 0x000fe400078e9618 */
[----:B------:R-:W-:-:S04]  /*7810*/  LOP3.LUT R5, R53, R60, R19, 0x96, !PT ;  /* 0x0000003c35057212 */ /* 0x000fc800078e9613 */
[----:B------:R-:W-:Y:S02]  /*7820*/  SHF.L.W.U32.HI R60, R5, 0x1, R62 ;  /* 0x00000001053c7819 */ /* 0x000fe40000010e3e */
[----:B------:R-:W-:Y:S02]  /*7830*/  LOP3.LUT R61, R42, R11, R10, 0x96, !PT ;  /* 0x0000000b2a3d7212 */ /* 0x000fe400078e960a */
[----:B------:R-:W-:Y:S02]  /*7840*/  LOP3.LUT R41, R60, R41, RZ, 0x3c, !PT ;  /* 0x000000293c297212 */ /* 0x000fe400078e3cff */
[----:B------:R-:W-:Y:S02]  /*7850*/  LOP3.LUT R60, R9, R6, R26, 0x96, !PT ;  /* 0x00000006093c7212 */ /* 0x000fe400078e961a */
[----:B------:R-:W-:Y:S02]  /*7860*/  LOP3.LUT R61, R2, R61, R16, 0x96, !PT ;  /* 0x0000003d023d7212 */ /* 0x000fe400078e9610 */
[----:B------:R-:W-:-:S02]  /*7870*/  LOP3.LUT R10, R10, R45, RZ, 0x3c, !PT ;  /* 0x0000002d0a0a7212 */ /* 0x000fc400078e3cff */
[-C--:B------:R-:W-:Y:S02]  /*7880*/  LOP3.LUT R11, R11, R45.reuse, RZ, 0x3c, !PT ;  /* 0x0000002d0b0b7212 */ /* 0x080fe400078e3cff */
[-C--:B------:R-:W-:Y:S02]  /*7890*/  LOP3.LUT R42, R42, R45.reuse, RZ, 0x3c, !PT ;  /* 0x0000002d2a2a7212 */ /* 0x080fe400078e3cff */
[-C--:B------:R-:W-:Y:S02]  /*78a0*/  LOP3.LUT R16, R16, R45.reuse, RZ, 0x3c, !PT ;  /* 0x0000002d10107212 */ /* 0x080fe400078e3cff */
[----:B------:R-:W-:Y:S02]  /*78b0*/  LOP3.LUT R2, R2, R45, RZ, 0x3c, !PT ;  /* 0x0000002d02027212 */ /* 0x000fe400078e3cff */
        /* <DEDUP_REMOVED lines=9> */
[----:B------:R-:W-:Y:S02]  /*7950*/  LOP3.LUT R34, R21, R64, RZ, 0x3c, !PT ;  /* 0x0000004015227212 */ /* 0x000fe400078e3cff */
[----:B------:R-:W-:Y:S02]  /*7960*/  LOP3.LUT R41, R56, R41, R21, 0x96, !PT ;  /* 0x0000002938297212 */ /* 0x000fe400078e9615 */
[----:B------:R-:W-:-:S04]  /*7970*/  SHF.L.W.U32.HI R21, R61, 0x1, R58 ;  /* 0x000000013d157819 */ /* 0x000fc80000010e3a */
[----:B------:R-:W-:Y:S02]  /*7980*/  LOP3.LUT R21, R21, R62, RZ, 0x3c, !PT ;  /* 0x0000003e15157212 */ /* 0x000fe400078e3cff */
[----:B------:R-:W-:-:S04]  /*7990*/  SHF.L.W.U32.HI R62, R58, 0x1, R61 ;  /* 0x000000013a3e7819 */ /* 0x000fc80000010e3d */
[----:B------:R-:W-:Y:S02]  /*79a0*/  LOP3.LUT R5, R62, R5, RZ, 0x3c, !PT ;  /* 0x000000053e057212 */ /* 0x000fe400078e3cff */
[----:B------:R-:W-:Y:S02]  /*79b0*/  SHF.L.W.U32.HI R62, R60, 0x1, R41 ;  /* 0x000000013c3e7819 */ /* 0x000fe40000010e29 */
[----:B------:R-:W-:Y:S02]  /*79c0*/  LOP3.LUT R59, R59, R60, RZ, 0x3c, !PT ;  /* 0x0000003c3b3b7212 */ /* 0x000fe400078e3cff */
[----:B------:R-:W-:Y:S02]  /*79d0*/  LOP3.LUT R63, R62, R61, RZ, 0x3c, !PT ;  /* 0x0000003d3e3f7212 */ /* 0x000fe400078e3cff */
[----:B------:R-:W-:Y:S02]  /*79e0*/  LOP3.LUT R52, R52, R41, RZ, 0x3c, !PT ;  /* 0x0000002934347212 */ /* 0x000fe400078e3cff */
[----:B------:R-:W-:-:S02]  /*79f0*/  SHF.L.W.U32.HI R61, R41, 0x1, R60 ;  /* 0x00000001293d7819 */ /* 0x000fc40000010e3c */
[----:B------:R-:W-:Y:S02]  /*7a00*/  LOP3.LUT R60, R35, R63, RZ, 0x3c, !PT ;  /* 0x0000003f233c7212 */ /* 0x000fe400078e3cff */
[-C--:B------:R-:W-:Y:S02]  /*7a10*/  LOP3.LUT R35, R18, R59.reuse, RZ, 0x3c, !PT ;  /* 0x0000003b12237212 */ /* 0x080fe400078e3cff */
        /* <DEDUP_REMOVED lines=9> */
[----:B------:R-:W-:-:S02]  /*7ab0*/  SHF.L.W.U32.HI R52, R11, 0xc, R36 ;  /* 0x0000000c0b347819 */ /* 0x000fc40000010e24 */
[----:B------:R-:W-:Y:S02]  /*7ac0*/  SHF.L.W.U32.HI R11, R36, 0xc, R11 ;  /* 0x0000000c240b7819 */ /* 0x000fe40000010e0b */
[----:B------:R-:W-:Y:S02]  /*7ad0*/  SHF.L.W.U32.HI R36, R45, 0x15, R34 ;  /* 0x000000152d247819 */ /* 0x000fe40000010e22 */
[-C--:B------:R-:W-:Y:S02]  /*7ae0*/  LOP3.LUT R27, R27, R64.reuse, RZ, 0x3c, !PT ;  /* 0x000000401b1b7212 */ /* 0x080fe400078e3cff */
[----:B------:R-:W-:Y:S02]  /*7af0*/  LOP3.LUT R56, R56, R64, RZ, 0x3c, !PT ;  /* 0x0000004038387212 */ /* 0x000fe400078e3cff */
[----:B------:R-:W-:Y:S02]  /*7b00*/  SHF.L.W.U32.HI R45, R34, 0x15, R45 ;  /* 0x00000015222d7819 */ /* 0x000fe40000010e2d */
[----:B------:R-:W-:-:S02]  /*7b10*/  LOP3.LUT R43, R43, R58, RZ, 0x3c, !PT ;  /* 0x0000003a2b2b7212 */ /* 0x000fc400078e3cff */
        /* <DEDUP_REMOVED lines=13> */
[----:B------:R-:W-:Y:S02]  /*7bf0*/  LOP3.LUT R3, R46, R21, RZ, 0x3c, !PT ;  /* 0x000000152e037212 */ /* 0x000fe400078e3cff */
        /* <DEDUP_REMOVED lines=41> */
[----:B------:R-:W-:Y:S02]  /*7e90*/  LOP3.LUT R43, R6, R34, R41, 0xb4, !PT ;  /* 0x00000022062b7212 */ /* 0x000fe400078eb429 */
[----:B------:R-:W-:Y:S02]  /*7ea0*/  LOP3.LUT R28, R41, R39, R34, 0xb4, !PT ;  /* 0x00000027291c7212 */ /* 0x000fe400078eb422 */
[----:B------:R-:W-:Y:S02]  /*7eb0*/  LOP3.LUT R7, R7, R59, RZ, 0x3c, !PT ;  /* 0x0000003b07077212 */ /* 0x000fe400078e3cff */
[----:B------:R-:W-:Y:S02]  /*7ec0*/  SHF.L.W.U32.HI R53, R35, 0x1b, R12 ;  /* 0x0000001b23357819 */ /* 0x000fe40000010e0c */
[----:B------:R-:W-:-:S02]  /*7ed0*/  SHF.L.W.U32.HI R24, R19, 0x8, R24 ;  /* 0x0000000813187819 */ /* 0x000fc40000010e18 */
[----:B------:R-:W-:Y:S02]  /*7ee0*/  LOP3.LUT R34, R34, R38, R39, 0xb4, !PT ;  /* 0x0000002622227212 */ /* 0x000fe400078eb427 */
[----:B------:R-:W-:Y:S02]  /*7ef0*/  SHF.L.W.U32.HI R35, R12, 0x1b, R35 ;  /* 0x0000001b0c237819 */ /* 0x000fe40000010e23 */
[----:B------:R-:W-:Y:S02]  /*7f00*/  LOP3.LUT R19, R38, R41, R6, 0xb4, !PT ;  /* 0x0000002926137212 */ /* 0x000fe400078eb406 */
[----:B------:R-:W-:Y:S02]  /*7f10*/  LOP3.LUT R39, R39, R6, R38, 0xb4, !PT ;  /* 0x0000000627277212 */ /* 0x000fe400078eb426 */
[----:B------:R-:W-:Y:S02]  /*7f20*/  SHF.L.W.U32.HI R12, R54, 0x6, R33 ;  /* 0x00000006360c7819 */ /* 0x000fe40000010e21 */
[----:B------:R-:W-:-:S02]  /*7f30*/  LOP3.LUT R38, R55, R29, R32, 0xb4, !PT ;  /* 0x0000001d37267212 */ /* 0x000fc400078eb420 */
[----:B------:R-:W-:Y:S02]  /*7f40*/  LOP3.LUT R41, R32, R48, R29, 0xb4, !PT ;  /* 0x0000003020297212 */ /* 0x000fe400078eb41d */
[----:B------:R-:W-:Y:S02]  /*7f50*/  SHF.L.W.U32.HI R33, R33, 0x6, R54 ;  /* 0x0000000621217819 */ /* 0x000fe40000010e36 */
[----:B------:R-:W-:Y:S02]  /*7f60*/  LOP3.LUT R29, R29, R18, R48, 0xb4, !PT ;  /* 0x000000121d1d7212 */ /* 0x000fe400078eb430 */
        /* <DEDUP_REMOVED lines=35> */
[----:B------:R-:W-:Y:S02]  /*81a0*/  LOP3.LUT R33, R44, UR10, R11, 0x9c, !PT ;  /* 0x0000000a2c217c12 */ /* 0x000fe4000f8e9c0b */
[----:B------:R-:W-:Y:S01]  /*81b0*/  LOP3.LUT R54, R37, UR11, R52, 0x9c, !PT ;  /* 0x0000000b25367c12 */ /* 0x000fe2000f8e9c34 */
[----:B------:R-:W1:Y:S01]  /*81c0*/  LDCU.128 UR8, c[0x3][0x50] ;  /* 0x00c00a00ff0877ac */ /* 0x000e620008000c00 */
[----:B------:R-:W-:Y:S02]  /*81d0*/  LOP3.LUT R58, R52, R5, R20, 0x90, !PT ;  /* 0x00000005343a7212 */ /* 0x000fe400078e9014 */
[----:B------:R-:W-:-:S02]  /*81e0*/  LOP3.LUT R61, R44, R40, R45, 0xb4, !PT ;  /* 0x000000282c3d7212 */ /* 0x000fc400078eb42d */
[----:B------:R-:W-:Y:S02]  /*81f0*/  LOP3.LUT R17, R40, R17, RZ, 0x3c, !PT ;  /* 0x0000001128117212 */ /* 0x000fe400078e3cff */
[----:B------:R-:W-:Y:S02]  /*8200*/  LOP3.LUT R52, R52, R36, R37, 0xb4, !PT ;  /* 0x0000002434347212 */ /* 0x000fe400078eb425 */
[----:B------:R-:W-:Y:S02]  /*8210*/  LOP3.LUT R40, R40, R21, R8, 0x6, !PT ;  /* 0x0000001528287212 */ /* 0x000fe400078e0608 */
[----:B------:R-:W-:Y:S02]  /*8220*/  LOP3.LUT R37, R37, R25, R36, 0xb4, !PT ;  /* 0x0000001925257212 */ /* 0x000fe400078eb424 */
[----:B------:R-:W-:Y:S02]  /*8230*/  LOP3.LUT R11, R11, R45, R44, 0xb4, !PT ;  /* 0x0000002d0b0b7212 */ /* 0x000fe400078eb42c */
[----:B------:R-:W-:-:S02]  /*8240*/  LOP3.LUT R21, R33, R21, R8, 0x96, !PT ;  /* 0x0000001521157212 */ /* 0x000fc400078e9608 */
[C---:B------:R-:W-:Y:S02]  /*8250*/  LOP3.LUT R44, R25.reuse, R58, RZ, 0x3c, !PT ;  /* 0x0000003a192c7212 */ /* 0x040fe400078e3cff */
[-CC-:B------:R-:W-:Y:S02]  /*8260*/  LOP3.LUT R33, R25, R5.reuse, R20.reuse, 0x6, !PT ;  /* 0x0000000519217212 */ /* 0x180fe400078e0614 */
[----:B------:R-:W-:Y:S02]  /*8270*/  LOP3.LUT R25, R14, R4, R61, 0x96, !PT ;  /* 0x000000040e197212 */ /* 0x000fe400078e963d */
[----:B------:R-:W-:Y:S02]  /*8280*/  LOP3.LUT R20, R54, R5, R20, 0x96, !PT ;  /* 0x0000000536147212 */ /* 0x000fe400078e9614 */
[----:B------:R-:W-:Y:S02]  /*8290*/  LOP3.LUT R54, R15, R46, R37, 0x96, !PT ;  /* 0x0000002e0f367212 */ /* 0x000fe400078e9625 */
[----:B------:R-:W-:-:S02]  /*82a0*/  LOP3.LUT R5, R28, R25, R32, 0x96, !PT ;  /* 0x000000191c057212 */ /* 0x000fc400078e9620 */
[----:B------:R-:W-:Y:S02]  /*82b0*/  LOP3.LUT R25, R27, R12, R21, 0x96, !PT ;  /* 0x0000000c1b197212 */ /* 0x000fe400078e9615 */
[----:B------:R-:W-:Y:S02]  /*82c0*/  LOP3.LUT R54, R41, R54, R30, 0x96, !PT ;  /* 0x0000003629367212 */ /* 0x000fe400078e961e */
[----:B------:R-:W-:Y:S02]  /*82d0*/  LOP3.LUT R45, R40, R45, RZ, 0x3c, !PT ;  /* 0x0000002d282d7212 */ /* 0x000fe400078e3cff */
[----:B------:R-:W-:Y:S02]  /*82e0*/  LOP3.LUT R40, R24, R23, R20, 0x96, !PT ;  /* 0x0000001718287212 */ /* 0x000fe400078e9614 */
[----:B------:R-:W-:Y:S02]  /*82f0*/  LOP3.LUT R25, R19, R25, R18, 0x96, !PT ;  /* 0x0000001913197212 */ /* 0x000fe400078e9612 */
[----:B------:R-:W-:-:S02]  /*8300*/  SHF.L.W.U32.HI R8, R54, 0x1, R5 ;  /* 0x0000000136087819 */ /* 0x000fc40000010e05 */
[----:B------:R-:W-:Y:S02]  /*8310*/  LOP3.LUT R36, R33, R36, RZ, 0x3c, !PT ;  /* 0x0000002421247212 */ /* 0x000fe400078e3cff */
[----:B------:R-:W-:Y:S02]  /*8320*/  LOP3.LUT R40, R6, R40, R35, 0x96, !PT ;  /* 0x0000002806287212 */ /* 0x000fe400078e9623 */
[----:B------:R-:W-:Y:S02]  /*8330*/  LOP3.LUT R59, R60, R9, R11, 0x96, !PT ;  /* 0x000000093c3b7212 */ /* 0x000fe400078e960b */
[----:B------:R-:W-:Y:S02]  /*8340*/  SHF.L.W.U32.HI R33, R5, 0x1, R54 ;  /* 0x0000000105217819 */ /* 0x000fe40000010e36 */
        /* <DEDUP_REMOVED lines=14> */
[C---:B------:R-:W-:Y:S02]  /*8430*/  LOP3.LUT R62, R56.reuse, R7, R52, 0x96, !PT ;  /* 0x00000007383e7212 */ /* 0x040fe400078e9634 */
[-C--:B------:R-:W-:Y:S02]  /*8440*/  LOP3.LUT R25, R56, R33.reuse, RZ, 0x3c, !PT ;  /* 0x0000002138197212 */ /* 0x080fe400078e3cff */
[----:B------:R-:W-:Y:S02]  /*8450*/  SHF.L.W.U32.HI R56, R9, 0x1, R8 ;  /* 0x0000000109387819 */ /* 0x000fe40000010e08 */
[----:B------:R-:W-:Y:S02]  /*8460*/  LOP3.LUT R62, R38, R62, R51, 0x96, !PT ;  /* 0x0000003e263e7212 */ /* 0x000fe400078e9633 */
[-C--:B------:R-:W-:Y:S02]  /*8470*/  LOP3.LUT R52, R52, R33.reuse, RZ, 0x3c, !PT ;  /* 0x0000002134347212 */ /* 0x080fe400078e3cff */
[----:B------:R-:W-:-:S02]  /*8480*/  LOP3.LUT R7, R7, R33, RZ, 0x3c, !PT ;  /* 0x0000002107077212 */ /* 0x000fc400078e3cff */
[-C--:B------:R-:W-:Y:S02]  /*8490*/  LOP3.LUT R51, R51, R33.reuse, RZ, 0x3c, !PT ;  /* 0x0000002133337212 */ /* 0x080fe400078e3cff */
[----:B------:R-:W-:Y:S02]  /*84a0*/  LOP3.LUT R38, R38, R33, RZ, 0x3c, !PT ;  /* 0x0000002126267212 */ /* 0x000fe400078e3cff */
[----:B------:R-:W-:Y:S02]  /*84b0*/  LOP3.LUT R56, R56, R5, RZ, 0x3c, !PT ;  /* 0x0000000538387212 */ /* 0x000fe400078e3cff */
[----:B------:R-:W-:Y:S02]  /*84c0*/  LOP3.LUT R33, R53, R16, R45, 0x96, !PT ;  /* 0x0000001035217212 */ /* 0x000fe400078e962d */
[----:B------:R-:W-:Y:S02]  /*84d0*/  LOP3.LUT R5, R16, R56, RZ, 0x3c, !PT ;  /* 0x0000003810057212 */ /* 0x000fe400078e3cff */
[----:B------:R-:W-:-:S02]  /*84e0*/  LOP3.LUT R33, R34, R33, R55, 0x96, !PT ;  /* 0x0000002122217212 */ /* 0x000fc400078e9637 */
[-C--:B------:R-:W-:Y:S02]  /*84f0*/  LOP3.LUT R16, R55, R56.reuse, RZ, 0x3c, !PT ;  /* 0x0000003837107212 */ /* 0x080fe400078e3cff */
[----:B------:R-:W-:Y:S02]  /*8500*/  SHF.L.W.U32.HI R55, R8, 0x1, R9 ;  /* 0x0000000108377819 */ /* 0x000fe40000010e09 */
[----:B------:R-:W-:Y:S02]  /*8510*/  LOP3.LUT R45, R45, R56, RZ, 0x3c, !PT ;  /* 0x000000382d2d7212 */ /* 0x000fe400078e3cff */
[----:B------:R-:W-:Y:S02]  /*8520*/  LOP3.LUT R63, R55, R54, RZ, 0x3c, !PT ;  /* 0x00000036373f7212 */ /* 0x000fe400078e3cff */
[-C--:B------:R-:W-:Y:S02]  /*8530*/  LOP3.LUT R53, R53, R56.reuse, RZ, 0x3c, !PT ;  /* 0x0000003835357212 */ /* 0x080fe400078e3cff */
[----:B------:R-:W-:-:S02]  /*8540*/  LOP3.LUT R34, R34, R56, RZ, 0x3c, !PT ;  /* 0x0000003822227212 */ /* 0x000fc400078e3cff */
[----:B------:R-:W-:Y:S02]  /*8550*/  LOP3.LUT R56, R10, R49, R36, 0x96, !PT ;  /* 0x000000310a387212 */ /* 0x000fe400078e9624 */
[-C--:B------:R-:W-:Y:S02]  /*8560*/  LOP3.LUT R54, R49, R63.reuse, RZ, 0x3c, !PT ;  /* 0x0000003f31367212 */ /* 0x080fe400078e3cff */
[----:B------:R-:W-:Y:S02]  /*8570*/  SHF.L.W.U32.HI R49, R62, 0x1, R59 ;  /* 0x000000013e317819 */ /* 0x000fe40000010e3b */
[----:B------:R-:W-:Y:S02]  /*8580*/  LOP3.LUT R56, R29, R56, R64, 0x96, !PT ;  /* 0x000000381d387212 */ /* 0x000fe400078e9640 */
[----:B------:R-:W-:Y:S02]  /*8590*/  LOP3.LUT R55, R64, R63, RZ, 0x3c, !PT ;  /* 0x0000003f40377212 */ /* 0x000fe400078e3cff */
[----:B------:R-:W-:-:S02]  /*85a0*/  LOP3.LUT R8, R49, R8, RZ, 0x3c, !PT ;  /* 0x0000000831087212 */ /* 0x000fc400078e3cff */
[----:B------:R-:W-:Y:S02]  /*85b0*/  SHF.L.W.U32.HI R64, R59, 0x1, R62 ;  /* 0x000000013b407819 */ /* 0x000fe40000010e3e */
[----:B------:R-:W-:Y:S02]  /*85c0*/  SHF.L.W.U32.HI R49, R33, 0x1, R56 ;  /* 0x0000000121317819 */ /* 0x000fe40000010e38 */
[----:B------:R-:W-:Y:S02]  /*85d0*/  LOP3.LUT R9, R64, R9, RZ, 0x3c, !PT ;  /* 0x0000000940097212 */ /* 0x000fe400078e3cff */
[----:B------:R-:W-:Y:S02]  /*85e0*/  LOP3.LUT R64, R49, R62, RZ, 0x3c, !PT ;  /* 0x0000003e31407212 */ /* 0x000fe400078e3cff */
[----:B------:R-:W-:Y:S02]  /*85f0*/  LOP3.LUT R58, R58, R33, RZ, 0x3c, !PT ;  /* 0x000000213a3a7212 */ /* 0x000fe400078e3cff */
[----:B------:R-:W-:-:S02]  /*8600*/  LOP3.LUT R57, R57, R56, RZ, 0x3c, !PT ;  /* 0x0000003839397212 */ /* 0x000fc400078e3cff */
[----:B------:R-:W-:Y:S02]  /*8610*/  SHF.L.W.U32.HI R62, R56, 0x1, R33 ;  /* 0x00000001383e7819 */ /* 0x000fe40000010e21 */
[----:B------:R-:W-:Y:S02]  /*8620*/  LOP3.LUT R33, R30, R64, RZ, 0x3c, !PT ;  /* 0x000000401e217212 */ /* 0x000fe400078e3cff */
[-C--:B------:R-:W-:Y:S02]  /*8630*/  LOP3.LUT R30, R17, R58.reuse, RZ, 0x3c, !PT ;  /* 0x0000003a111e7212 */ /* 0x080fe400078e3cff */
[----:B------:R-:W-:Y:S02]  /*8640*/  LOP3.LUT R56, R3, R58, RZ, 0x3c, !PT ;  /* 0x0000003a03387212 */ /* 0x000fe400078e3cff */
[-C--:B------:R-:W-:Y:S02]  /*8650*/  LOP3.LUT R3, R44, R57.reuse, RZ, 0x3c, !PT ;  /* 0x000000392c037212 */ /* 0x080fe400078e3cff */
[----:B------:R-:W-:-:S02]  /*8660*/  LOP3.LUT R47, R47, R57, RZ, 0x3c, !PT ;  /* 0x000000392f2f7212 */ /* 0x000fc400078e3cff */
[-C--:B------:R-:W-:Y:S02]  /*8670*/  LOP3.LUT R17, R42, R57.reuse, RZ, 0x3c, !PT ;  /* 0x000000392a117212 */ /* 0x080fe400078e3cff */
[-C--:B------:R-:W-:Y:S02]  /*8680*/  LOP3.LUT R2, R2, R57.reuse, RZ, 0x3c, !PT ;  /* 0x0000003902027212 */ /* 0x080fe400078e3cff */
[----:B------:R-:W-:Y:S02]  /*8690*/  LOP3.LUT R48, R48, R57, RZ, 0x3c, !PT ;  /* 0x0000003930307212 */ /* 0x000fe400078e3cff */
[----:B------:R-:W-:Y:S02]  /*86a0*/  LOP3.LUT R18, R18, R8, RZ, 0x3c, !PT ;  /* 0x0000000812127212 */ /* 0x000fe400078e3cff */
[----:B------:R-:W-:Y:S02]  /*86b0*/  LOP3.LUT R57, R35, R9, RZ, 0x3c, !PT ;  /* 0x0000000923397212 */ /* 0x000fe400078e3cff */
[----:B------:R-:W-:-:S02]  /*86c0*/  SHF.L.W.U32.HI R35, R7, 0xc, R40 ;  /* 0x0000000c07237819 */ /* 0x000fc40000010e28 */
[----:B------:R-:W-:Y:S02]  /*86d0*/  SHF.L.W.U32.HI R44, R57, 0x9, R18 ;  /* 0x00000009392c7819 */ /* 0x000fe40000010e12 */
[----:B------:R-:W-:Y:S02]  /*86e0*/  SHF.L.W.U32.HI R42, R18, 0x9, R57 ;  /* 0x00000009122a7819 */ /* 0x000fe40000010e39 */
[----:B------:R-:W-:Y:S02]  /*86f0*/  SHF.L.W.U32.HI R40, R40, 0xc, R7 ;  /* 0x0000000c28287819 */ /* 0x000fe40000010e07 */
[----:B------:R-:W-:Y:S02]  /*8700*/  SHF.L.W.U32.HI R57, R43, 0x2, R38 ;  /* 0x000000022b397819 */ /* 0x000fe40000010e26 */
[-C--:B------:R-:W-:Y:S02]  /*8710*/  LOP3.LUT R26, R26, R58.reuse, RZ, 0x3c, !PT ;  /* 0x0000003a1a1a7212 */ /* 0x080fe400078e3cff */
[----:B------:R-:W-:-:S02]  /*8720*/  LOP3.LUT R13, R13, R58, RZ, 0x3c, !PT ;  /* 0x0000003a0d0d7212 */ /* 0x000fc400078e3cff */
[----:B------:R-:W-:Y:S02]  /*8730*/  LOP3.LUT R39, R39, R58, RZ, 0x3c, !PT ;  /* 0x0000003a27277212 */ /* 0x000fe400078e3cff */
[----:B------:R-:W-:Y:S02]  /*8740*/  SHF.L.W.U32.HI R7, R16, 0x15, R55 ;  /* 0x0000001510077819 */ /* 0x000fe40000010e37 */
[----:B------:R-:W-:Y:S02]  /*8750*/  SHF.L.W.U32.HI R38, R38, 0x2, R43 ;  /* 0x0000000226267819 */ /* 0x000fe40000010e2b */
[----:B------:R-:W-:Y:S02]  /*8760*/  SHF.L.W.U32.HI R18, R54, 0x17, R5 ;  /* 0x0000001736127819 */ /* 0x000fe40000010e05 */
[----:B------:R-:W-:Y:S02]  /*8770*/  SHF.L.W.U32.HI R16, R55, 0x15, R16 ;  /* 0x0000001537107819 */ /* 0x000fe40000010e10 */
[----:B------:R-:W-:-:S02]  /*8780*/  SHF.L.W.U32.HI R5, R5, 0x17, R54 ;  /* 0x0000001705057819 */ /* 0x000fc40000010e36 */
        /* <DEDUP_REMOVED lines=8> */
[----:B------:R-:W-:Y:S02]  /*8810*/  LOP3.LUT R37, R37, R64, RZ, 0x3c, !PT ;  /* 0x0000004025257212 */ /* 0x000fe400078e3cff */
[----:B------:R-:W-:Y:S02]  /*8820*/  LOP3.LUT R46, R61, R59, RZ, 0x3c, !PT ;  /* 0x0000003b3d2e7212 */ /* 0x000fe400078e3cff */
[----:B------:R-:W-:Y:S02]  /*8830*/  SHF.L.W.U32.HI R43, R54, 0x12, R55 ;  /* 0x00000012362b7819 */ /* 0x000fe40000010e37 */
[----:B------:R-:W-:-:S02]  /*8840*/  LOP3.LUT R29, R29, R63, RZ, 0x3c, !PT ;  /* 0x0000003f1d1d7212 */ /* 0x000fc400078e3cff */
[----:B------:R-:W-:Y:S02]  /*8850*/  LOP3.LUT R32, R32, R59, RZ, 0x3c, !PT ;  /* 0x0000003b20207212 */ /* 0x000fe400078e3cff */
[----:B------:R-:W-:Y:S02]  /*8860*/  SHF.L.W.U32.HI R54, R55, 0x12, R54 ;  /* 0x0000001237367819 */ /* 0x000fe40000010e36 */
[----:B------:R-:W-:Y:S02]  /*8870*/  SHF.L.W.U32.HI R55, R17, 0x7, R56 ;  /* 0x0000000711377819 */ /* 0x000fe40000010e38 */
[----:B------:R-:W-:Y:S02]  /*8880*/  SHF.L.W.U32.HI R56, R56, 0x7, R17 ;  /* 0x0000000738387819 */ /* 0x000fe40000010e11 */
[----:B------:R-:W-:Y:S02]  /*8890*/  LOP3.LUT R36, R36, R63, RZ, 0x3c, !PT ;  /* 0x0000003f24247212 */ /* 0x000fe400078e3cff */
        /* <DEDUP_REMOVED lines=26> */
[----:B------:R-:W-:Y:S02]  /*8a40*/  SHF.L.W.U32.HI R36, R52, 0x3, R27 ;  /* 0x0000000334247819 */ /* 0x000fe40000010e1b */
[----:B------:R-:W-:Y:S02]  /*8a50*/  LOP3.LUT R56, R56, R38, R42, 0xb4, !PT ;  /* 0x0000002638387212 */ /* 0x000fe400078eb42a */
[----:B------:R-:W-:Y:S02]  /*8a60*/  SHF.L.W.U32.HI R27, R30, 0x1b, R3 ;  /* 0x0000001b1e1b7819 */ /* 0x000fe40000010e03 */
[----:B------:R-:W-:Y:S02]  /*8a70*/  SHF.L.W.U32.HI R53, R41, 0x1d, R28 ;  /* 0x0000001d29357819 */ /* 0x000fe40000010e1c */
[----:B------:R-:W-:-:S02]  /*8a80*/  LOP3.LUT R42, R42, R37, R38, 0xb4, !PT ;  /* 0x000000252a2a7212 */ /* 0x000fc400078eb426 */
[----:B------:R-:W-:Y:S02]  /*8a90*/  LOP3.LUT R15, R15, R64, RZ, 0x3c, !PT ;  /* 0x000000400f0f7212 */ /* 0x000fe400078e3cff */
[----:B------:R-:W-:Y:S02]  /*8aa0*/  LOP3.LUT R14, R14, R59, RZ, 0x3c, !PT ;  /* 0x0000003b0e0e7212 */ /* 0x000fe400078e3cff */
[----:B------:R-:W-:Y:S02]  /*8ab0*/  SHF.L.W.U32.HI R30, R3, 0x1b, R30 ;  /* 0x0000001b031e7819 */ /* 0x000fe40000010e1e */
[----:B------:R-:W-:Y:S02]  /*8ac0*/  SHF.L.W.U32.HI R28, R28, 0x1d, R41 ;  /* 0x0000001d1c1c7819 */ /* 0x000fe40000010e29 */
[----:B------:R-:W-:Y:S02]  /*8ad0*/  LOP3.LUT R38, R38, R5, R37, 0xb4, !PT ;  /* 0x0000000526267212 */ /* 0x000fe400078eb425 */
[----:B------:R-:W-:-:S02]  /*8ae0*/  LOP3.LUT R5, R17, R55, R18, 0xb4, !PT ;  /* 0x0000003711057212 */ /* 0x000fc400078eb412 */
[----:B------:R-:W-:Y:S02]  /*8af0*/  LOP3.LUT R41, R18, R44, R55, 0xb4, !PT ;  /* 0x0000002c12297212 */ /* 0x000fe400078eb437 */
[----:B------:R-:W-:Y:S02]  /*8b00*/  LOP3.LUT R4, R4, R59, RZ, 0x3c, !PT ;  /* 0x0000003b04047212 */ /* 0x000fe400078e3cff */
[----:B------:R-:W-:Y:S02]  /*8b10*/  LOP3.LUT R55, R55, R57, R44, 0xb4, !PT ;  /* 0x0000003937377212 */ /* 0x000fe400078eb42c */
[----:B------:R-:W-:Y:S02]  /*8b20*/  LOP3.LUT R37, R44, R17, R57, 0xb4, !PT ;  /* 0x000000112c257212 */ /* 0x000fe400078eb439 */
[----:B------:R-:W-:Y:S02]  /*8b30*/  LOP3.LUT R57, R57, R18, R17, 0xb4, !PT ;  /* 0x0000001239397212 */ /* 0x000fe400078eb411 */
[----:B------:R-:W-:-:S02]  /*8b40*/  SHF.L.W.U32.HI R52, R15, 0xb, R14 ;  /* 0x0000000b0f347819 */ /* 0x000fc40000010e0e */
[----:B------:R-:W-:Y:S02]  /*8b50*/  LOP3.LUT R18, R30, R60, R19, 0xb4, !PT ;  /* 0x0000003c1e127212 */ /* 0x000fe400078eb413 */
[----:B------:R-:W-:Y:S02]  /*8b60*/  LOP3.LUT R17, R19, R33, R60, 0xb4, !PT ;  /* 0x0000002113117212 */ /* 0x000fe400078eb43c */
[----:B------:R-:W-:Y:S02]  /*8b70*/  SHF.L.W.U32.HI R15, R14, 0xb, R15 ;  /* 0x0000000b0e0f7819 */ /* 0x000fe40000010e0f */
[----:B------:R-:W-:Y:S02]  /*8b80*/  LOP3.LUT R60, R60, R34, R33, 0xb4, !PT ;  /* 0x000000223c3c7212 */ /* 0x000fe400078eb421 */
[----:B------:R-:W-:Y:S02]  /*8b90*/  SHF.L.W.U32.HI R14, R39, 0xe, R48 ;  /* 0x0000000e270e7819 */ /* 0x000fe40000010e30 */
[----:B------:R-:W-:-:S02]  /*8ba0*/  SHF.L.W.U32.HI R3, R4, 0x6, R49 ;  /* 0x0000000604037819 */ /* 0x000fc40000010e31 */
[----:B------:R-:W-:Y:S02]  /*8bb0*/  LOP3.LUT R33, R33, R30, R34, 0xb4, !PT ;  /* 0x0000001e21217212 */ /* 0x000fe400078eb422 */
[----:B------:R-:W-:Y:S02]  /*8bc0*/  SHF.L.W.U32.HI R39, R48, 0xe, R39 ;  /* 0x0000000e30277819 */ /* 0x000fe40000010e27 */
        /* <DEDUP_REMOVED lines=25> */
[----:B-1----:R-:W-:Y:S02]  /*8d60*/  LOP3.LUT R26, R15, UR8, R40, 0x9c, !PT ;  /* 0x000000080f1a7c12 */ /* 0x002fe4000f8e9c28 */
[----:B------:R-:W-:Y:S02]  /*8d70*/  LOP3.LUT R13, R58, R62, R49, 0xb4, !PT ;  /* 0x0000003e3a0d7212 */ /* 0x000fe400078eb431 */
[----:B------:R-:W-:-:S02]  /*8d80*/  LOP3.LUT R3, R49, R24, R62, 0xb4, !PT ;  /* 0x0000001831037212 */ /* 0x000fc400078eb43e */
[----:B------:R-:W-:Y:S02]  /*8d90*/  LOP3.LUT R40, R40, R16, R15, 0xb4, !PT ;  /* 0x0000001028287212 */ /* 0x000fe400078eb40f */
[----:B------:R-:W-:Y:S02]  /*8da0*/  LOP3.LUT R62, R62, R53, R24, 0xb4, !PT ;  /* 0x000000353e3e7212 */ /* 0x000fe400078eb418 */
[----:B------:R-:W-:Y:S02]  /*8db0*/  LOP3.LUT R15, R15, R39, R16, 0xb4, !PT ;  /* 0x000000270f0f7212 */ /* 0x000fe400078eb410 */
[C---:B------:R-:W-:Y:S02]  /*8dc0*/  LOP3.LUT R32, R39.reuse, R32, RZ, 0x3c, !PT ;  /* 0x0000002027207212 */ /* 0x040fe400078e3cff */
[----:B------:R-:W-:Y:S02]  /*8dd0*/  LOP3.LUT R24, R24, R58, R53, 0xb4, !PT ;  /* 0x0000003a18187212 */ /* 0x000fe400078eb435 */
[----:B------:R-:W-:-:S02]  /*8de0*/  LOP3.LUT R39, R39, R8, R21, 0x6, !PT ;  /* 0x0000000827277212 */ /* 0x000fc400078e0615 */
[----:B------:R-:W-:Y:S02]  /*8df0*/  LOP3.LUT R58, R53, R49, R58, 0xb4, !PT ;  /* 0x00000031353a7212 */ /* 0x000fe400078eb43a */
[----:B------:R-:W-:Y:S02]  /*8e00*/  LOP3.LUT R8, R26, R8, R21, 0x96, !PT ;  /* 0x000000081a087212 */ /* 0x000fe400078e9615 */
[C---:B------:R-:W-:Y:S02]  /*8e10*/  LOP3.LUT R49, R35.reuse, R9, R20, 0x90, !PT ;  /* 0x0000000923317212 */ /* 0x040fe400078e9014 */
[C---:B------:R-:W-:Y:S02]  /*8e20*/  LOP3.LUT R26, R52.reuse, UR9, R35, 0x9c, !PT ;  /* 0x00000009341a7c12 */ /* 0x040fe4000f8e9c23 */
[----:B------:R-:W-:Y:S02]  /*8e30*/  LOP3.LUT R35, R35, R7, R52, 0xb4, !PT ;  /* 0x0000000723237212 */ /* 0x000fe400078eb434 */
[----:B------:R-:W-:-:S02]  /*8e40*/  LOP3.LUT R52, R52, R14, R7, 0xb4, !PT ;  /* 0x0000000e34347212 */ /* 0x000fc400078eb407 */
[C---:B------:R-:W-:Y:S02]  /*8e50*/  LOP3.LUT R49, R14.reuse, R49, RZ, 0x3c, !PT ;  /* 0x000000310e317212 */ /* 0x040fe400078e3cff */
[-C--:B------:R-:W-:Y:S02]  /*8e60*/  LOP3.LUT R28, R14, R9.reuse, R20, 0x6, !PT ;  /* 0x000000090e1c7212 */ /* 0x080fe400078e0614 */
[----:B------:R-:W-:Y:S02]  /*8e70*/  LOP3.LUT R21, R10, R36, R15, 0x96, !PT ;  /* 0x000000240a157212 */ /* 0x000fe400078e960f */
[----:B------:R-:W-:Y:S02]  /*8e80*/  LOP3.LUT R14, R25, R62, R52, 0x96, !PT ;  /* 0x0000003e190e7212 */ /* 0x000fe400078e9634 */
[----:B------:R-:W-:Y:S02]  /*8e90*/  LOP3.LUT R9, R26, R9, R20, 0x96, !PT ;  /* 0x000000091a097212 */ /* 0x000fe400078e9614 */
[----:B------:R-:W-:-:S02]  /*8ea0*/  LOP3.LUT R20, R56, R21, R60, 0x96, !PT ;  /* 0x0000001538147212 */ /* 0x000fc400078e963c */
[----:B------:R-:W-:Y:S02]  /*8eb0*/  LOP3.LUT R53, R27, R6, R8, 0x96, !PT ;  /* 0x000000061b357212 */ /* 0x000fe400078e9608 */
[----:B------:R-:W-:Y:S02]  /*8ec0*/  LOP3.LUT R21, R55, R14, R48, 0x96, !PT ;  /* 0x0000000e37157212 */ /* 0x000fe400078e9630 */
[----:B------:R-:W-:Y:S02]  /*8ed0*/  LOP3.LUT R53, R2, R53, R18, 0x96, !PT ;  /* 0x0000003502357212 */ /* 0x000fe400078e9612 */
[----:B------:R-:W-:Y:S02]  /*8ee0*/  SHF.L.W.U32.HI R14, R21, 0x1, R20 ;  /* 0x00000001150e7819 */ /* 0x000fe40000010e14 */
[----:B------:R-:W-:Y:S02]  /*8ef0*/  LOP3.LUT R16, R39, R16, RZ, 0x3c, !PT ;  /* 0x0000001027107212 */ /* 0x000fe400078e3cff */
[----:B------:R-:W-:-:S02]  /*8f00*/  LOP3.LUT R39, R12, R47, R40, 0x96, !PT ;  /* 0x0000002f0c277212 */ /* 0x000fc400078e9628 */
[----:B------:R-:W-:Y:S02]  /*8f10*/  LOP3.LUT R59, R14, R53, RZ, 0x3c, !PT ;  /* 0x000000350e3b7212 */ /* 0x000fe400078e3cff */
[----:B------:R-:W-:Y:S02]  /*8f20*/  LOP3.LUT R26, R4, R13, R9, 0x96, !PT ;  /* 0x0000000d041a7212 */ /* 0x000fe400078e9609 */
[----:B------:R-:W-:Y:S02]  /*8f30*/  LOP3.LUT R7, R28, R7, RZ, 0x3c, !PT ;  /* 0x000000071c077212 */ /* 0x000fe400078e3cff */
[----:B------:R-:W-:Y:S02]  /*8f40*/  LOP3.LUT R39, R50, R39, R17, 0x96, !PT ;  /* 0x0000002732277212 */ /* 0x000fe400078e9611 */
[----:B------:R-:W-:Y:S02]  /*8f50*/  LOP3.LUT R28, R17, R59, RZ, 0x3c, !PT ;  /* 0x0000003b111c7212 */ /* 0x000fe400078e3cff */
[----:B------:R-:W-:-:S02]  /*8f60*/  LOP3.LUT R17, R54, R45, R32, 0x96, !PT ;  /* 0x0000002d36117212 */ /* 0x000fc400078e9620 */
[----:B------:R-:W-:Y:S02]  /*8f70*/  LOP3.LUT R14, R43, R58, R49, 0x96, !PT ;  /* 0x0000003a2b0e7212 */ /* 0x000fe400078e9631 */
[----:B------:R-:W-:Y:S02]  /*8f80*/  LOP3.LUT R26, R5, R26, R30, 0x96, !PT ;  /* 0x0000001a051a7212 */ /* 0x000fe400078e961e */
[----:B------:R-:W-:Y:S02]  /*8f90*/  SHF.L.W.U32.HI R64, R20, 0x1, R21 ;  /* 0x0000000114407819 */ /* 0x000fe40000010e15 */
[----:B------:R-:W-:Y:S02]  /*8fa0*/  LOP3.LUT R17, R38, R17, R34, 0x96, !PT ;  /* 0x0000001126117212 */ /* 0x000fe400078e9622 */
[----:B------:R-:W-:Y:S02]  /*8fb0*/  LOP3.LUT R14, R57, R14, R23, 0x96, !PT ;  /* 0x0000000e390e7212 */ /* 0x000fe400078e9617 */
[----:B------:R-:W-:-:S02]  /*8fc0*/  SHF.L.W.U32.HI R44, R53, 0x1, R26 ;  /* 0x00000001352c7819 */ /* 0x000fc40000010e1a */
[----:B------:R-:W-:Y:S02]  /*8fd0*/  SHF.L.W.U32.HI R53, R26, 0x1, R53 ;  /* 0x000000011a357819 */ /* 0x000fe40000010e35 */
[----:B------:R-:W-:Y:S02]  /*8fe0*/  LOP3.LUT R64, R64, R26, RZ, 0x3c, !PT ;  /* 0x0000001a40407212 */ /* 0x000fe400078e3cff */
[----:B------:R-:W-:Y:S02]  /*8ff0*/  LOP3.LUT R66, R29, R3, R35, 0x96, !PT ;  /* 0x000000031d427212 */ /* 0x000fe400078e9623 */
[----:B------:R-:W-:Y:S02]  /*9000*/  LOP3.LUT R26, R47, R59, RZ, 0x3c, !PT ;  /* 0x0000003b2f1a7212 */ /* 0x000fe400078e3cff */
[----:B------:R-:W-:Y:S02]  /*9010*/  SHF.L.W.U32.HI R47, R14, 0x1, R17 ;  /* 0x000000010e2f7819 */ /* 0x000fe40000010e11 */
[----:B------:R-:W-:-:S02]  /*9020*/  LOP3.LUT R66, R41, R66, R19, 0x96, !PT ;  /* 0x0000004229427212 */ /* 0x000fc400078e9613 */
[-C--:B------:R-:W-:Y:S02]  /*9030*/  LOP3.LUT R35, R35, R64.reuse, RZ, 0x3c, !PT ;  /* 0x0000004023237212 */ /* 0x080fe400078e3cff */
[-C--:B------:R-:W-:Y:S02]  /*9040*/  LOP3.LUT R3, R3, R64.reuse, RZ, 0x3c, !PT ;  /* 0x0000004003037212 */ /* 0x080fe400078e3cff */
[-C--:B------:R-:W-:Y:S02]  /*9050*/  LOP3.LUT R29, R29, R64.reuse, RZ, 0x3c, !PT ;  /* 0x000000401d1d7212 */ /* 0x080fe400078e3cff */
[-C--:B------:R-:W-:Y:S02]  /*9060*/  LOP3.LUT R19, R19, R64.reuse, RZ, 0x3c, !PT ;  /* 0x0000004013137212 */ /* 0x080fe400078e3cff */
[----:B------:R-:W-:Y:S02]  /*9070*/  LOP3.LUT R41, R41, R64, RZ, 0x3c, !PT ;  /* 0x0000004029297212 */ /* 0x000fe400078e3cff */
[----:B------:R-:W-:-:S02]  /*9080*/  LOP3.LUT R47, R47, R20, RZ, 0x3c, !PT ;  /* 0x000000142f2f7212 */ /* 0x000fc400078e3cff */
[----:B------:R-:W-:Y:S02]  /*9090*/  LOP3.LUT R64, R46, R51, R16, 0x96, !PT ;  /* 0x000000332e407212 */ /* 0x000fe400078e9610 */
[----:B------:R-:W-:Y:S02]  /*90a0*/  LOP3.LUT R20, R33, R47, RZ, 0x3c, !PT ;  /* 0x0000002f21147212 */ /* 0x000fe400078e3cff */
[----:B------:R-:W-:Y:S02]  /*90b0*/  LOP3.LUT R64, R42, R64, R33, 0x96, !PT ;  /* 0x000000402a407212 */ /* 0x000fe400078e9621 */
[----:B------:R-:W-:-:S04]  /*90c0*/  SHF.L.W.U32.HI R33, R17, 0x1, R14 ;  /* 0x0000000111217819 */ /* 0x000fc80000010e0e */
[----:B------:R-:W-:Y:S02]  /*90d0*/  LOP3.LUT R33, R33, R21, RZ, 0x3c, !PT ;  /* 0x0000001521217212 */ /* 0x000fe400078e3cff */
[----:B------:R-:W-:Y:S02]  /*90e0*/  LOP3.LUT R21, R11, R24, R7, 0x96, !PT ;  /* 0x000000180b157212 */ /* 0x000fe400078e9607 */
[-C--:B------:R-:W-:Y:S02]  /*90f0*/  LOP3.LUT R16, R16, R47.reuse, RZ, 0x3c, !PT ;  /* 0x0000002f10107212 */ /* 0x080fe400078e3cff */
[-C--:B------:R-:W-:Y:S02]  /*9100*/  LOP3.LUT R51, R51, R47.reuse, RZ, 0x3c, !PT ;  /* 0x0000002f33337212 */ /* 0x080fe400078e3cff */
[-C--:B------:R-:W-:Y:S02]  /*9110*/  LOP3.LUT R46, R46, R47.reuse, RZ, 0x3c, !PT ;  /* 0x0000002f2e2e7212 */ /* 0x080fe400078e3cff */
[----:B------:R-:W-:-:S02]  /*9120*/  LOP3.LUT R42, R42, R47, RZ, 0x3c, !PT ;  /* 0x0000002f2a2a7212 */ /* 0x000fc400078e3cff */
[----:B------:R-:W-:Y:S02]  /*9130*/  LOP3.LUT R21, R37, R21, R68, 0x96, !PT ;  /* 0x0000001525157212 */ /* 0x000fe400078e9644 */
[-C--:B------:R-:W-:Y:S02]  /*9140*/  LOP3.LUT R7, R7, R33.reuse, RZ, 0x3c, !PT ;  /* 0x0000002107077212 */ /* 0x080fe400078e3cff */
[-C--:B------:R-:W-:Y:S02]  /*9150*/  LOP3.LUT R24, R24, R33.reuse, RZ, 0x3c, !PT ;  /* 0x0000002118187212 */ /* 0x080fe400078e3cff */
[-C--:B------:R-:W-:Y:S02]  /*9160*/  LOP3.LUT R11, R11, R33.reuse, RZ, 0x3c, !PT ;  /* 0x000000210b0b7212 */ /* 0x080fe400078e3cff */
[-C--:B------:R-:W-:Y:S02]  /*9170*/  LOP3.LUT R47, R68, R33.reuse, RZ, 0x3c, !PT ;  /* 0x00000021442f7212 */ /* 0x080fe400078e3cff */
[----:B------:R-:W-:-:S02]  /*9180*/  LOP3.LUT R37, R37, R33, RZ, 0x3c, !PT ;  /* 0x0000002125257212 */ /* 0x000fc400078e3cff */
[----:B------:R-:W-:-:S04]  /*9190*/  SHF.L.W.U32.HI R33, R39, 0x1, R66 ;  /* 0x0000000127217819 */ /* 0x000fc80000010e42 */
[----:B------:R-:W-:Y:S02]  /*91a0*/  LOP3.LUT R14, R33, R14, RZ, 0x3c, !PT ;  /* 0x0000000e210e7212 */ /* 0x000fe400078e3cff */
[----:B------:R-:W-:Y:S02]  /*91b0*/  SHF.L.W.U32.HI R33, R64, 0x1, R21 ;  /* 0x0000000140217819 */ /* 0x000fe40000010e15 */
[-C--:B------:R-:W-:Y:S02]  /*91c0*/  LOP3.LUT R40, R40, R59.reuse, RZ, 0x3c, !PT ;  /* 0x0000003b28287212 */ /* 0x080fe400078e3cff */
[-C--:B------:R-:W-:Y:S02]  /*91d0*/  LOP3.LUT R12, R12, R59.reuse, RZ, 0x3c, !PT ;  /* 0x0000003b0c0c7212 */ /* 0x080fe400078e3cff */
[----:B------:R-:W-:Y:S02]  /*91e0*/  LOP3.LUT R50, R50, R59, RZ, 0x3c, !PT ;  /* 0x0000003b32327212 */ /* 0x000fe400078e3cff */
[----:B------:R-:W-:-:S02]  /*91f0*/  SHF.L.W.U32.HI R68, R66, 0x1, R39 ;  /* 0x0000000142447819 */ /* 0x000fc40000010e27 */
[----:B------:R-:W-:Y:S02]  /*9200*/  LOP3.LUT R59, R33, R66, RZ, 0x3c, !PT ;  /* 0x00000042213b7212 */ /* 0x000fe400078e3cff */
[----:B------:R-:W-:Y:S02]  /*9210*/  SHF.L.W.U32.HI R66, R21, 0x1, R64 ;  /* 0x0000000115427819 */ /* 0x000fe40000010e40 */
[----:B------:R-:W-:Y:S02]  /*9220*/  LOP3.LUT R53, R53, R64, RZ, 0x3c, !PT ;  /* 0x0000004035357212 */ /* 0x000fe400078e3cff */
[----:B------:R-:W-:Y:S02]  /*9230*/  LOP3.LUT R39, R66, R39, RZ, 0x3c, !PT ;  /* 0x0000002742277212 */ /* 0x000fe400078e3cff */
[----:B------:R-:W-:Y:S02]  /*9240*/  LOP3.LUT R17, R68, R17, RZ, 0x3c, !PT ;  /* 0x0000001144117212 */ /* 0x000fe400078e3cff */
[----:B------:R-:W-:-:S02]  /*9250*/  LOP3.LUT R15, R15, R39, RZ, 0x3c, !PT ;  /* 0x000000270f0f7212 */ /* 0x000fc400078e3cff */
[-C--:B------:R-:W-:Y:S02]  /*9260*/  LOP3.LUT R36, R36, R39.reuse, RZ, 0x3c, !PT ;  /* 0x0000002724247212 */ /* 0x080fe400078e3cff */
[-C--:B------:R-:W-:Y:S02]  /*9270*/  LOP3.LUT R10, R10, R39.reuse, RZ, 0x3c, !PT ;  /* 0x000000270a0a7212 */ /* 0x080fe400078e3cff */
        /* <DEDUP_REMOVED lines=16> */
[-C--:B------:R-:W-:Y:S02]  /*9380*/  LOP3.LUT R43, R43, R44.reuse, RZ, 0x3c, !PT ;  /* 0x0000002c2b2b7212 */ /* 0x080fe400078e3cff */
[-C--:B------:R-:W-:Y:S02]  /*9390*/  LOP3.LUT R23, R23, R44.reuse, RZ, 0x3c, !PT ;  /* 0x0000002c17177212 */ /* 0x080fe400078e3cff */
[----:B------:R-:W-:Y:S02]  /*93a0*/  LOP3.LUT R57, R57, R44, RZ, 0x3c, !PT ;  /* 0x0000002c39397212 */ /* 0x000fe400078e3cff */
[----:B------:R-:W-:Y:S02]  /*93b0*/  SHF.L.W.U32.HI R47, R24, 0x17, R51 ;  /* 0x00000017182f7819 */ /* 0x000fe40000010e33 */
        /* <DEDUP_REMOVED lines=11> */
[----:B------:R-:W-:Y:S02]  /*9470*/  LOP3.LUT R37, R5, R14, RZ, 0x3c, !PT ;  /* 0x0000000e05257212 */ /* 0x000fe400078e3cff */
[----:B------:R-:W-:Y:S02]  /*9480*/  SHF.L.W.U32.HI R11, R11, 0x19, R46 ;  /* 0x000000190b0b7819 */ /* 0x000fe40000010e2e */
[----:B------:R-:W-:-:S02]  /*9490*/  SHF.L.W.U32.HI R2, R12, 0xa, R29 ;  /* 0x0000000a0c027819 */ /* 0x000fc40000010e1d */
[----:B------:R-:W-:Y:S02]  /*94a0*/  LOP3.LUT R27, R27, R17, RZ, 0x3c, !PT ;  /* 0x000000111b1b7212 */ /* 0x000fe400078e3cff */
        /* <DEDUP_REMOVED lines=31> */
[----:B------:R-:W-:Y:S02]  /*96a0*/  LOP3.LUT R54, R54, R50, R53, 0xb4, !PT ;  /* 0x0000003236367212 */ /* 0x000fe400078eb435 */
[----:B------:R-:W-:Y:S02]  /*96b0*/  SHF.L.W.U32.HI R39, R32, 0x1b, R39 ;  /* 0x0000001b20277819 */ /* 0x000fe40000010e27 */
[----:B------:R-:W-:Y:S02]  /*96c0*/  LOP3.LUT R53, R53, R52, R50, 0xb4, !PT ;  /* 0x0000003435357212 */ /* 0x000fe400078eb432 */
[----:B------:R-:W-:-:S02]  /*96d0*/  SHF.L.W.U32.HI R32, R60, 0xf, R21 ;  /* 0x0000000f3c207819 */ /* 0x000fc40000010e15 */
[----:B------:R-:W-:Y:S02]  /*96e0*/  LOP3.LUT R52, R50, R51, R52, 0xb4, !PT ;  /* 0x0000003332347212 */ /* 0x000fe400078eb434 */
[----:B------:R-:W-:Y:S02]  /*96f0*/  LOP3.LUT R33, R62, R59, RZ, 0x3c, !PT ;  /* 0x0000003b3e217212 */ /* 0x000fe400078e3cff */
[----:B------:R-:W-:Y:S02]  /*9700*/  SHF.L.W.U32.HI R21, R21, 0xf, R60 ;  /* 0x0000000f15157819 */ /* 0x000fe40000010e3c */
[----:B------:R-:W-:Y:S02]  /*9710*/  LOP3.LUT R51, R46, R48, R47, 0xb4, !PT ;  /* 0x000000302e337212 */ /* 0x000fe400078eb42f */
[----:B------:R-:W-:Y:S02]  /*9720*/  LOP3.LUT R50, R47, R49, R48, 0xb4, !PT ;  /* 0x000000312f327212 */ /* 0x000fe400078eb430 */
[----:B------:R-:W-:-:S02]  /*9730*/  LOP3.LUT R48, R48, R44, R49, 0xb4, !PT ;  /* 0x0000002c30307212 */ /* 0x000fc400078eb431 */
[----:B------:R-:W-:Y:S02]  /*9740*/  SHF.L.W.U32.HI R15, R34, 0x8, R23 ;  /* 0x00000008220f7819 */ /* 0x000fe40000010e17 */
[----:B------:R-:W-:Y:S02]  /*9750*/  LOP3.LUT R49, R49, R46, R44, 0xb4, !PT ;  /* 0x0000002e31317212 */ /* 0x000fe400078eb42c */
[----:B------:R-:W-:Y:S02]  /*9760*/  SHF.L.W.U32.HI R34, R23, 0x8, R34 ;  /* 0x0000000817227819 */ /* 0x000fe40000010e22 */
        /* <DEDUP_REMOVED lines=40> */
[----:B------:R-:W-:Y:S02]  /*99f0*/  LOP3.LUT R3, R3, R20, R25, 0xb4, !PT ;  /* 0x0000001403037212 */ /* 0x000fe400078eb419 */
[----:B------:R-:W-:Y:S02]  /*9a00*/  LOP3.LUT R18, R18, R26, R7, 0xb4, !PT ;  /* 0x0000001a12127212 */ /* 0x000fe400078eb407 */
[----:B------:R-:W-:Y:S02]  /*9a10*/  LOP3.LUT R25, R25, R38, R20, 0xb4, !PT ;  /* 0x0000002619197212 */ /* 0x000fe400078eb414 */
[----:B------:R-:W-:Y:S02]  /*9a20*/  LOP3.LUT R7, R7, R27, R26, 0xb4, !PT ;  /* 0x0000001b07077212 */ /* 0x000fe400078eb41a */
[-CC-:B------:R-:W-:Y:S02]  /*9a30*/  LOP3.LUT R61, R38, R17.reuse, R8.reuse, 0x6, !PT ;  /* 0x00000011263d7212 */ /* 0x180fe400078e0608 */
[----:B------:R-:W-:-:S02]  /*9a40*/  LOP3.LUT R8, R40, R17, R8, 0x96, !PT ;  /* 0x0000001128087212 */ /* 0x000fc400078e9608 */
[C-C-:B------:R-:W-:Y:S02]  /*9a50*/  LOP3.LUT R65, R27.reuse, R14, R9.reuse, 0x6, !PT ;  /* 0x0000000e1b417212 */ /* 0x140fe400078e0609 */
[----:B------:R-:W-:Y:S02]  /*9a60*/  LOP3.LUT R17, R27, R58, RZ, 0x3c, !PT ;  /* 0x0000003a1b117212 */ /* 0x000fe400078e3cff */
        /* <DEDUP_REMOVED lines=8> */
[----:B------:R-:W-:Y:S02]  /*9af0*/  SHF.L.W.U32.HI R38, R14, 0x1, R27 ;  /* 0x000000010e267819 */ /* 0x000fe40000010e1b */
[----:B------:R-:W-:-:S02]  /*9b00*/  LOP3.LUT R62, R13, R28, R9, 0x96, !PT ;  /* 0x0000001c0d3e7212 */ /* 0x000fc400078e9609 */
[----:B------:R-:W-:Y:S02]  /*9b10*/  LOP3.LUT R20, R61, R20, RZ, 0x3c, !PT ;  /* 0x000000143d147212 */ /* 0x000fe400078e3cff */
[----:B------:R-:W-:Y:S02]  /*9b20*/  LOP3.LUT R61, R2, R23, R3, 0x96, !PT ;  /* 0x00000017023d7212 */ /* 0x000fe400078e9603 */
[----:B------:R-:W-:Y:S02]  /*9b30*/  LOP3.LUT R60, R38, R63, RZ, 0x3c, !PT ;  /* 0x0000003f263c7212 */ /* 0x000fe400078e3cff */
[----:B------:R-:W-:Y:S02]  /*9b40*/  LOP3.LUT R62, R51, R62, R42, 0x96, !PT ;  /* 0x0000003e333e7212 */ /* 0x000fe400078e962a */
[----:B------:R-:W-:Y:S02]  /*9b50*/  LOP3.LUT R38, R56, R61, R47, 0x96, !PT ;  /* 0x0000003d38267212 */ /* 0x000fe400078e962f */
[----:B------:R-:W-:-:S02]  /*9b60*/  SHF.L.W.U32.HI R43, R27, 0x1, R14 ;  /* 0x000000011b2b7819 */ /* 0x000fc40000010e0e */
[-C--:B------:R-:W-:Y:S02]  /*9b70*/  LOP3.LUT R3, R3, R60.reuse, RZ, 0x3c, !PT ;  /* 0x0000003c03037212 */ /* 0x080fe400078e3cff */
[-C--:B------:R-:W-:Y:S02]  /*9b80*/  LOP3.LUT R23, R23, R60.reuse, RZ, 0x3c, !PT ;  /* 0x0000003c17177212 */ /* 0x080fe400078e3cff */
[-C--:B------:R-:W-:Y:S02]  /*9b90*/  LOP3.LUT R2, R2, R60.reuse, RZ, 0x3c, !PT ;  /* 0x0000003c02027212 */ /* 0x080fe400078e3cff */
[----:B------:R-:W-:Y:S02]  /*9ba0*/  LOP3.LUT R47, R47, R60, RZ, 0x3c, !PT ;  /* 0x0000003c2f2f7212 */ /* 0x000fe400078e3cff */
[----:B------:R-:W-:Y:S02]  /*9bb0*/  SHF.L.W.U32.HI R40, R63, 0x1, R62 ;  /* 0x000000013f287819 */ /* 0x000fe40000010e3e */
[----:B------:R-:W-:-:S02]  /*9bc0*/  SHF.L.W.U32.HI R58, R62, 0x1, R63 ;  /* 0x000000013e3a7819 */ /* 0x000fc40000010e3f */
[----:B------:R-:W-:Y:S02]  /*9bd0*/  LOP3.LUT R60, R56, R60, RZ, 0x3c, !PT ;  /* 0x0000003c383c7212 */ /* 0x000fe400078e3cff */
[----:B------:R-:W-:Y:S02]  /*9be0*/  LOP3.LUT R63, R6, R45, R29, 0x96, !PT ;  /* 0x0000002d063f7212 */ /* 0x000fe400078e961d */
[----:B------:R-:W-:Y:S02]  /*9bf0*/  LOP3.LUT R56, R24, R33, R17, 0x96, !PT ;  /* 0x0000002118387212 */ /* 0x000fe400078e9611 */
[----:B------:R-:W-:Y:S02]  /*9c00*/  LOP3.LUT R43, R43, R62, RZ, 0x3c, !PT ;  /* 0x0000003e2b2b7212 */ /* 0x000fe400078e3cff */
[----:B------:R-:W-:Y:S02]  /*9c10*/  LOP3.LUT R61, R35, R16, R18, 0x96, !PT ;  /* 0x00000010233d7212 */ /* 0x000fe400078e9612 */
[----:B------:R-:W-:-:S02]  /*9c20*/  LOP3.LUT R63, R52, R63, R39, 0x96, !PT ;  /* 0x0000003f343f7212 */ /* 0x000fc400078e9627 */
[----:B------:R-:W-:Y:S02]  /*9c30*/  LOP3.LUT R56, R44, R56, R5, 0x96, !PT ;  /* 0x000000382c387212 */ /* 0x000fe400078e9605 */
[-C--:B------:R-:W-:Y:S02]  /*9c40*/  LOP3.LUT R18, R18, R43.reuse, RZ, 0x3c, !PT ;  /* 0x0000002b12127212 */ /* 0x080fe400078e3cff */
[-C--:B------:R-:W-:Y:S02]  /*9c50*/  LOP3.LUT R16, R16, R43.reuse, RZ, 0x3c, !PT ;  /* 0x0000002b10107212 */ /* 0x080fe400078e3cff */
[-C--:B------:R-:W-:Y:S02]  /*9c60*/  LOP3.LUT R35, R35, R43.reuse, RZ, 0x3c, !PT ;  /* 0x0000002b23237212 */ /* 0x080fe400078e3cff */
[----:B------:R-:W-:Y:S02]  /*9c70*/  LOP3.LUT R62, R21, R43, RZ, 0x3c, !PT ;  /* 0x0000002b153e7212 */ /* 0x000fe400078e3cff */
[----:B------:R-:W-:-:S02]  /*9c80*/  LOP3.LUT R61, R50, R61, R21, 0x96, !PT ;  /* 0x0000003d323d7212 */ /* 0x000fc400078e9615 */
[----:B------:R-:W-:Y:S02]  /*9c90*/  LOP3.LUT R43, R50, R43, RZ, 0x3c, !PT ;  /* 0x0000002b322b7212 */ /* 0x000fe400078e3cff */
[----:B------:R-:W-:Y:S02]  /*9ca0*/  SHF.L.W.U32.HI R50, R56, 0x1, R63 ;  /* 0x0000000138327819 */ /* 0x000fe40000010e3f */
[----:B------:R-:W-:Y:S02]  /*9cb0*/  LOP3.LUT R21, R34, R19, R20, 0x96, !PT ;  /* 0x0000001322157212 */ /* 0x000fe400078e9614 */
[----:B------:R-:W-:Y:S02]  /*9cc0*/  LOP3.LUT R27, R50, R27, RZ, 0x3c, !PT ;  /* 0x0000001b321b7212 */ /* 0x000fe400078e3cff */
        /* <DEDUP_REMOVED lines=10> */
[-C--:B------:R-:W-:Y:S02]  /*9d70*/  LOP3.LUT R27, R26, R67.reuse, RZ, 0x3c, !PT ;  /* 0x000000431a1b7212 */ /* 0x080fe400078e3cff */
[C---:B------:R-:W-:Y:S02]  /*9d80*/  LOP3.LUT R14, R49.reuse, R14, R32, 0x96, !PT ;  /* 0x0000000e310e7212 */ /* 0x040fe400078e9620 */
[-C--:B------:R-:W-:Y:S02]  /*9d90*/  LOP3.LUT R65, R32, R67.reuse, RZ, 0x3c, !PT ;  /* 0x0000004320417212 */ /* 0x080fe400078e3cff */
[----:B------:R-:W-:-:S02]  /*9da0*/  LOP3.LUT R26, R49, R67, RZ, 0x3c, !PT ;  /* 0x00000043311a7212 */ /* 0x000fc400078e3cff */
        /* <DEDUP_REMOVED lines=22> */
[----:B------:R-:W-:Y:S02]  /*9f10*/  LOP3.LUT R4, R4, R67, RZ, 0x3c, !PT ;  /* 0x0000004304047212 */ /* 0x000fe400078e3cff */
[----:B------:R-:W-:-:S02]  /*9f20*/  LOP3.LUT R24, R5, R40, RZ, 0x3c, !PT ;  /* 0x0000002805187212 */ /* 0x000fc400078e3cff */
[-C--:B------:R-:W-:Y:S02]  /*9f30*/  LOP3.LUT R50, R33, R40.reuse, RZ, 0x3c, !PT ;  /* 0x0000002821327212 */ /* 0x080fe400078e3cff */
[----:B------:R-:W-:Y:S02]  /*9f40*/  LOP3.LUT R5, R44, R40, RZ, 0x3c, !PT ;  /* 0x000000282c057212 */ /* 0x000fe400078e3cff */
[-C--:B------:R-:W-:Y:S02]  /*9f50*/  LOP3.LUT R40, R46, R63.reuse, RZ, 0x3c, !PT ;  /* 0x0000003f2e287212 */ /* 0x080fe400078e3cff */
[----:B------:R-:W-:Y:S02]  /*9f60*/  LOP3.LUT R49, R42, R56, RZ, 0x3c, !PT ;  /* 0x000000382a317212 */ /* 0x000fe400078e3cff */
[----:B------:R-:W-:Y:S02]  /*9f70*/  SHF.L.W.U32.HI R44, R4, 0x17, R19 ;  /* 0x00000017042c7819 */ /* 0x000fe40000010e13 */
[----:B------:R-:W-:-:S02]  /*9f80*/  LOP3.LUT R37, R37, R63, RZ, 0x3c, !PT ;  /* 0x0000003f25257212 */ /* 0x000fc400078e3cff */
[----:B------:R-:W-:Y:S02]  /*9f90*/  LOP3.LUT R28, R28, R56, RZ, 0x3c, !PT ;  /* 0x000000381c1c7212 */ /* 0x000fe400078e3cff */
[----:B------:R-:W-:Y:S02]  /*9fa0*/  SHF.L.W.U32.HI R4, R19, 0x17, R4 ;  /* 0x0000001713047819 */ /* 0x000fe40000010e04 */
        /* <DEDUP_REMOVED lines=9> */
[----:B------:R-:W-:-:S02]  /*a040*/  LOP3.LUT R55, R55, R63, RZ, 0x3c, !PT ;  /* 0x0000003f37377212 */ /* 0x000fc400078e3cff */
[-C--:B------:R-:W-:Y:S02]  /*a050*/  LOP3.LUT R54, R51, R56.reuse, RZ, 0x3c, !PT ;  /* 0x0000003833367212 */ /* 0x080fe400078e3cff */
        /* <DEDUP_REMOVED lines=40> */
[----:B------:R-:W-:-:S02]  /*a2e0*/  LOP3.LUT R5, R5, R42, R33, 0xb4, !PT ;  /* 0x0000002a05057212 */ /* 0x000fc400078eb421 */
[----:B------:R-:W-:Y:S02]  /*a2f0*/  SHF.L.W.U32.HI R55, R45, 0x14, R50 ;  /* 0x000000142d377819 */ /* 0x000fe40000010e32 */
[----:B------:R-:W-:Y:S02]  /*a300*/  LOP3.LUT R33, R33, R17, R42, 0xb4, !PT ;  /* 0x0000001121217212 */ /* 0x000fe400078eb42a */
[----:B------:R-:W-:Y:S02]  /*a310*/  SHF.L.W.U32.HI R51, R34, 0x19, R15 ;  /* 0x0000001922337819 */ /* 0x000fe40000010e0f */
[----:B------:R-:W-:Y:S02]  /*a320*/  SHF.L.W.U32.HI R50, R50, 0x14, R45 ;  /* 0x0000001432327819 */ /* 0x000fe40000010e2d */
[----:B------:R-:W-:Y:S02]  /*a330*/  LOP3.LUT R17, R42, R44, R17, 0xb4, !PT ;  /* 0x0000002c2a117212 */ /* 0x000fe400078eb411 */
[----:B------:R-:W-:-:S02]  /*a340*/  SHF.L.W.U32.HI R34, R15, 0x19, R34 ;  /* 0x000000190f227819 */ /* 0x000fc40000010e22 */
        /* <DEDUP_REMOVED lines=16> */
[----:B------:R-:W-:Y:S02]  /*a450*/  SHF.L.W.U32.HI R3, R62, 0xd, R47 ;  /* 0x0000000d3e037819 */ /* 0x000fe40000010e2f */
[----:B------:R-:W-:-:S02]  /*a460*/  LOP3.LUT R18, R35, R57, R18, 0xb4, !PT ;  /* 0x0000003923127212 */ /* 0x000fc400078eb412 */
[----:B------:R-:W-:Y:S02]  /*a470*/  SHF.L.W.U32.HI R47, R47, 0xd, R62 ;  /* 0x0000000d2f2f7819 */ /* 0x000fe40000010e3e */
        /* <DEDUP_REMOVED lines=8> */
[----:B------:R-:W-:Y:S02]  /*a500*/  LOP3.LUT R49, R20, R48, R47, 0xb4, !PT ;  /* 0x0000003014317212 */ /* 0x000fe400078eb42f */
[----:B------:R-:W-:Y:S02]  /*a510*/  SHF.L.W.U32.HI R23, R23, 0xc, R16 ;  /* 0x0000000c17177819 */ /* 0x000fe40000010e10 */
        /* <DEDUP_REMOVED lines=9> */
[----:B------:R-:W-:Y:S02]  /*a5b0*/  LOP3.LUT R47, R23, R63, R8, 0x90, !PT ;  /* 0x0000003f172f7212 */ /* 0x000fe400078e9008 */
[----:B-1----:R-:W-:Y:S02]  /*a5c0*/  LOP3.LUT R36, R11, UR8, R23, 0x9c, !PT ;  /* 0x000000080b247c12 */ /* 0x002fe4000f8e9c17 */
[----:B------:R-:W-:Y:S02]  /*a5d0*/  LOP3.LUT R23, R23, R12, R11, 0xb4, !PT ;  /* 0x0000000c17177212 */ /* 0x000fe400078eb40b */
[----:B------:R-:W-:-:S02]  /*a5e0*/  LOP3.LUT R11, R11, R52, R12, 0xb4, !PT ;  /* 0x000000340b0b7212 */ /* 0x000fc400078eb40c */
[C---:B------:R-:W-:Y:S02]  /*a5f0*/  LOP3.LUT R10, R52.reuse, R47, RZ, 0x3c, !PT ;  /* 0x0000002f340a7212 */ /* 0x040fe400078e3cff */
[-CC-:B------:R-:W-:Y:S02]  /*a600*/  LOP3.LUT R57, R52, R63.reuse, R8.reuse, 0x6, !PT ;  /* 0x0000003f34397212 */ /* 0x180fe400078e0608 */
[----:B------:R-:W-:Y:S02]  /*a610*/  LOP3.LUT R8, R36, R63, R8, 0x96, !PT ;  /* 0x0000003f24087212 */ /* 0x000fe400078e9608 */
[----:B------:R-:W-:Y:S02]  /*a620*/  LOP3.LUT R47, R25, R56, R9, 0x90, !PT ;  /* 0x00000038192f7212 */ /* 0x000fe400078e9009 */
[C---:B------:R-:W-:Y:S02]  /*a630*/  LOP3.LUT R52, R13.reuse, UR9, R25, 0x9c, !PT ;  /* 0x000000090d347c12 */ /* 0x040fe4000f8e9c19 */
[----:B------:R-:W-:-:S02]  /*a640*/  LOP3.LUT R36, R13, R30, R16, 0xb4, !PT ;  /* 0x0000001e0d247212 */ /* 0x000fc400078eb410 */
[----:B------:R-:W-:Y:S02]  /*a650*/  LOP3.LUT R25, R25, R16, R13, 0xb4, !PT ;  /* 0x0000001019197212 */ /* 0x000fe400078eb40d */
[CCC-:B------:R-:W-:Y:S02]  /*a660*/  LOP3.LUT R61, R30.reuse, R56.reuse, R9.reuse, 0x6, !PT ;  /* 0x000000381e3d7212 */ /* 0x1c0fe400078e0609 */
[----:B------:R-:W-:Y:S02]  /*a670*/  LOP3.LUT R13, R30, R47, RZ, 0x3c, !PT ;  /* 0x0000002f1e0d7212 */ /* 0x000fe400078e3cff */
[----:B------:R-:W-:Y:S02]  /*a680*/  LOP3.LUT R9, R52, R56, R9, 0x96, !PT ;  /* 0x0000003834097212 */ /* 0x000fe400078e9609 */
[----:B------:R-:W-:Y:S02]  /*a690*/  LOP3.LUT R47, R34, R49, R11, 0x96, !PT ;  /* 0x00000031222f7212 */ /* 0x000fe400078e960b */
[----:B------:R-:W-:-:S02]  /*a6a0*/  LOP3.LUT R52, R51, R54, R36, 0x96, !PT ;  /* 0x0000003633347212 */ /* 0x000fc400078e9624 */
[----:B------:R-:W-:Y:S02]  /*a6b0*/  LOP3.LUT R30, R57, R12, RZ, 0x3c, !PT ;  /* 0x0000000c391e7212 */ /* 0x000fe400078e3cff */
[----:B------:R-:W-:Y:S02]  /*a6c0*/  LOP3.LUT R47, R53, R47, R46, 0x96, !PT ;  /* 0x0000002f352f7212 */ /* 0x000fe400078e962e */
[----:B------:R-:W-:Y:S02]  /*a6d0*/  LOP3.LUT R59, R19, R24, R8, 0x96, !PT ;  /* 0x00000018133b7212 */ /* 0x000fe400078e9608 */
[----:B------:R-:W-:Y:S02]  /*a6e0*/  LOP3.LUT R12, R5, R52, R28, 0x96, !PT ;  /* 0x00000034050c7212 */ /* 0x000fe400078e961c */
[----:B------:R-:W-:Y:S02]  /*a6f0*/  LOP3.LUT R59, R21, R59, R42, 0x96, !PT ;  /* 0x0000003b153b7212 */ /* 0x000fe400078e962a */
[----:B------:R-:W-:-:S02]  /*a700*/  SHF.L.W.U32.HI R52, R12, 0x1, R47 ;  /* 0x000000010c347819 */ /* 0x000fc40000010e2f */
[----:B------:R-:W-:Y:S02]  /*a710*/  LOP3.LUT R16, R61, R16, RZ, 0x3c, !PT ;  /* 0x000000103d107212 */ /* 0x000fe400078e3cff */
[----:B------:R-:W-:Y:S02]  /*a720*/  LOP3.LUT R61, R6, R15, R23, 0x96, !PT ;  /* 0x0000000f063d7212 */ /* 0x000fe400078e9617 */
[----:B------:R-:W-:Y:S02]  /*a730*/  LOP3.LUT R62, R35, R48, R9, 0x96, !PT ;  /* 0x00000030233e7212 */ /* 0x000fe400078e9609 */
[----:B------:R-:W-:Y:S02]  /*a740*/  LOP3.LUT R60, R52, R59, RZ, 0x3c, !PT ;  /* 0x0000003b343c7212 */ /* 0x000fe400078e3cff */
[----:B------:R-:W-:Y:S02]  /*a750*/  LOP3.LUT R52, R38, R61, R45, 0x96, !PT ;  /* 0x0000003d26347212 */ /* 0x000fe400078e962d */
[----:B------:R-:W-:-:S02]  /*a760*/  LOP3.LUT R62, R7, R62, R26, 0x96, !PT ;  /* 0x0000003e073e7212 */ /* 0x000fc400078e961a */
[----:B------:R-:W-:Y:S02]  /*a770*/  SHF.L.W.U32.HI R56, R47, 0x1, R12 ;  /* 0x000000012f387819 */ /* 0x000fe40000010e0c */
[-C--:B------:R-:W-:Y:S02]  /*a780*/  LOP3.LUT R23, R23, R60.reuse, RZ, 0x3c, !PT ;  /* 0x0000003c17177212 */ /* 0x080fe400078e3cff */
[-C--:B------:R-:W-:Y:S02]  /*a790*/  LOP3.LUT R15, R15, R60.reuse, RZ, 0x3c, !PT ;  /* 0x0000003c0f0f7212 */ /* 0x080fe400078e3cff */
[-C--:B------:R-:W-:Y:S02]  /*a7a0*/  LOP3.LUT R6, R6, R60.reuse, RZ, 0x3c, !PT ;  /* 0x0000003c06067212 */ /* 0x080fe400078e3cff */
[-C--:B------:R-:W-:Y:S02]  /*a7b0*/  LOP3.LUT R45, R45, R60.reuse, RZ, 0x3c, !PT ;  /* 0x0000003c2d2d7212 */ /* 0x080fe400078e3cff */
[----:B------:R-:W-:-:S02]  /*a7c0*/  LOP3.LUT R60, R38, R60, RZ, 0x3c, !PT ;  /* 0x0000003c263c7212 */ /* 0x000fc400078e3cff */
[----:B------:R-:W-:Y:S02]  /*a7d0*/  LOP3.LUT R38, R18, R27, R10, 0x96, !PT ;  /* 0x0000001b12267212 */ /* 0x000fe400078e960a */
[----:B------:R-:W-:Y:S02]  /*a7e0*/  LOP3.LUT R63, R2, R55, R13, 0x96, !PT ;  /* 0x00000037023f7212 */ /* 0x000fe400078e960d */
[----:B------:R-:W-:Y:S02]  /*a7f0*/  LOP3.LUT R56, R56, R62, RZ, 0x3c, !PT ;  /* 0x0000003e38387212 */ /* 0x000fe400078e3cff */
[----:B------:R-:W-:Y:S02]  /*a800*/  LOP3.LUT R61, R37, R50, R25, 0x96, !PT ;  /* 0x00000032253d7212 */ /* 0x000fe400078e9619 */
[----:B------:R-:W-:Y:S02]  /*a810*/  SHF.L.W.U32.HI R57, R59, 0x1, R62 ;  /* 0x000000013b397819 */ /* 0x000fe40000010e3e */
[----:B------:R-:W-:-:S02]  /*a820*/  LOP3.LUT R38, R43, R38, R44, 0x96, !PT ;  /* 0x000000262b267212 */ /* 0x000fc400078e962c */
[----:B------:R-:W-:Y:S02]  /*a830*/  LOP3.LUT R63, R17, R63, R58, 0x96, !PT ;  /* 0x0000003f113f7212 */ /* 0x000fe400078e963a */
[----:B------:R-:W-:Y:S02]  /*a840*/  SHF.L.W.U32.HI R59, R62, 0x1, R59 ;  /* 0x000000013e3b7819 */ /* 0x000fe40000010e3b */
        /* <DEDUP_REMOVED lines=8> */
[----:B------:R-:W-:Y:S02]  /*a8d0*/  LOP3.LUT R4, R39, R20, R30, 0x96, !PT ;  /* 0x0000001427047212 */ /* 0x000fe400078e961e */
[----:B------:R-:W-:-:S02]  /*a8e0*/  LOP3.LUT R29, R32, R3, R16, 0x96, !PT ;  /* 0x00000003201d7212 */ /* 0x000fc400078e9610 */
[----:B------:R-:W-:Y:S02]  /*a8f0*/  LOP3.LUT R4, R40, R4, R41, 0x96, !PT ;  /* 0x0000000428047212 */ /* 0x000fe400078e9629 */
[----:B------:R-:W-:Y:S02]  /*a900*/  LOP3.LUT R29, R33, R29, R14, 0x96, !PT ;  /* 0x0000001d211d7212 */ /* 0x000fe400078e960e */
[-C--:B------:R-:W-:Y:S02]  /*a910*/  LOP3.LUT R30, R30, R47.reuse, RZ, 0x3c, !PT ;  /* 0x0000002f1e1e7212 */ /* 0x080fe400078e3cff */
[-C--:B------:R-:W-:Y:S02]  /*a920*/  LOP3.LUT R20, R20, R47.reuse, RZ, 0x3c, !PT ;  /* 0x0000002f14147212 */ /* 0x080fe400078e3cff */
[-C--:B------:R-:W-:Y:S02]  /*a930*/  LOP3.LUT R39, R39, R47.reuse, RZ, 0x3c, !PT ;  /* 0x0000002f27277212 */ /* 0x080fe400078e3cff */
[----:B------:R-:W-:-:S02]  /*a940*/  LOP3.LUT R41, R41, R47, RZ, 0x3c, !PT ;  /* 0x0000002f29297212 */ /* 0x000fc400078e3cff */
[----:B------:R-:W-:Y:S02]  /*a950*/  LOP3.LUT R40, R40, R47, RZ, 0x3c, !PT ;  /* 0x0000002f28287212 */ /* 0x000fe400078e3cff */
[-C--:B------:R-:W-:Y:S02]  /*a960*/  LOP3.LUT R47, R16, R65.reuse, RZ, 0x3c, !PT ;  /* 0x00000041102f7212 */ /* 0x080fe400078e3cff */
[----:B------:R-:W-:Y:S02]  /*a970*/  SHF.L.W.U32.HI R12, R52, 0x1, R61 ;  /* 0x00000001340c7819 */ /* 0x000fe40000010e3d */
[----:B------:R-:W-:Y:S02]  /*a980*/  SHF.L.W.U32.HI R16, R4, 0x1, R29 ;  /* 0x0000000104107819 */ /* 0x000fe40000010e1d */
[-C--:B------:R-:W-:Y:S02]  /*a990*/  LOP3.LUT R3, R3, R65.reuse, RZ, 0x3c, !PT ;  /* 0x0000004103037212 */ /* 0x080fe400078e3cff */
[----:B------:R-:W-:-:S02]  /*a9a0*/  LOP3.LUT R32, R32, R65, RZ, 0x3c, !PT ;  /* 0x0000004120207212 */ /* 0x000fc400078e3cff */
[-C--:B------:R-:W-:Y:S02]  /*a9b0*/  LOP3.LUT R14, R14, R65.reuse, RZ, 0x3c, !PT ;  /* 0x000000410e0e7212 */ /* 0x080fe400078e3cff */
[----:B------:R-:W-:Y:S02]  /*a9c0*/  LOP3.LUT R33, R33, R65, RZ, 0x3c, !PT ;  /* 0x0000004121217212 */ /* 0x000fe400078e3cff */
[----:B------:R-:W-:Y:S02]  /*a9d0*/  LOP3.LUT R12, R12, R63, RZ, 0x3c, !PT ;  /* 0x0000003f0c0c7212 */ /* 0x000fe400078e3cff */
[----:B------:R-:W-:Y:S02]  /*a9e0*/  SHF.L.W.U32.HI R65, R61, 0x1, R52 ;  /* 0x000000013d417819 */ /* 0x000fe40000010e34 */
        /* <DEDUP_REMOVED lines=23> */
[----:B------:R-:W-:Y:S02]  /*ab60*/  LOP3.LUT R37, R37, R56, RZ, 0x3c, !PT ;  /* 0x0000003825257212 */ /* 0x000fe400078e3cff */
        /* <DEDUP_REMOVED lines=9> */
[-C--:B------:R-:W-:Y:S02]  /*ac00*/  LOP3.LUT R24, R24, R65.reuse, RZ, 0x3c, !PT ;  /* 0x0000004118187212 */ /* 0x080fe400078e3cff */
[-C--:B------:R-:W-:Y:S02]  /*ac10*/  LOP3.LUT R59, R48, R12.reuse, RZ, 0x3c, !PT ;  /* 0x0000000c303b7212 */ /* 0x080fe400078e3cff */
        /* <DEDUP_REMOVED lines=37> */
[----:B------:R-:W-:Y:S02]  /*ae70*/  LOP3.LUT R5, R36, R48, R3, 0xb4, !PT ;  /* 0x0000003024057212 */ /* 0x000fe400078eb403 */
[----:B------:R-:W-:-:S02]  /*ae80*/  LOP3.LUT R27, R3, R26, R48, 0xb4, !PT ;  /* 0x0000001a031b7212 */ /* 0x000fc400078eb430 */
[----:B------:R-:W-:Y:S02]  /*ae90*/  LOP3.LUT R48, R48, R57, R26, 0xb4, !PT ;  /* 0x0000003930307212 */ /* 0x000fe400078eb41a */
[----:B------:R-:W-:Y:S02]  /*aea0*/  LOP3.LUT R26, R26, R36, R57, 0xb4, !PT ;  /* 0x000000241a1a7212 */ /* 0x000fe400078eb439 */
[----:B------:R-:W-:Y:S02]  /*aeb0*/  LOP3.LUT R57, R57, R3, R36, 0xb4, !PT ;  /* 0x0000000339397212 */ /* 0x000fe400078eb424 */
[----:B------:R-:W-:Y:S02]  /*aec0*/  LOP3.LUT R54, R54, R63, RZ, 0x3c, !PT ;  /* 0x0000003f36367212 */ /* 0x000fe400078e3cff */
[----:B------:R-:W-:Y:S02]  /*aed0*/  LOP3.LUT R36, R18, R4, R25, 0xb4, !PT ;  /* 0x0000000412247212 */ /* 0x000fe400078eb419 */
[----:B------:R-:W-:-:S02]  /*aee0*/  LOP3.LUT R3, R25, R14, R4, 0xb4, !PT ;  /* 0x0000000e19037212 */ /* 0x000fc400078eb404 */
        /* <DEDUP_REMOVED lines=45> */
[----:B------:R-:W-:Y:S02]  /*b1c0*/  LOP3.LUT R47, R52, R60, R47, 0xb4, !PT ;  /* 0x0000003c342f7212 */ /* 0x000fe400078eb42f */
[----:B------:R-:W-:Y:S02]  /*b1d0*/  LOP3.LUT R53, R2, R12, R9, 0x90, !PT ;  /* 0x0000000c02357212 */ /* 0x000fe400078e9009 */
[----:B------:R-:W-:Y:S01]  /*b1e0*/  LOP3.LUT R52, R35, UR11, R2, 0x9c, !PT ;  /* 0x0000000b23347c12 */ /* 0x000fe2000f8e9c02 */
[----:B------:R-:W1:Y:S01]  /*b1f0*/  LDCU.128 UR8, c[0x3][0x70] ;  /* 0x00c00e00ff0877ac */ /* 0x000e620008000c00 */
[----:B------:R-:W-:-:S02]  /*b200*/  LOP3.LUT R29, R43, R56, RZ, 0x3c, !PT ;  /* 0x000000382b1d7212 */ /* 0x000fc400078e3cff */
[----:B------:R-:W-:Y:S02]  /*b210*/  LOP3.LUT R50, R50, R41, R34, 0xb4, !PT ;  /* 0x0000002932327212 */ /* 0x000fe400078eb422 */
[--C-:B------:R-:W-:Y:S02]  /*b220*/  LOP3.LUT R56, R43, R65, R8.reuse, 0x6, !PT ;  /* 0x000000412b387212 */ /* 0x100fe400078e0608 */
        /* <DEDUP_REMOVED lines=15> */
[----:B------:R-:W-:-:S02]  /*b320*/  LOP3.LUT R41, R56, R41, RZ, 0x3c, !PT ;  /* 0x0000002938297212 */ /* 0x000fc400078e3cff */
[----:B------:R-:W-:Y:S02]  /*b330*/  LOP3.LUT R63, R6, R51, R9, 0x96, !PT ;  /* 0x00000033063f7212 */ /* 0x000fe400078e9609 */
[----:B------:R-:W-:Y:S02]  /*b340*/  LOP3.LUT R56, R7, R38, R50, 0x96, !PT ;  /* 0x0000002607387212 */ /* 0x000fe400078e9632 */
[----:B------:R-:W-:Y:S02]  /*b350*/  LOP3.LUT R61, R15, R60, RZ, 0x3c, !PT ;  /* 0x0000003c0f3d7212 */ /* 0x000fe400078e3cff */
[----:B------:R-:W-:Y:S02]  /*b360*/  LOP3.LUT R63, R36, R63, R33, 0x96, !PT ;  /* 0x0000003f243f7212 */ /* 0x000fe400078e9621 */
[----:B------:R-:W-:Y:S02]  /*b370*/  SHF.L.W.U32.HI R53, R43, 0x1, R12 ;  /* 0x000000012b357819 */ /* 0x000fe40000010e0c */
        /* <DEDUP_REMOVED lines=8> */
[----:B------:R-:W-:Y:S02]  /*b400*/  LOP3.LUT R53, R53, R63, RZ, 0x3c, !PT ;  /* 0x0000003f35357212 */ /* 0x000fe400078e3cff */
[----:B------:R-:W-:Y:S02]  /*b410*/  SHF.L.W.U32.HI R52, R60, 0x1, R63 ;  /* 0x000000013c347819 */ /* 0x000fe40000010e3f */
[----:B------:R-:W-:Y:S02]  /*b420*/  SHF.L.W.U32.HI R55, R63, 0x1, R60 ;  /* 0x000000013f377819 */ /* 0x000fe40000010e3c */
[----:B------:R-:W-:Y:S02]  /*b430*/  LOP3.LUT R60, R23, R44, R2, 0x96, !PT ;  /* 0x0000002c173c7212 */ /* 0x000fe400078e9602 */
[----:B------:R-:W-:-:S02]  /*b440*/  LOP3.LUT R27, R57, R27, R10, 0x96, !PT ;  /* 0x0000001b391b7212 */ /* 0x000fc400078e960a */
[----:B------:R-:W-:Y:S02]  /*b450*/  LOP3.LUT R56, R17, R56, R20, 0x96, !PT ;  /* 0x0000003811387212 */ /* 0x000fe400078e9614 */
[-C--:B------:R-:W-:Y:S02]  /*b460*/  LOP3.LUT R63, R2, R53.reuse, RZ, 0x3c, !PT ;  /* 0x00000035023f7212 */ /* 0x080fe400078e3cff */
[-C--:B------:R-:W-:Y:S02]  /*b470*/  LOP3.LUT R2, R23, R53.reuse, RZ, 0x3c, !PT ;  /* 0x0000003517027212 */ /* 0x080fe400078e3cff */
[----:B------:R-:W-:Y:S02]  /*b480*/  LOP3.LUT R60, R3, R60, R24, 0x96, !PT ;  /* 0x0000003c033c7212 */ /* 0x000fe400078e9618 */
[-C--:B------:R-:W-:Y:S02]  /*b490*/  LOP3.LUT R65, R44, R53.reuse, RZ, 0x3c, !PT ;  /* 0x000000352c417212 */ /* 0x080fe400078e3cff */
[----:B------:R-:W-:-:S02]  /*b4a0*/  LOP3.LUT R23, R24, R53, RZ, 0x3c, !PT ;  /* 0x0000003518177212 */ /* 0x000fc400078e3cff */
[----:B------:R-:W-:Y:S02]  /*b4b0*/  LOP3.LUT R24, R3, R53, RZ, 0x3c, !PT ;  /* 0x0000003503187212 */ /* 0x000fe400078e3cff */
[----:B------:R-:W-:Y:S02]  /*b4c0*/  SHF.L.W.U32.HI R44, R56, 0x1, R27 ;  /* 0x00000001382c7819 */ /* 0x000fe40000010e1b */
[----:B------:R-:W-:Y:S02]  /*b4d0*/  SHF.L.W.U32.HI R3, R27, 0x1, R56 ;  /* 0x000000011b037819 */ /* 0x000fe40000010e38 */
[----:B------:R-:W-:Y:S02]  /*b4e0*/  LOP3.LUT R64, R44, R43, RZ, 0x3c, !PT ;  /* 0x0000002b2c407212 */ /* 0x000fe400078e3cff */
[----:B------:R-:W-:Y:S02]  /*b4f0*/  LOP3.LUT R43, R3, R12, RZ, 0x3c, !PT ;  /* 0x0000000c032b7212 */ /* 0x000fe400078e3cff */
[----:B------:R-:W-:-:S02]  /*b500*/  LOP3.LUT R3, R28, R19, R46, 0x96, !PT ;  /* 0x000000131c037212 */ /* 0x000fc400078e962e */
[----:B------:R-:W-:Y:S02]  /*b510*/  LOP3.LUT R12, R19, R43, RZ, 0x3c, !PT ;  /* 0x0000002b130c7212 */ /* 0x000fe400078e3cff */
[----:B------:R-:W-:Y:S02]  /*b520*/  LOP3.LUT R44, R58, R45, R41, 0x96, !PT ;  /* 0x0000002d3a2c7212 */ /* 0x000fe400078e9629 */
[----:B------:R-:W-:Y:S02]  /*b530*/  LOP3.LUT R19, R28, R43, RZ, 0x3c, !PT ;  /* 0x0000002b1c137212 */ /* 0x000fe400078e3cff */
[C---:B------:R-:W-:Y:S02]  /*b540*/  LOP3.LUT R3, R14.reuse, R3, R13, 0x96, !PT ;  /* 0x000000030e037212 */ /* 0x040fe400078e960d */
[-C--:B------:R-:W-:Y:S02]  /*b550*/  LOP3.LUT R28, R13, R43.reuse, RZ, 0x3c, !PT ;  /* 0x0000002b0d1c7212 */ /* 0x080fe400078e3cff */
[----:B------:R-:W-:-:S02]  /*b560*/  LOP3.LUT R13, R14, R43, RZ, 0x3c, !PT ;  /* 0x0000002b0e0d7212 */ /* 0x000fc400078e3cff */
[----:B------:R-:W-:Y:S02]  /*b570*/  SHF.L.W.U32.HI R14, R60, 0x1, R15 ;  /* 0x000000013c0e7819 */ /* 0x000fe40000010e0f */
[----:B------:R-:W-:Y:S02]  /*b580*/  LOP3.LUT R44, R26, R44, R25, 0x96, !PT ;  /* 0x0000002c1a2c7212 */ /* 0x000fe400078e9619 */
[----:B------:R-:W-:Y:S02]  /*b590*/  LOP3.LUT R46, R46, R43, RZ, 0x3c, !PT ;  /* 0x0000002b2e2e7212 */ /* 0x000fe400078e3cff */
[----:B------:R-:W-:Y:S02]  /*b5a0*/  SHF.L.W.U32.HI R43, R15, 0x1, R60 ;  /* 0x000000010f2b7819 */ /* 0x000fe40000010e3c */
        /* <DEDUP_REMOVED lines=10> */
[----:B------:R-:W-:Y:S02]  /*b650*/  LOP3.LUT R30, R37, R15, RZ, 0x3c, !PT ;  /* 0x0000000f251e7212 */ /* 0x000fe400078e3cff */
[----:B------:R-:W-:Y:S02]  /*b660*/  LOP3.LUT R3, R52, R3, RZ, 0x3c, !PT ;  /* 0x0000000334037212 */ /* 0x000fe400078e3cff */
[----:B------:R-:W-:Y:S02]  /*b670*/  LOP3.LUT R15, R48, R15, RZ, 0x3c, !PT ;  /* 0x0000000f300f7212 */ /* 0x000fe400078e3cff */
[----:B------:R-:W-:-:S02]  /*b680*/  LOP3.LUT R48, R18, R27, RZ, 0x3c, !PT ;  /* 0x0000001b12307212 */ /* 0x000fc400078e3cff */
[----:B------:R-:W-:Y:S02]  /*b690*/  LOP3.LUT R33, R33, R56, RZ, 0x3c, !PT ;  /* 0x0000003821217212 */ /* 0x000fe400078e3cff */
[-C--:B------:R-:W-:Y:S02]  /*b6a0*/  LOP3.LUT R26, R26, R64.reuse, RZ, 0x3c, !PT ;  /* 0x000000401a1a7212 */ /* 0x080fe400078e3cff */
[----:B------:R-:W-:Y:S02]  /*b6b0*/  SHF.L.W.U32.HI R18, R25, 0x15, R28 ;  /* 0x0000001519127819 */ /* 0x000fe40000010e1c */
[----:B------:R-:W-:Y:S02]  /*b6c0*/  LOP3.LUT R45, R45, R64, RZ, 0x3c, !PT ;  /* 0x000000402d2d7212 */ /* 0x000fe400078e3cff */
        /* <DEDUP_REMOVED lines=19> */
[----:B------:R-:W-:-:S02]  /*b800*/  LOP3.LUT R44, R55, R44, RZ, 0x3c, !PT ;  /* 0x0000002c372c7212 */ /* 0x000fc400078e3cff */
[----:B------:R-:W-:Y:S02]  /*b810*/  SHF.L.W.U32.HI R5, R51, 0x4, R52 ;  /* 0x0000000433057819 */ /* 0x000fe40000010e34 */
[----:B------:R-:W-:Y:S02]  /*b820*/  SHF.L.W.U32.HI R36, R52, 0x4, R51 ;  /* 0x0000000434247819 */ /* 0x000fe40000010e33 */
[----:B------:R-:W-:Y:S02]  /*b830*/  SHF.L.W.U32.HI R58, R19, 0x19, R58 ;  /* 0x00000019133a7819 */ /* 0x000fe40000010e3a */
[----:B------:R-:W-:Y:S02]  /*b840*/  LOP3.LUT R52, R11, R27, RZ, 0x3c, !PT ;  /* 0x0000001b0b347212 */ /* 0x000fe400078e3cff */
[----:B------:R-:W-:Y:S02]  /*b850*/  LOP3.LUT R19, R6, R56, RZ, 0x3c, !PT ;  /* 0x0000003806137212 */ /* 0x000fe400078e3cff */
[----:B------:R-:W-:-:S02]  /*b860*/  LOP3.LUT R21, R21, R60, RZ, 0x3c, !PT ;  /* 0x0000003c15157212 */ /* 0x000fc400078e3cff */
[----:B------:R-:W-:Y:S02]  /*b870*/  SHF.L.W.U32.HI R11, R41, 0x1c, R46 ;  /* 0x0000001c290b7819 */ /* 0x000fe40000010e2e */
[-C--:B------:R-:W-:Y:S02]  /*b880*/  LOP3.LUT R29, R29, R44.reuse, RZ, 0x3c, !PT ;  /* 0x0000002c1d1d7212 */ /* 0x080fe400078e3cff */
[-C--:B------:R-:W-:Y:S02]  /*b890*/  LOP3.LUT R47, R47, R44.reuse, RZ, 0x3c, !PT ;  /* 0x0000002c2f2f7212 */ /* 0x080fe400078e3cff */
[-C--:B------:R-:W-:Y:S02]  /*b8a0*/  LOP3.LUT R54, R54, R44.reuse, RZ, 0x3c, !PT ;  /* 0x0000002c36367212 */ /* 0x080fe400078e3cff */
        /* <DEDUP_REMOVED lines=21> */
[-C--:B------:R-:W-:Y:S02]  /*ba00*/  LOP3.LUT R42, R42, R60.reuse, RZ, 0x3c, !PT ;  /* 0x0000003c2a2a7212 */ /* 0x080fe400078e3cff */
[----:B------:R-:W-:Y:S02]  /*ba10*/  SHF.L.W.U32.HI R29, R30, 0xf, R49 ;  /* 0x0000000f1e1d7819 */ /* 0x000fe40000010e31 */
        /* <DEDUP_REMOVED lines=27> */
[----:B------:R-:W-:Y:S02]  /*bbd0*/  SHF.L.W.U32.HI R48, R50, 0x1, R63 ;  /* 0x0000000132307819 */ /* 0x000fe40000010e3f */
[----:B------:R-:W-:Y:S02]  /*bbe0*/  LOP3.LUT R13, R35, R26, R5, 0xb4, !PT ;  /* 0x0000001a230d7212 */ /* 0x000fe400078eb405 */
[----:B------:R-:W-:Y:S02]  /*bbf0*/  LOP3.LUT R57, R5, R29, R26, 0xb4, !PT ;  /* 0x0000001d05397212 */ /* 0x000fe400078eb41a */
[----:B------:R-:W-:Y:S02]  /*bc00*/  SHF.L.W.U32.HI R50, R63, 0x1, R50 ;  /* 0x000000013f327819 */ /* 0x000fe40000010e32 */
[----:B------:R-:W-:Y:S02]  /*bc10*/  LOP3.LUT R26, R26, R40, R29, 0xb4, !PT ;  /* 0x000000281a1a7212 */ /* 0x000fe400078eb41d */
[----:B------:R-:W-:-:S02]  /*bc20*/  LOP3.LUT R29, R29, R35, R40, 0xb4, !PT ;  /* 0x000000231d1d7212 */ /* 0x000fc400078eb428 */
        /* <DEDUP_REMOVED lines=25> */
[----:B-1----:R-:W-:Y:S02]  /*bdc0*/  LOP3.LUT R16, R14, UR8, R38, 0x9c, !PT ;  /* 0x000000080e107c12 */ /* 0x002fe4000f8e9c26 */
[-CC-:B------:R-:W-:Y:S02]  /*bdd0*/  LOP3.LUT R47, R38, R27.reuse, R8.reuse, 0x90, !PT ;  /* 0x0000001b262f7212 */ /* 0x180fe400078e9008 */
[-CC-:B------:R-:W-:Y:S02]  /*bde0*/  LOP3.LUT R60, R44, R27.reuse, R8.reuse, 0x6, !PT ;  /* 0x0000001b2c3c7212 */ /* 0x180fe400078e0608 */
[----:B------:R-:W-:Y:S02]  /*bdf0*/  LOP3.LUT R8, R16, R27, R8, 0x96, !PT ;  /* 0x0000001b10087212 */ /* 0x000fe400078e9608 */
[----:B------:R-:W-:-:S02]  /*be00*/  LOP3.LUT R16, R17, R56, R9, 0x90, !PT ;  /* 0x0000003811107212 */ /* 0x000fc400078e9009 */
[----:B------:R-:W-:Y:S02]  /*be10*/  LOP3.LUT R27, R19, UR9, R17, 0x9c, !PT ;  /* 0x00000009131b7c12 */ /* 0x000fe4000f8e9c11 */
[----:B------:R-:W-:Y:S02]  /*be20*/  LOP3.LUT R38, R38, R25, R14, 0xb4, !PT ;  /* 0x0000001926267212 */ /* 0x000fe400078eb40e */
[----:B------:R-:W-:Y:S02]  /*be30*/  LOP3.LUT R17, R17, R18, R19, 0xb4, !PT ;  /* 0x0000001211117212 */ /* 0x000fe400078eb413 */
[----:B------:R-:W-:Y:S02]  /*be40*/  LOP3.LUT R14, R14, R44, R25, 0xb4, !PT ;  /* 0x0000002c0e0e7212 */ /* 0x000fe400078eb419 */
[----:B------:R-:W-:Y:S02]  /*be50*/  LOP3.LUT R19, R19, R21, R18, 0xb4, !PT ;  /* 0x0000001513137212 */ /* 0x000fe400078eb412 */
[----:B------:R-:W-:-:S02]  /*be60*/  LOP3.LUT R10, R44, R47, RZ, 0x3c, !PT ;  /* 0x0000002f2c0a7212 */ /* 0x000fc400078e3cff */
[C---:B------:R-:W-:Y:S02]  /*be70*/  LOP3.LUT R16, R21.reuse, R16, RZ, 0x3c, !PT ;  /* 0x0000001015107212 */ /* 0x040fe400078e3cff */
        /* <DEDUP_REMOVED lines=11> */
[----:B------:R-:W-:Y:S02]  /*bf30*/  LOP3.LUT R60, R5, R50, R38, 0x96, !PT ;  /* 0x00000032053c7212 */ /* 0x000fe400078e9626 */
[----:B------:R-:W-:Y:S02]  /*bf40*/  LOP3.LUT R59, R27, R62, RZ, 0x3c, !PT ;  /* 0x0000003e1b3b7212 */ /* 0x000fe400078e3cff */
[----:B------:R-:W-:Y:S02]  /*bf50*/  LOP3.LUT R63, R34, R63, R13, 0x96, !PT ;  /* 0x0000003f223f7212 */ /* 0x000fe400078e960d */
[----:B------:R-:W-:Y:S02]  /*bf60*/  LOP3.LUT R27, R15, R60, R24, 0x96, !PT ;  /* 0x0000003c0f1b7212 */ /* 0x000fe400078e9618 */
        /* <DEDUP_REMOVED lines=14> */
[C---:B------:R-:W-:Y:S02]  /*c050*/  LOP3.LUT R60, R35.reuse, R42, R17, 0x96, !PT ;  /* 0x0000002a233c7212 */ /* 0x040fe400078e9611 */
[-C--:B------:R-:W-:Y:S02]  /*c060*/  LOP3.LUT R63, R42, R56.reuse, RZ, 0x3c, !PT ;  /* 0x000000382a3f7212 */ /* 0x080fe400078e3cff */
[----:B------:R-:W-:Y:S02]  /*c070*/  LOP3.LUT R42, R35, R56, RZ, 0x3c, !PT ;  /* 0x00000038232a7212 */ /* 0x000fe400078e3cff */
[----:B------:R-:W-:Y:S02]  /*c080*/  SHF.L.W.U32.HI R35, R15, 0x1, R62 ;  /* 0x000000010f237819 */ /* 0x000fe40000010e3e */
[----:B------:R-:W-:Y:S02]  /*c090*/  LOP3.LUT R60, R12, R60, R57, 0x96, !PT ;  /* 0x0000003c0c3c7212 */ /* 0x000fe400078e9639 */
        /* <DEDUP_REMOVED lines=15> */
[C---:B------:R-:W-:Y:S02]  /*c190*/  LOP3.LUT R21, R20.reuse, R21, R29, 0x96, !PT ;  /* 0x0000001514157212 */ /* 0x040fe400078e961d */
        /* <DEDUP_REMOVED lines=40> */
[-C--:B------:R-:W-:Y:S02]  /*c420*/  LOP3.LUT R11, R11, R47.reuse, RZ, 0x3c, !PT ;  /* 0x0000002f0b0b7212 */ /* 0x080fe400078e3cff */
[----:B------:R-:W-:Y:S02]  /*c430*/  LOP3.LUT R48, R48, R47, RZ, 0x3c, !PT ;  /* 0x0000002f30307212 */ /* 0x000fe400078e3cff */
        /* <DEDUP_REMOVED lines=32> */
[----:B------:R-:W-:Y:S02]  /*c640*/  LOP3.LUT R26, R26, R62, RZ, 0x3c, !PT ;  /* 0x0000003e1a1a7212 */ /* 0x000fe400078e3cff */
[----:B------:R-:W-:Y:S02]  /*c650*/  SHF.L.W.U32.HI R57, R30, 0x3, R59 ;  /* 0x000000031e397819 */ /* 0x000fe40000010e3b */
[----:B------:R-:W-:Y:S02]  /*c660*/  SHF.L.W.U32.HI R11, R3, 0x1d, R54 ;  /* 0x0000001d030b7819 */ /* 0x000fe40000010e36 */
[----:B------:R-:W-:Y:S02]  /*c670*/  SHF.L.W.U32.HI R59, R59, 0x3, R30 ;  /* 0x000000033b3b7819 */ /* 0x000fe40000010e1e */
[----:B------:R-:W-:Y:S02]  /*c680*/  SHF.L.W.U32.HI R54, R54, 0x1d, R3 ;  /* 0x0000001d36367819 */ /* 0x000fe40000010e03 */
[----:B------:R-:W-:-:S02]  /*c690*/  SHF.L.W.U32.HI R30, R10, 0x1b, R27 ;  /* 0x0000001b0a1e7819 */ /* 0x000fc40000010e1b */
[----:B------:R-:W-:Y:S02]  /*c6a0*/  LOP3.LUT R19, R14, R48, R35, 0xb4, !PT ;  /* 0x000000300e137212 */ /* 0x000fe400078eb423 */
[----:B------:R-:W-:Y:S02]  /*c6b0*/  LOP3.LUT R3, R35, R39, R48, 0xb4, !PT ;  /* 0x0000002723037212 */ /* 0x000fe400078eb430 */
[----:B------:R-:W-:Y:S02]  /*c6c0*/  LOP3.LUT R41, R41, R62, RZ, 0x3c, !PT ;  /* 0x0000003e29297212 */ /* 0x000fe400078e3cff */
[----:B------:R-:W-:Y:S02]  /*c6d0*/  SHF.L.W.U32.HI R27, R27, 0x1b, R10 ;  /* 0x0000001b1b1b7819 */ /* 0x000fe40000010e0a */
[----:B------:R-:W-:Y:S02]  /*c6e0*/  LOP3.LUT R48, R48, R58, R39, 0xb4, !PT ;  /* 0x0000003a30307212 */ /* 0x000fe400078eb427 */
[----:B------:R-:W-:-:S02]  /*c6f0*/  SHF.L.W.U32.HI R10, R21, 0xf, R26 ;  /* 0x0000000f150a7819 */ /* 0x000fc40000010e1a */
[----:B------:R-:W-:Y:S02]  /*c700*/  LOP3.LUT R39, R39, R14, R58, 0xb4, !PT ;  /* 0x0000000e27277212 */ /* 0x000fe400078eb43a */
[----:B------:R-:W-:Y:S02]  /*c710*/  SHF.L.W.U32.HI R21, R26, 0xf, R21 ;  /* 0x0000000f1a157819 */ /* 0x000fe40000010e15 */
[----:B------:R-:W-:Y:S02]  /*c720*/  LOP3.LUT R58, R58, R35, R14, 0xb4, !PT ;  /* 0x000000233a3a7212 */ /* 0x000fe400078eb40e */
        /* <DEDUP_REMOVED lines=42> */
[C---:B------:R-:W-:Y:S02]  /*c9d0*/  LOP3.LUT R54, R13.reuse, R20, R9, 0x90, !PT ;  /* 0x000000140d367212 */ /* 0x040fe400078e9009 */
[----:B------:R-:W-:Y:S01]  /*c9e0*/  LOP3.LUT R38, R2, UR10, R50, 0x9c, !PT ;  /* 0x0000000a02267c12 */ /* 0x000fe2000f8e9c32 */
[----:B------:R-:W1:Y:S01]  /*c9f0*/  LDCU.128 UR8, c[0x3][0x80] ;  /* 0x00c01000ff0877ac */ /* 0x000e620008000c00 */
[----:B------:R-:W-:-:S02]  /*ca00*/  LOP3.LUT R13, R13, R40, R18, 0xb4, !PT ;  /* 0x000000280d0d7212 */ /* 0x000fc400078eb412 */
[----:B------:R-:W-:Y:S02]  /*ca10*/  LOP3.LUT R6, R2, R16, R7, 0xb4, !PT ;  /* 0x0000001002067212 */ /* 0x000fe400078eb407 */
[----:B------:R-:W-:Y:S02]  /*ca20*/  LOP3.LUT R18, R18, R15, R40, 0xb4, !PT ;  /* 0x0000000f12127212 */ /* 0x000fe400078eb428 */
[-CC-:B------:R-:W-:Y:S02]  /*ca30*/  LOP3.LUT R57, R50, R49.reuse, R8.reuse, 0x90, !PT ;  /* 0x0000003132397212 */ /* 0x180fe400078e9008 */
[-CC-:B------:R-:W-:Y:S02]  /*ca40*/  LOP3.LUT R64, R16, R49.reuse, R8.reuse, 0x6, !PT ;  /* 0x0000003110407212 */ /* 0x180fe400078e0608 */
[----:B------:R-:W-:Y:S02]  /*ca50*/  LOP3.LUT R8, R38, R49, R8, 0x96, !PT ;  /* 0x0000003126087212 */ /* 0x000fe400078e9608 */
[----:B------:R-:W-:-:S02]  /*ca60*/  LOP3.LUT R50, R50, R7, R2, 0xb4, !PT ;  /* 0x0000000732327212 */ /* 0x000fc400078eb402 */
[----:B------:R-:W-:Y:S02]  /*ca70*/  LOP3.LUT R38, R37, R62, R6, 0x96, !PT ;  /* 0x0000003e25267212 */ /* 0x000fe400078e9606 */
[----:B------:R-:W-:Y:S02]  /*ca80*/  LOP3.LUT R49, R5, R46, R18, 0x96, !PT ;  /* 0x0000002e05317212 */ /* 0x000fe400078e9612 */
[----:B------:R-:W-:Y:S02]  /*ca90*/  LOP3.LUT R2, R16, R57, RZ, 0x3c, !PT ;  /* 0x0000003910027212 */ /* 0x000fe400078e3cff */
[C---:B------:R-:W-:Y:S02]  /*caa0*/  LOP3.LUT R16, R15.reuse, R54, RZ, 0x3c, !PT ;  /* 0x000000360f107212 */ /* 0x040fe400078e3cff */
[-CC-:B------:R-:W-:Y:S02]  /*cab0*/  LOP3.LUT R57, R15, R20.reuse, R9.reuse, 0x6, !PT ;  /* 0x000000140f397212 */ /* 0x180fe400078e0609 */
[----:B------:R-:W-:-:S02]  /*cac0*/  LOP3.LUT R9, R53, R20, R9, 0x96, !PT ;  /* 0x0000001435097212 */ /* 0x000fc400078e9609 */
[----:B------:R-:W-:Y:S02]  /*cad0*/  LOP3.LUT R15, R64, R7, RZ, 0x3c, !PT ;  /* 0x00000007400f7212 */ /* 0x000fe400078e3cff */
[----:B------:R-:W-:Y:S02]  /*cae0*/  LOP3.LUT R20, R48, R38, R41, 0x96, !PT ;  /* 0x0000002630147212 */ /* 0x000fe400078e9629 */
[----:B------:R-:W-:Y:S02]  /*caf0*/  LOP3.LUT R54, R30, R43, R8, 0x96, !PT ;  /* 0x0000002b1e367212 */ /* 0x000fe400078e9608 */
[----:B------:R-:W-:Y:S02]  /*cb00*/  LOP3.LUT R7, R55, R49, R4, 0x96, !PT ;  /* 0x0000003137077212 */ /* 0x000fe400078e9604 */
[----:B------:R-:W-:Y:S02]  /*cb10*/  LOP3.LUT R54, R19, R54, R56, 0x96, !PT ;  /* 0x0000003613367212 */ /* 0x000fe400078e9638 */
[----:B------:R-:W-:-:S02]  /*cb20*/  SHF.L.W.U32.HI R49, R7, 0x1, R20 ;  /* 0x0000000107317819 */ /* 0x000fc40000010e14 */
[----:B------:R-:W-:Y:S02]  /*cb30*/  LOP3.LUT R61, R34, R47, R9, 0x96, !PT ;  /* 0x0000002f223d7212 */ /* 0x000fe400078e9609 */
[----:B------:R-:W-:Y:S02]  /*cb40*/  LOP3.LUT R40, R57, R40, RZ, 0x3c, !PT ;  /* 0x0000002839287212 */ /* 0x000fe400078e3cff */
[----:B------:R-:W-:Y:S02]  /*cb50*/  LOP3.LUT R59, R29, R32, R50, 0x96, !PT ;  /* 0x000000201d3b7212 */ /* 0x000fe400078e9632 */
[----:B------:R-:W-:Y:S02]  /*cb60*/  LOP3.LUT R57, R49, R54, RZ, 0x3c, !PT ;  /* 0x0000003631397212 */ /* 0x000fe400078e3cff */
[----:B------:R-:W-:Y:S02]  /*cb70*/  LOP3.LUT R61, R14, R61, R21, 0x96, !PT ;  /* 0x0000003d0e3d7212 */ /* 0x000fe400078e9615 */
[----:B------:R-:W-:-:S02]  /*cb80*/  SHF.L.W.U32.HI R38, R20, 0x1, R7 ;  /* 0x0000000114267819 */ /* 0x000fc40000010e07 */
[----:B------:R-:W-:Y:S02]  /*cb90*/  LOP3.LUT R49, R3, R59, R60, 0x96, !PT ;  /* 0x0000003b03317212 */ /* 0x000fe400078e963c */
[-C--:B------:R-:W-:Y:S02]  /*cba0*/  LOP3.LUT R50, R50, R57.reuse, RZ, 0x3c, !PT ;  /* 0x0000003932327212 */ /* 0x080fe400078e3cff */
        /* <DEDUP_REMOVED lines=13> */
[----:B------:R-:W-:Y:S02]  /*cc80*/  LOP3.LUT R17, R28, R38, RZ, 0x3c, !PT ;  /* 0x000000261c117212 */ /* 0x000fe400078e3cff */
[C---:B------:R-:W-:Y:S02]  /*cc90*/  LOP3.LUT R64, R35.reuse, R64, R28, 0x96, !PT ;  /* 0x0000004023407212 */ /* 0x040fe400078e961c */
[----:B------:R-:W-:-:S02]  /*cca0*/  LOP3.LUT R38, R35, R38, RZ, 0x3c, !PT ;  /* 0x0000002623267212 */ /* 0x000fc400078e3cff */
        /* <DEDUP_REMOVED lines=13> */
[C---:B------:R-:W-:Y:S02]  /*cd80*/  LOP3.LUT R20, R26.reuse, R51, R40, 0x96, !PT ;  /* 0x000000331a147212 */ /* 0x040fe400078e9628 */
[----:B------:R-:W-:Y:S02]  /*cd90*/  LOP3.LUT R7, R26, R61, RZ, 0x3c, !PT ;  /* 0x0000003d1a077212 */ /* 0x000fe400078e3cff */
[----:B------:R-:W-:Y:S02]  /*cda0*/  SHF.L.W.U32.HI R26, R49, 0x1, R64 ;  /* 0x00000001311a7819 */ /* 0x000fe40000010e40 */
[----:B------:R-:W-:Y:S02]  /*cdb0*/  LOP3.LUT R20, R33, R20, R10, 0x96, !PT ;  /* 0x0000001421147212 */ /* 0x000fe400078e960a */
[----:B------:R-:W-:Y:S02]  /*cdc0*/  LOP3.LUT R26, R26, R3, RZ, 0x3c, !PT ;  /* 0x000000031a1a7212 */ /* 0x000fe400078e3cff */
[----:B------:R-:W-:-:S02]  /*cdd0*/  SHF.L.W.U32.HI R3, R35, 0x1, R20 ;  /* 0x0000000123037819 */ /* 0x000fc40000010e14 */
[-C--:B------:R-:W-:Y:S02]  /*cde0*/  LOP3.LUT R28, R51, R61.reuse, RZ, 0x3c, !PT ;  /* 0x0000003d331c7212 */ /* 0x080fe400078e3cff */
[-C--:B------:R-:W-:Y:S02]  /*cdf0*/  LOP3.LUT R51, R10, R61.reuse, RZ, 0x3c, !PT ;  /* 0x0000003d0a337212 */ /* 0x080fe400078e3cff */
[----:B------:R-:W-:Y:S02]  /*ce00*/  LOP3.LUT R10, R33, R61, RZ, 0x3c, !PT ;  /* 0x0000003d210a7212 */ /* 0x000fe400078e3cff */
        /* <DEDUP_REMOVED lines=14> */
[----:B------:R-:W-:-:S02]  /*cef0*/  LOP3.LUT R40, R40, R61, RZ, 0x3c, !PT ;  /* 0x0000003d28287212 */ /* 0x000fc400078e3cff */
[----:B------:R-:W-:Y:S02]  /*cf00*/  LOP3.LUT R16, R11, R53, RZ, 0x3c, !PT ;  /* 0x000000350b107212 */ /* 0x000fe400078e3cff */
[-C--:B------:R-:W-:Y:S02]  /*cf10*/  LOP3.LUT R61, R62, R49.reuse, RZ, 0x3c, !PT ;  /* 0x000000313e3d7212 */ /* 0x080fe400078e3cff */
[-C--:B------:R-:W-:Y:S02]  /*cf20*/  LOP3.LUT R41, R41, R49.reuse, RZ, 0x3c, !PT ;  /* 0x0000003129297212 */ /* 0x080fe400078e3cff */
[----:B------:R-:W-:Y:S02]  /*cf30*/  LOP3.LUT R48, R48, R49, RZ, 0x3c, !PT ;  /* 0x0000003130307212 */ /* 0x000fe400078e3cff */
[----:B------:R-:W-:Y:S02]  /*cf40*/  LOP3.LUT R11, R42, R53, RZ, 0x3c, !PT ;  /* 0x000000352a0b7212 */ /* 0x000fe400078e3cff */
        /* <DEDUP_REMOVED lines=8> */
[-C--:B------:R-:W-:Y:S02]  /*cfd0*/  LOP3.LUT R2, R2, R35.reuse, RZ, 0x3c, !PT ;  /* 0x0000002302027212 */ /* 0x080fe400078e3cff */
[-C--:B------:R-:W-:Y:S02]  /*cfe0*/  LOP3.LUT R25, R25, R35.reuse, RZ, 0x3c, !PT ;  /* 0x0000002319197212 */ /* 0x080fe400078e3cff */
[-C--:B------:R-:W-:Y:S02]  /*cff0*/  LOP3.LUT R44, R44, R35.reuse, RZ, 0x3c, !PT ;  /* 0x000000232c2c7212 */ /* 0x080fe400078e3cff */
[----:B------:R-:W-:Y:S02]  /*d000*/  LOP3.LUT R27, R27, R35, RZ, 0x3c, !PT ;  /* 0x000000231b1b7212 */ /* 0x000fe400078e3cff */
[----:B------:R-:W-:-:S02]  /*d010*/  SHF.L.W.U32.HI R38, R28, 0x17, R45 ;  /* 0x000000171c267819 */ /* 0x000fc40000010e2d */
[----:B------:R-:W-:Y:S02]  /*d020*/  LOP3.LUT R49, R43, R33, RZ, 0x3c, !PT ;  /* 0x000000212b317212 */ /* 0x000fe400078e3cff */
[-C--:B------:R-:W-:Y:S02]  /*d030*/  LOP3.LUT R56, R47, R26.reuse, RZ, 0x3c, !PT ;  /* 0x0000001a2f387212 */ /* 0x080fe400078e3cff */
        /* <DEDUP_REMOVED lines=43> */
[----:B------:R-:W-:Y:S02]  /*d2f0*/  SHF.L.W.U32.HI R29, R36, 0x19, R7 ;  /* 0x00000019241d7819 */ /* 0x000fe40000010e07 */
[----:B------:R-:W-:Y:S02]  /*d300*/  LOP3.LUT R35, R35, R54, R23, 0xb4, !PT ;  /* 0x0000003623237212 */ /* 0x000fe400078eb417 */
[----:B------:R-:W-:-:S02]  /*d310*/  SHF.L.W.U32.HI R59, R32, 0xc, R59 ;  /* 0x0000000c203b7819 */ /* 0x000fc40000010e3b */
[----:B------:R-:W-:Y:S02]  /*d320*/  SHF.L.W.U32.HI R36, R7, 0x19, R36 ;  /* 0x0000001907247819 */ /* 0x000fe40000010e24 */
[----:B------:R-:W-:Y:S02]  /*d330*/  LOP3.LUT R23, R23, R49, R54, 0xb4, !PT ;  /* 0x0000003117177212 */ /* 0x000fe400078eb436 */
[----:B------:R-:W-:Y:S02]  /*d340*/  LOP3.LUT R38, R54, R38, R49, 0xb4, !PT ;  /* 0x0000002636267212 */ /* 0x000fe400078eb431 */
[----:B------:R-:W-:Y:S02]  /*d350*/  SHF.L.W.U32.HI R32, R52, 0x15, R51 ;  /* 0x0000001534207819 */ /* 0x000fe40000010e33 */
[----:B------:R-:W-:Y:S02]  /*d360*/  SHF.L.W.U32.HI R7, R50, 0x1, R13 ;  /* 0x0000000132077819 */ /* 0x000fe40000010e0d */
[----:B------:R-:W-:-:S02]  /*d370*/  LOP3.LUT R49, R37, R56, R19, 0xb4, !PT ;  /* 0x0000003825317212 */ /* 0x000fc400078eb413 */
[----:B------:R-:W-:Y:S02]  /*d380*/  LOP3.LUT R53, R19, R41, R56, 0xb4, !PT ;  /* 0x0000002913357212 */ /* 0x000fe400078eb438 */
[----:B------:R-:W-:Y:S02]  /*d390*/  SHF.L.W.U32.HI R52, R51, 0x15, R52 ;  /* 0x0000001533347819 */ /* 0x000fe40000010e34 */
        /* <DEDUP_REMOVED lines=63> */
[----:B------:R-:W-:-:S02]  /*d790*/  LOP3.LUT R59, R59, R60, RZ, 0x3c, !PT ;  /* 0x0000003c3b3b7212 */ /* 0x000fc400078e3cff */
[-C--:B------:R-:W-:Y:S02]  /*d7a0*/  LOP3.LUT R55, R55, R60.reuse, RZ, 0x3c, !PT ;  /* 0x0000003c37377212 */ /* 0x080fe400078e3cff */
[-C--:B------:R-:W-:Y:S02]  /*d7b0*/  LOP3.LUT R14, R14, R60.reuse, RZ, 0x3c, !PT ;  /* 0x0000003c0e0e7212 */ /* 0x080fe400078e3cff */
[----:B------:R-:W-:Y:S02]  /*d7c0*/  LOP3.LUT R53, R53, R60, RZ, 0x3c, !PT ;  /* 0x0000003c35357212 */ /* 0x000fe400078e3cff */
[----:B------:R-:W-:Y:S02]  /*d7d0*/  SHF.L.W.U32.HI R26, R33, 0x1, R6 ;  /* 0x00000001211a7819 */ /* 0x000fe40000010e06 */
[----:B------:R-:W-:Y:S02]  /*d7e0*/  SHF.L.W.U32.HI R47, R63, 0x1, R62 ;  /* 0x000000013f2f7819 */ /* 0x000fe40000010e3e */
[----:B------:R-:W-:-:S02]  /*d7f0*/  SHF.L.W.U32.HI R50, R62, 0x1, R63 ;  /* 0x000000013e327819 */ /* 0x000fc40000010e3f */
[----:B------:R-:W-:Y:S02]  /*d800*/  LOP3.LUT R60, R44, R60, RZ, 0x3c, !PT ;  /* 0x0000003c2c3c7212 */ /* 0x000fe400078e3cff */
[----:B------:R-:W-:Y:S02]  /*d810*/  LOP3.LUT R63, R45, R48, R17, 0x96, !PT ;  /* 0x000000302d3f7212 */ /* 0x000fe400078e9611 */
[----:B------:R-:W-:Y:S02]  /*d820*/  LOP3.LUT R44, R20, R25, R12, 0x96, !PT ;  /* 0x00000019142c7212 */ /* 0x000fe400078e960c */
[----:B------:R-:W-:Y:S02]  /*d830*/  LOP3.LUT R51, R37, R16, R21, 0x96, !PT ;  /* 0x0000001025337212 */ /* 0x000fe400078e9615 */
[----:B------:R-:W-:Y:S02]  /*d840*/  LOP3.LUT R26, R26, R62, RZ, 0x3c, !PT ;  /* 0x0000003e1a1a7212 */ /* 0x000fe400078e3cff */
        /* <DEDUP_REMOVED lines=20> */
[----:B------:R-:W-:Y:S02]  /*d990*/  SHF.L.W.U32.HI R26, R51, 0x1, R30 ;  /* 0x00000001331a7819 */ /* 0x000fe40000010e1e */
[----:B------:R-:W-:Y:S02]  /*d9a0*/  LOP3.LUT R6, R23, R6, R2, 0x96, !PT ;  /* 0x0000000617067212 */ /* 0x000fe400078e9602 */
[----:B------:R-:W-:Y:S02]  /*d9b0*/  LOP3.LUT R63, R26, R63, RZ, 0x3c, !PT ;  /* 0x0000003f1a3f7212 */ /* 0x000fe400078e3cff */
[----:B------:R-:W-:-:S02]  /*d9c0*/  SHF.L.W.U32.HI R26, R21, 0x1, R6 ;  /* 0x00000001151a7819 */ /* 0x000fc40000010e06 */
[-C--:B------:R-:W-:Y:S02]  /*d9d0*/  LOP3.LUT R33, R32, R65.reuse, RZ, 0x3c, !PT ;  /* 0x0000004120217212 */ /* 0x080fe400078e3cff */
[-C--:B------:R-:W-:Y:S02]  /*d9e0*/  LOP3.LUT R13, R13, R65.reuse, RZ, 0x3c, !PT ;  /* 0x000000410d0d7212 */ /* 0x080fe400078e3cff */
        /* <DEDUP_REMOVED lines=24> */
[-C--:B------:R-:W-:Y:S02]  /*db70*/  LOP3.LUT R12, R12, R47.reuse, RZ, 0x3c, !PT ;  /* 0x0000002f0c0c7212 */ /* 0x080fe400078e3cff */
[-C--:B------:R-:W-:Y:S02]  /*db80*/  LOP3.LUT R25, R25, R47.reuse, RZ, 0x3c, !PT ;  /* 0x0000002f19197212 */ /* 0x080fe400078e3cff */
[-C--:B------:R-:W-:Y:S02]  /*db90*/  LOP3.LUT R20, R20, R47.reuse, RZ, 0x3c, !PT ;  /* 0x0000002f14147212 */ /* 0x080fe400078e3cff */
[----:B------:R-:W-:-:S02]  /*dba0*/  LOP3.LUT R43, R43, R47, RZ, 0x3c, !PT ;  /* 0x0000002f2b2b7212 */ /* 0x000fc400078e3cff */
        /* <DEDUP_REMOVED lines=9> */
[----:B------:R-:W-:Y:S02]  /*dc40*/  LOP3.LUT R17, R17, R50, RZ, 0x3c, !PT ;  /* 0x0000003211117212 */ /* 0x000fe400078e3cff */
        /* <DEDUP_REMOVED lines=14> */
[----:B------:R-:W-:Y:S02]  /*dd30*/  LOP3.LUT R50, R57, R50, RZ, 0x3c, !PT ;  /* 0x0000003239327212 */ /* 0x000fe400078e3cff */
[----:B------:R-:W-:Y:S02]  /*dd40*/  SHF.L.W.U32.HI R58, R58, 0xf, R5 ;  /* 0x0000000f3a3a7819 */ /* 0x000fe40000010e05 */
[----:B------:R-:W-:Y:S02]  /*dd50*/  LOP3.LUT R18, R18, R63, RZ, 0x3c, !PT ;  /* 0x0000003f12127212 */ /* 0x000fe400078e3cff */
[----:B------:R-:W-:Y:S02]  /*dd60*/  LOP3.LUT R57, R39, R44, RZ, 0x3c, !PT ;  /* 0x0000002c27397212 */ /* 0x000fe400078e3cff */
[----:B------:R-:W-:Y:S02]  /*dd70*/  SHF.L.W.U32.HI R6, R17, 0x1b, R12 ;  /* 0x0000001b11067819 */ /* 0x000fe40000010e0c */
[----:B------:R-:W-:-:S02]  /*dd80*/  SHF.L.W.U32.HI R5, R35, 0x1d, R30 ;  /* 0x0000001d23057819 */ /* 0x000fc40000010e1e */
[----:B------:R-:W-:Y:S02]  /*dd90*/  SHF.L.W.U32.HI R12, R12, 0x1b, R17 ;  /* 0x0000001b0c0c7819 */ /* 0x000fe40000010e11 */
[----:B------:R-:W-:Y:S02]  /*dda0*/  SHF.L.W.U32.HI R35, R30, 0x1d, R35 ;  /* 0x0000001d1e237819 */ /* 0x000fe40000010e23 */
[----:B------:R-:W-:Y:S02]  /*ddb0*/  LOP3.LUT R49, R28, R44, RZ, 0x3c, !PT ;  /* 0x0000002c1c317212 */ /* 0x000fe400078e3cff */
[----:B------:R-:W-:Y:S02]  /*ddc0*/  SHF.L.W.U32.HI R39, R52, 0x1c, R33 ;  /* 0x0000001c34277819 */ /* 0x000fe40000010e21 */
[----:B------:R-:W-:Y:S02]  /*ddd0*/  LOP3.LUT R30, R15, R20, R13, 0xb4, !PT ;  /* 0x000000140f1e7212 */ /* 0x000fe400078eb40d */
[----:B------:R-:W-:-:S02]  /*dde0*/  LOP3.LUT R17, R13, R21, R20, 0xb4, !PT ;  /* 0x000000150d117212 */ /* 0x000fc400078eb414 */
[----:B------:R-:W-:Y:S02]  /*ddf0*/  LOP3.LUT R46, R46, R63, RZ, 0x3c, !PT ;  /* 0x0000003f2e2e7212 */ /* 0x000fe400078e3cff */
[----:B------:R-:W-:Y:S02]  /*de00*/  SHF.L.W.U32.HI R24, R41, 0x4, R32 ;  /* 0x0000000429187819 */ /* 0x000fe40000010e20 */
[----:B------:R-:W-:Y:S02]  /*de10*/  SHF.L.W.U32.HI R28, R32, 0x4, R41 ;  /* 0x00000004201c7819 */ /* 0x000fe40000010e29 */
[----:B------:R-:W-:Y:S02]  /*de20*/  SHF.L.W.U32.HI R52, R33, 0x1c, R52 ;  /* 0x0000001c21347819 */ /* 0x000fe40000010e34 */
[----:B------:R-:W-:Y:S02]  /*de30*/  LOP3.LUT R20, R20, R60, R21, 0xb4, !PT ;  /* 0x0000003c14147212 */ /* 0x000fe400078eb415 */
[----:B------:R-:W-:-:S02]  /*de40*/  SHF.L.W.U32.HI R41, R14, 0xa, R37 ;  /* 0x0000000a0e297819 */ /* 0x000fc40000010e25 */
        /* <DEDUP_REMOVED lines=67> */
[-CC-:B------:R-:W-:Y:S02]  /*e280*/  LOP3.LUT R59, R47, R63.reuse, R8.reuse, 0x6, !PT ;  /* 0x0000003f2f3b7212 */ /* 0x180fe400078e0608 */
        /* <DEDUP_REMOVED lines=8> */
[----:B------:R-:W-:Y:S02]  /*e310*/  LOP3.LUT R2, R36, R44, R41, 0x96, !PT ;  /* 0x0000002c24027212 */ /* 0x000fe400078e9629 */
[----:B------:R-:W-:Y:S02]  /*e320*/  LOP3.LUT R57, R30, R57, R43, 0x96, !PT ;  /* 0x000000391e397212 */ /* 0x000fe400078e962b */
[----:B------:R-:W-:-:S02]  /*e330*/  SHF.L.W.U32.HI R52, R2, 0x1, R47 ;  /* 0x0000000102347819 */ /* 0x000fc40000010e2f */
[----:B------:R-:W-:Y:S02]  /*e340*/  LOP3.LUT R64, R14, R25, R9, 0x96, !PT ;  /* 0x000000190e407212 */ /* 0x000fe400078e9609 */
[----:B------:R-:W-:Y:S02]  /*e350*/  LOP3.LUT R59, R6, R45, R55, 0x96, !PT ;  /* 0x0000002d063b7212 */ /* 0x000fe400078e9637 */
[----:B------:R-:W-:Y:S02]  /*e360*/  LOP3.LUT R62, R52, R57, RZ, 0x3c, !PT ;  /* 0x00000039343e7212 */ /* 0x000fe400078e3cff */
        /* <DEDUP_REMOVED lines=13> */
[----:B------:R-:W-:Y:S02]  /*e440*/  LOP3.LUT R17, R60, R17, R23, 0x96, !PT ;  /* 0x000000113c117212 */ /* 0x000fe400078e9617 */
[----:B------:R-:W-:-:S02]  /*e450*/  LOP3.LUT R62, R3, R62, R24, 0x96, !PT ;  /* 0x0000003e033e7212 */ /* 0x000fc400078e9618 */
[----:B------:R-:W-:Y:S02]  /*e460*/  SHF.L.W.U32.HI R56, R57, 0x1, R64 ;  /* 0x0000000139387819 */ /* 0x000fe40000010e40 */
[----:B------:R-:W-:Y:S02]  /*e470*/  SHF.L.W.U32.HI R57, R64, 0x1, R57 ;  /* 0x0000000140397819 */ /* 0x000fe40000010e39 */
[-C--:B------:R-:W-:Y:S02]  /*e480*/  LOP3.LUT R66, R35, R16.reuse, RZ, 0x3c, !PT ;  /* 0x0000001023427212 */ /* 0x080fe400078e3cff */
[----:B------:R-:W-:Y:S02]  /*e490*/  LOP3.LUT R59, R15, R59, R28, 0x96, !PT ;  /* 0x0000003b0f3b7212 */ /* 0x000fe400078e961c */
[-C--:B------:R-:W-:Y:S02]  /*e4a0*/  LOP3.LUT R64, R11, R16.reuse, RZ, 0x3c, !PT ;  /* 0x000000100b407212 */ /* 0x080fe400078e3cff */
[----:B------:R-:W-:-:S02]  /*e4b0*/  LOP3.LUT R35, R28, R16, RZ, 0x3c, !PT ;  /* 0x000000101c237212 */ /* 0x000fc400078e3cff */
[-C--:B------:R-:W-:Y:S02]  /*e4c0*/  LOP3.LUT R11, R40, R16.reuse, RZ, 0x3c, !PT ;  /* 0x00000010280b7212 */ /* 0x080fe400078e3cff */
[----:B------:R-:W-:Y:S02]  /*e4d0*/  SHF.L.W.U32.HI R28, R62, 0x1, R17 ;  /* 0x000000013e1c7819 */ /* 0x000fe40000010e11 */
[----:B------:R-:W-:Y:S02]  /*e4e0*/  LOP3.LUT R16, R15, R16, RZ, 0x3c, !PT ;  /* 0x000000100f107212 */ /* 0x000fe400078e3cff */
[----:B------:R-:W-:Y:S02]  /*e4f0*/  SHF.L.W.U32.HI R15, R17, 0x1, R62 ;  /* 0x00000001110f7819 */ /* 0x000fe40000010e3e */
[----:B------:R-:W-:Y:S02]  /*e500*/  LOP3.LUT R40, R28, R47, RZ, 0x3c, !PT ;  /* 0x0000002f1c287212 */ /* 0x000fe400078e3cff */
[----:B------:R-:W-:-:S02]  /*e510*/  LOP3.LUT R28, R50, R53, R39, 0x96, !PT ;  /* 0x00000035321c7212 */ /* 0x000fc400078e9627 */
[----:B------:R-:W-:Y:S02]  /*e520*/  LOP3.LUT R63, R15, R2, RZ, 0x3c, !PT ;  /* 0x000000020f3f7212 */ /* 0x000fe400078e3cff */
[----:B------:R-:W-:Y:S02]  /*e530*/  LOP3.LUT R15, R46, R33, R44, 0x96, !PT ;  /* 0x000000212e0f7212 */ /* 0x000fe400078e962c */
[----:B------:R-:W-:Y:S02]  /*e540*/  LOP3.LUT R28, R21, R28, R58, 0x96, !PT ;  /* 0x0000001c151c7212 */ /* 0x000fe400078e963a */
[-C--:B------:R-:W-:Y:S02]  /*e550*/  LOP3.LUT R39, R39, R40.reuse, RZ, 0x3c, !PT ;  /* 0x0000002827277212 */ /* 0x080fe400078e3cff */
[-C--:B------:R-:W-:Y:S02]  /*e560*/  LOP3.LUT R53, R53, R40.reuse, RZ, 0x3c, !PT ;  /* 0x0000002835357212 */ /* 0x080fe400078e3cff */
[----:B------:R-:W-:-:S02]  /*e570*/  LOP3.LUT R50, R50, R40, RZ, 0x3c, !PT ;  /* 0x0000002832327212 */ /* 0x000fc400078e3cff */
[-C--:B------:R-:W-:Y:S02]  /*e580*/  LOP3.LUT R58, R58, R40.reuse, RZ, 0x3c, !PT ;  /* 0x000000283a3a7212 */ /* 0x080fe400078e3cff */
[----:B------:R-:W-:Y:S02]  /*e590*/  LOP3.LUT R21, R21, R40, RZ, 0x3c, !PT ;  /* 0x0000002815157212 */ /* 0x000fe400078e3cff */
[C---:B------:R-:W-:Y:S02]  /*e5a0*/  LOP3.LUT R15, R19.reuse, R15, R42, 0x96, !PT ;  /* 0x0000000f130f7212 */ /* 0x040fe400078e962a */
[-C--:B------:R-:W-:Y:S02]  /*e5b0*/  LOP3.LUT R40, R19, R63.reuse, RZ, 0x3c, !PT ;  /* 0x0000003f13287212 */ /* 0x080fe400078e3cff */
[----:B------:R-:W-:Y:S02]  /*e5c0*/  SHF.L.W.U32.HI R19, R52, 0x1, R59 ;  /* 0x0000000134137819 */ /* 0x000fe40000010e3b */
[----:B------:R-:W-:-:S02]  /*e5d0*/  LOP3.LUT R47, R42, R63, RZ, 0x3c, !PT ;  /* 0x0000003f2a2f7212 */ /* 0x000fc400078e3cff */
[----:B------:R-:W-:Y:S02]  /*e5e0*/  SHF.L.W.U32.HI R42, R59, 0x1, R52 ;  /* 0x000000013b2a7819 */ /* 0x000fe40000010e34 */
[----:B------:R-:W-:Y:S02]  /*e5f0*/  LOP3.LUT R62, R19, R62, RZ, 0x3c, !PT ;  /* 0x0000003e133e7212 */ /* 0x000fe400078e3cff */
[----:B------:R-:W-:Y:S02]  /*e600*/  SHF.L.W.U32.HI R19, R15, 0x1, R28 ;  /* 0x000000010f137819 */ /* 0x000fe40000010e1c */
[----:B------:R-:W-:Y:S02]  /*e610*/  LOP3.LUT R17, R42, R17, RZ, 0x3c, !PT ;  /* 0x000000112a117212 */ /* 0x000fe400078e3cff */
[----:B------:R-:W-:Y:S02]  /*e620*/  SHF.L.W.U32.HI R42, R28, 0x1, R15 ;  /* 0x000000011c2a7819 */ /* 0x000fe40000010e0f */
[----:B------:R-:W-:-:S02]  /*e630*/  LOP3.LUT R52, R19, R52, RZ, 0x3c, !PT ;  /* 0x0000003413347212 */ /* 0x000fc400078e3cff */
[----:B------:R-:W-:Y:S02]  /*e640*/  LOP3.LUT R15, R56, R15, RZ, 0x3c, !PT ;  /* 0x0000000f380f7212 */ /* 0x000fe400078e3cff */
[----:B------:R-:W-:Y:S02]  /*e650*/  LOP3.LUT R57, R57, R28, RZ, 0x3c, !PT ;  /* 0x0000001c39397212 */ /* 0x000fe400078e3cff */
[-C--:B------:R-:W-:Y:S02]  /*e660*/  LOP3.LUT R28, R37, R52.reuse, RZ, 0x3c, !PT ;  /* 0x00000034251c7212 */ /* 0x080fe400078e3cff */
[-C--:B------:R-:W-:Y:S02]  /*e670*/  LOP3.LUT R19, R18, R52.reuse, RZ, 0x3c, !PT ;  /* 0x0000003412137212 */ /* 0x080fe400078e3cff */
[----:B------:R-:W-:Y:S02]  /*e680*/  LOP3.LUT R37, R34, R15, RZ, 0x3c, !PT ;  /* 0x0000000f22257212 */ /* 0x000fe400078e3cff */
[----:B------:R-:W-:-:S02]  /*e690*/  LOP3.LUT R18, R27, R52, RZ, 0x3c, !PT ;  /* 0x000000341b127212 */ /* 0x000fc400078e3cff */
[----:B------:R-:W-:Y:S02]  /*e6a0*/  LOP3.LUT R34, R43, R17, RZ, 0x3c, !PT ;  /* 0x000000112b227212 */ /* 0x000fe400078e3cff */
[----:B------:R-:W-:Y:S02]  /*e6b0*/  LOP3.LUT R27, R20, R52, RZ, 0x3c, !PT ;  /* 0x00000034141b7212 */ /* 0x000fe400078e3cff */
[----:B------:R-:W-:Y:S02]  /*e6c0*/  LOP3.LUT R43, R12, R62, RZ, 0x3c, !PT ;  /* 0x0000003e0c2b7212 */ /* 0x000fe400078e3cff */
[-C--:B------:R-:W-:Y:S02]  /*e6d0*/  LOP3.LUT R20, R5, R15.reuse, RZ, 0x3c, !PT ;  /* 0x0000000f05147212 */ /* 0x080fe400078e3cff */
[-C--:B------:R-:W-:Y:S02]  /*e6e0*/  LOP3.LUT R5, R32, R15.reuse, RZ, 0x3c, !PT ;  /* 0x0000000f20057212 */ /* 0x080fe400078e3cff */
[----:B------:R-:W-:-:S02]  /*e6f0*/  LOP3.LUT R24, R24, R15, RZ, 0x3c, !PT ;  /* 0x0000000f18187212 */ /* 0x000fc400078e3cff */
[----:B------:R-:W-:Y:S02]  /*e700*/  LOP3.LUT R32, R3, R15, RZ, 0x3c, !PT ;  /* 0x0000000f03207212 */ /* 0x000fe400078e3cff */
[-C--:B------:R-:W-:Y:S02]  /*e710*/  LOP3.LUT R2, R33, R63.reuse, RZ, 0x3c, !PT ;  /* 0x0000003f21027212 */ /* 0x080fe400078e3cff */
[----:B------:R-:W-:Y:S02]  /*e720*/  SHF.L.W.U32.HI R15, R43, 0x9, R34 ;  /* 0x000000092b0f7819 */ /* 0x000fe40000010e22 */
[----:B------:R-:W-:Y:S02]  /*e730*/  LOP3.LUT R33, R46, R63, RZ, 0x3c, !PT ;  /* 0x0000003f2e217212 */ /* 0x000fe400078e3cff */
[----:B------:R-:W-:Y:S02]  /*e740*/  SHF.L.W.U32.HI R34, R34, 0x9, R43 ;  /* 0x0000000922227819 */ /* 0x000fe40000010e2b */
        /* <DEDUP_REMOVED lines=126> */
[----:B------:R-:W-:-:S02]  /*ef30*/  LOP3.LUT R58, R59, R58, RZ, 0x3c, !PT ;  /* 0x0000003a3b3a7212 */ /* 0x000fc400078e3cff */
[----:B------:R-:W-:Y:S02]  /*ef40*/  LOP3.LUT R59, R13, R24, R45, 0x96, !PT ;  /* 0x000000180d3b7212 */ /* 0x000fe400078e962d */
[----:B------:R-:W-:Y:S02]  /*ef50*/  LOP3.LUT R20, R65, R12, RZ, 0x3c, !PT ;  /* 0x0000000c41147212 */ /* 0x000fe400078e3cff */
[----:B------:R-:W-:Y:S02]  /*ef60*/  LOP3.LUT R60, R32, R63, RZ, 0x3c, !PT ;  /* 0x0000003f203c7212 */ /* 0x000fe400078e3cff */
[----:B------:R-:W-:Y:S02]  /*ef70*/  LOP3.LUT R62, R29, R62, R4, 0x96, !PT ;  /* 0x0000003e1d3e7212 */ /* 0x000fe400078e9604 */
[----:B------:R-:W-:Y:S02]  /*ef80*/  SHF.L.W.U32.HI R12, R55, 0x1, R18 ;  /* 0x00000001370c7819 */ /* 0x000fe40000010e12 */
[----:B------:R-:W-:-:S02]  /*ef90*/  LOP3.LUT R39, R36, R52, R39, 0xb4, !PT ;  /* 0x0000003424277212 */ /* 0x000fc400078eb427 */
[----:B------:R-:W-:Y:S02]  /*efa0*/  LOP3.LUT R32, R23, R59, R16, 0x96, !PT ;  /* 0x0000003b17207212 */ /* 0x000fe400078e9610 */
[-C--:B------:R-:W-:Y:S02]  /*efb0*/  LOP3.LUT R45, R45, R60.reuse, RZ, 0x3c, !PT ;  /* 0x0000003c2d2d7212 */ /* 0x080fe400078e3cff */
[-C--:B------:R-:W-:Y:S02]  /*efc0*/  LOP3.LUT R24, R24, R60.reuse, RZ, 0x3c, !PT ;  /* 0x0000003c18187212 */ /* 0x080fe400078e3cff */
[-C--:B------:R-:W-:Y:S02]  /*efd0*/  LOP3.LUT R13, R13, R60.reuse, RZ, 0x3c, !PT ;  /* 0x0000003c0d0d7212 */ /* 0x080fe400078e3cff */
[----:B------:R-:W-:Y:S02]  /*efe0*/  LOP3.LUT R16, R16, R60, RZ, 0x3c, !PT ;  /* 0x0000003c10107212 */ /* 0x000fe400078e3cff */
[----:B------:R-:W-:-:S02]  /*eff0*/  SHF.L.W.U32.HI R36, R63, 0x1, R62 ;  /* 0x000000013f247819 */ /* 0x000fc40000010e3e */
[----:B------:R-:W-:Y:S02]  /*f000*/  SHF.L.W.U32.HI R52, R62, 0x1, R63 ;  /* 0x000000013e347819 */ /* 0x000fe40000010e3f */
[----:B------:R-:W-:Y:S02]  /*f010*/  LOP3.LUT R12, R12, R62, RZ, 0x3c, !PT ;  /* 0x0000003e0c0c7212 */ /* 0x000fe400078e3cff */
[----:B------:R-:W-:Y:S02]  /*f020*/  LOP3.LUT R60, R23, R60, RZ, 0x3c, !PT ;  /* 0x0000003c173c7212 */ /* 0x000fe400078e3cff */
[----:B------:R-:W-:Y:S02]  /*f030*/  LOP3.LUT R23, R48, R39, R19, 0x96, !PT ;  /* 0x0000002730177212 */ /* 0x000fe400078e9613 */
[----:B------:R-:W-:Y:S02]  /*f040*/  LOP3.LUT R62, R43, R14, R17, 0x96, !PT ;  /* 0x0000000e2b3e7212 */ /* 0x000fe400078e9611 */
[----:B------:R-:W-:-:S02]  /*f050*/  LOP3.LUT R59, R41, R26, R3, 0x96, !PT ;  /* 0x0000001a293b7212 */ /* 0x000fc400078e9603 */
[----:B------:R-:W-:Y:S02]  /*f060*/  LOP3.LUT R23, R61, R23, R30, 0x96, !PT ;  /* 0x000000173d177212 */ /* 0x000fe400078e961e */
[----:B------:R-:W-:Y:S02]  /*f070*/  LOP3.LUT R62, R5, R62, R10, 0x96, !PT ;  /* 0x0000003e053e7212 */ /* 0x000fe400078e960a */
[-C--:B------:R-:W-:Y:S02]  /*f080*/  LOP3.LUT R64, R3, R12.reuse, RZ, 0x3c, !PT ;  /* 0x0000000c03407212 */ /* 0x080fe400078e3cff */
[-C--:B------:R-:W-:Y:S02]  /*f090*/  LOP3.LUT R3, R26, R12.reuse, RZ, 0x3c, !PT ;  /* 0x0000000c1a037212 */ /* 0x080fe400078e3cff */
[----:B------:R-:W-:Y:S02]  /*f0a0*/  LOP3.LUT R26, R41, R12, RZ, 0x3c, !PT ;  /* 0x0000000c291a7212 */ /* 0x000fe400078e3cff */
[----:B------:R-:W-:-:S02]  /*f0b0*/  LOP3.LUT R59, R2, R59, R21, 0x96, !PT ;  /* 0x0000003b023b7212 */ /* 0x000fc400078e9615 */
[----:B------:R-:W-:Y:S02]  /*f0c0*/  LOP3.LUT R41, R2, R12, RZ, 0x3c, !PT ;  /* 0x0000000c02297212 */ /* 0x000fe400078e3cff */
[----:B------:R-:W-:-:S04]  /*f0d0*/  SHF.L.W.U32.HI R2, R62, 0x1, R23 ;  /* 0x000000013e027819 */ /* 0x000fc80000010e17 */
[----:B------:R-:W-:Y:S02]  /*f0e0*/  LOP3.LUT R63, R2, R55, RZ, 0x3c, !PT ;  /* 0x00000037023f7212 */ /* 0x000fe400078e3cff */
[----:B------:R-:W-:Y:S02]  /*f0f0*/  LOP3.LUT R55, R50, R35, R58, 0x96, !PT ;  /* 0x0000002332377212 */ /* 0x000fe400078e963a */
[----:B------:R-:W-:Y:S02]  /*f100*/  LOP3.LUT R58, R58, R63, RZ, 0x3c, !PT ;  /* 0x0000003f3a3a7212 */ /* 0x000fe400078e3cff */
[----:B------:R-:W-:Y:S02]  /*f110*/  LOP3.LUT R55, R34, R55, R11, 0x96, !PT ;  /* 0x0000003722377212 */ /* 0x000fe400078e960b */
[-C--:B------:R-:W-:Y:S02]  /*f120*/  LOP3.LUT R35, R35, R63.reuse, RZ, 0x3c, !PT ;  /* 0x0000003f23237212 */ /* 0x080fe400078e3cff */
[----:B------:R-:W-:-:S02]  /*f130*/  LOP3.LUT R50, R50, R63, RZ, 0x3c, !PT ;  /* 0x0000003f32327212 */ /* 0x000fc400078e3cff */
[-C--:B------:R-:W-:Y:S02]  /*f140*/  LOP3.LUT R11, R11, R63.reuse, RZ, 0x3c, !PT ;  /* 0x0000003f0b0b7212 */ /* 0x080fe400078e3cff */
[----:B------:R-:W-:Y:S02]  /*f150*/  LOP3.LUT R34, R34, R63, RZ, 0x3c, !PT ;  /* 0x0000003f22227212 */ /* 0x000fe400078e3cff */
[----:B------:R-:W-:Y:S02]  /*f160*/  SHF.L.W.U32.HI R63, R23, 0x1, R62 ;  /* 0x00000001173f7819 */ /* 0x000fe40000010e3e */
[----:B------:R-:W-:Y:S02]  /*f170*/  LOP3.LUT R2, R28, R7, R20, 0x96, !PT ;  /* 0x000000071c027212 */ /* 0x000fe400078e9614 */
[----:B------:R-:W-:Y:S02]  /*f180*/  LOP3.LUT R65, R63, R18, RZ, 0x3c, !PT ;  /* 0x000000123f417212 */ /* 0x000fe400078e3cff */
[----:B------:R-:W-:-:S02]  /*f190*/  SHF.L.W.U32.HI R18, R59, 0x1, R32 ;  /* 0x000000013b127819 */ /* 0x000fc40000010e20 */
[----:B------:R-:W-:Y:S02]  /*f1a0*/  LOP3.LUT R2, R15, R2, R38, 0x96, !PT ;  /* 0x000000020f027212 */ /* 0x000fe400078e9626 */
[----:B------:R-:W-:Y:S02]  /*f1b0*/  LOP3.LUT R23, R18, R23, RZ, 0x3c, !PT ;  /* 0x0000001712177212 */ /* 0x000fe400078e3cff */
        /* <DEDUP_REMOVED lines=8> */
[----:B------:R-:W-:Y:S02]  /*f240*/  LOP3.LUT R18, R18, R59, RZ, 0x3c, !PT ;  /* 0x0000003b12127212 */ /* 0x000fe400078e3cff */
[----:B------:R-:W-:-:S04]  /*f250*/  SHF.L.W.U32.HI R59, R2, 0x1, R55 ;  /* 0x00000001023b7819 */ /* 0x000fc80000010e37 */
        /* <DEDUP_REMOVED lines=16> */
[----:B------:R-:W-:Y:S02]  /*f360*/  SHF.L.W.U32.HI R4, R3, 0xc, R24 ;  /* 0x0000000c03047819 */ /* 0x000fe40000010e18 */
[----:B------:R-:W-:-:S02]  /*f370*/  LOP3.LUT R17, R10, R36, RZ, 0x3c, !PT ;  /* 0x000000240a117212 */ /* 0x000fc400078e3cff */
[----:B------:R-:W-:Y:S02]  /*f380*/  SHF.L.W.U32.HI R3, R24, 0xc, R3 ;  /* 0x0000000c18037819 */ /* 0x000fe40000010e03 */
[-C--:B------:R-:W-:Y:S02]  /*f390*/  LOP3.LUT R14, R14, R36.reuse, RZ, 0x3c, !PT ;  /* 0x000000240e0e7212 */ /* 0x080fe400078e3cff */
[-C--:B------:R-:W-:Y:S02]  /*f3a0*/  LOP3.LUT R43, R43, R36.reuse, RZ, 0x3c, !PT ;  /* 0x000000242b2b7212 */ /* 0x080fe400078e3cff */
[----:B------:R-:W-:Y:S02]  /*f3b0*/  LOP3.LUT R5, R5, R36, RZ, 0x3c, !PT ;  /* 0x0000002405057212 */ /* 0x000fe400078e3cff */
        /* <DEDUP_REMOVED lines=99> */
[----:B------:R-:W-:Y:S02]  /*f9f0*/  LOP3.LUT R14, R18, UR10, R3, 0x9c, !PT ;  /* 0x0000000a120e7c12 */ /* 0x000fe4000f8e9c03 */
[----:B------:R-:W-:Y:S01]  /*fa00*/  LOP3.LUT R49, R46, UR11, R4, 0x9c, !PT ;  /* 0x0000000b2e317c12 */ /* 0x000fe2000f8e9c04 */
[----:B------:R-:W1:Y:S01]  /*fa10*/  LDCU.128 UR8, c[0x3][0xa0] ;  /* 0x00c01400ff0877ac */ /* 0x000e620008000c00 */
[C---:B------:R-:W-:Y:S02]  /*fa20*/  LOP3.LUT R44, R4.reuse, R62, R9, 0x90, !PT ;  /* 0x0000003e042c7212 */ /* 0x040fe400078e9009 */
[----:B------:R-:W-:Y:S02]  /*fa30*/  LOP3.LUT R3, R3, R38, R18, 0xb4, !PT ;  /* 0x0000002603037212 */ /* 0x000fe400078eb412 */
[----:B------:R-:W-:-:S02]  /*fa40*/  LOP3.LUT R4, R4, R55, R46, 0xb4, !PT ;  /* 0x0000003704047212 */ /* 0x000fc400078eb42e */
[----:B------:R-:W-:Y:S02]  /*fa50*/  LOP3.LUT R18, R18, R59, R38, 0xb4, !PT ;  /* 0x0000003b12127212 */ /* 0x000fe400078eb426 */
[C---:B------:R-:W-:Y:S02]  /*fa60*/  LOP3.LUT R6, R59.reuse, R6, RZ, 0x3c, !PT ;  /* 0x000000063b067212 */ /* 0x040fe400078e3cff */
[----:B------:R-:W-:Y:S02]  /*fa70*/  LOP3.LUT R46, R46, R25, R55, 0xb4, !PT ;  /* 0x000000192e2e7212 */ /* 0x000fe400078eb437 */
[-CC-:B------:R-:W-:Y:S02]  /*fa80*/  LOP3.LUT R59, R59, R23.reuse, R8.reuse, 0x6, !PT ;  /* 0x000000173b3b7212 */ /* 0x180fe400078e0608 */
[----:B------:R-:W-:Y:S02]  /*fa90*/  LOP3.LUT R8, R14, R23, R8, 0x96, !PT ;  /* 0x000000170e087212 */ /* 0x000fe400078e9608 */
[----:B------:R-:W-:-:S02]  /*faa0*/  LOP3.LUT R14, R25, R44, RZ, 0x3c, !PT ;  /* 0x0000002c190e7212 */ /* 0x000fc400078e3cff */
[----:B------:R-:W-:Y:S02]  /*fab0*/  LOP3.LUT R44, R51, R48, R18, 0x96, !PT ;  /* 0x00000030332c7212 */ /* 0x000fe400078e9612 */
[----:B------:R-:W-:Y:S02]  /*fac0*/  LOP3.LUT R23, R13, R52, R46, 0x96, !PT ;  /* 0x000000340d177212 */ /* 0x000fe400078e962e */
[-CC-:B------:R-:W-:Y:S02]  /*fad0*/  LOP3.LUT R60, R25, R62.reuse, R9.reuse, 0x6, !PT ;  /* 0x0000003e193c7212 */ /* 0x180fe400078e0609 */
        /* <DEDUP_REMOVED lines=14> */
[----:B------:R-:W-:-:S02]  /*fbc0*/  SHF.L.W.U32.HI R53, R62, 0x1, R63 ;  /* 0x000000013e357819 */ /* 0x000fc40000010e3f */
[----:B------:R-:W-:Y:S02]  /*fbd0*/  SHF.L.W.U32.HI R57, R63, 0x1, R62 ;  /* 0x000000013f397819 */ /* 0x000fe40000010e3e */
[----:B------:R-:W-:Y:S02]  /*fbe0*/  LOP3.LUT R59, R17, R60, RZ, 0x3c, !PT ;  /* 0x0000003c113b7212 */ /* 0x000fe400078e3cff */
[----:B------:R-:W-:Y:S02]  /*fbf0*/  LOP3.LUT R62, R45, R58, R6, 0x96, !PT ;  /* 0x0000003a2d3e7212 */ /* 0x000fe400078e9606 */
[----:B------:R-:W-:Y:S02]  /*fc00*/  LOP3.LUT R17, R50, R21, R14, 0x96, !PT ;  /* 0x0000001532117212 */ /* 0x000fe400078e960e */
[-C--:B------:R-:W-:Y:S02]  /*fc10*/  LOP3.LUT R3, R3, R60.reuse, RZ, 0x3c, !PT ;  /* 0x0000003c03037212 */ /* 0x080fe400078e3cff */
[----:B------:R-:W-:-:S02]  /*fc20*/  LOP3.LUT R7, R7, R60, RZ, 0x3c, !PT ;  /* 0x0000003c07077212 */ /* 0x000fc400078e3cff */
[-C--:B------:R-:W-:Y:S02]  /*fc30*/  LOP3.LUT R2, R2, R60.reuse, RZ, 0x3c, !PT ;  /* 0x0000003c02027212 */ /* 0x080fe400078e3cff */
[----:B------:R-:W-:Y:S02]  /*fc40*/  LOP3.LUT R54, R54, R60, RZ, 0x3c, !PT ;  /* 0x0000003c36367212 */ /* 0x000fe400078e3cff */
[----:B------:R-:W-:Y:S02]  /*fc50*/  LOP3.LUT R49, R49, R63, RZ, 0x3c, !PT ;  /* 0x0000003f31317212 */ /* 0x000fe400078e3cff */
[----:B------:R-:W-:Y:S02]  /*fc60*/  LOP3.LUT R60, R26, R39, R4, 0x96, !PT ;  /* 0x000000271a3c7212 */ /* 0x000fe400078e9604 */
[----:B------:R-:W-:Y:S02]  /*fc70*/  LOP3.LUT R62, R41, R62, R20, 0x96, !PT ;  /* 0x0000003e293e7212 */ /* 0x000fe400078e9614 */
[----:B------:R-:W-:-:S02]  /*fc80*/  LOP3.LUT R17, R28, R17, R27, 0x96, !PT ;  /* 0x000000111c117212 */ /* 0x000fc400078e961b */
        /* <DEDUP_REMOVED lines=8> */
[----:B------:R-:W-:-:S04]  /*fd10*/  SHF.L.W.U32.HI R44, R62, 0x1, R17 ;  /* 0x000000013e2c7819 */ /* 0x000fc80000010e11 */
[----:B------:R-:W-:Y:S02]  /*fd20*/  LOP3.LUT R66, R44, R23, RZ, 0x3c, !PT ;  /* 0x000000172c427212 */ /* 0x000fe400078e3cff */
[----:B------:R-:W-:Y:S02]  /*fd30*/  LOP3.LUT R23, R40, R37, R55, 0x96, !PT ;  /* 0x0000002528177212 */ /* 0x000fe400078e9637 */
[-C--:B------:R-:W-:Y:S02]  /*fd40*/  LOP3.LUT R44, R37, R66.reuse, RZ, 0x3c, !PT ;  /* 0x00000042252c7212 */ /* 0x080fe400078e3cff */
[----:B------:R-:W-:Y:S02]  /*fd50*/  LOP3.LUT R26, R30, R47, R38, 0x96, !PT ;  /* 0x0000002f1e1a7212 */ /* 0x000fe400078e9626 */
[----:B------:R-:W-:Y:S02]  /*fd60*/  LOP3.LUT R37, R40, R66, RZ, 0x3c, !PT ;  /* 0x0000004228257212 */ /* 0x000fe400078e3cff */
[----:B------:R-:W-:-:S02]  /*fd70*/  LOP3.LUT R23, R10, R23, R19, 0x96, !PT ;  /* 0x000000170a177212 */ /* 0x000fc400078e9613 */
[-C--:B------:R-:W-:Y:S02]  /*fd80*/  LOP3.LUT R40, R19, R66.reuse, RZ, 0x3c, !PT ;  /* 0x0000004213287212 */ /* 0x080fe400078e3cff */
[----:B------:R-:W-:Y:S02]  /*fd90*/  LOP3.LUT R19, R10, R66, RZ, 0x3c, !PT ;  /* 0x000000420a137212 */ /* 0x000fe400078e3cff */
        /* <DEDUP_REMOVED lines=11> */
[----:B------:R-:W-:-:S04]  /*fe50*/  SHF.L.W.U32.HI R60, R23, 0x1, R26 ;  /* 0x00000001173c7819 */ /* 0x000fc80000010e1a */
        /* <DEDUP_REMOVED lines=8> */
[-C--:B------:R-:W-:Y:S02]  /*fee0*/  LOP3.LUT R17, R18, R25.reuse, RZ, 0x3c, !PT ;  /* 0x0000001912117212 */ /* 0x080fe400078e3cff */
[----:B------:R-:W-:Y:S02]  /*fef0*/  LOP3.LUT R57, R57, R26, RZ, 0x3c, !PT ;  /* 0x0000001a39397212 */ /* 0x000fe400078e3cff */
        /* <DEDUP_REMOVED lines=32> */
[----:B------:R-:W-:Y:S02]  /*10100*/  SHF.L.W.U32.HI R47, R30, 0x19, R37 ;  /* 0x000000191e2f7819 */ /* 0x000fe40000010e25 */
[-C--:B------:R-:W-:Y:S02]  /*10110*/  LOP3.LUT R6, R6, R57.reuse, RZ, 0x3c, !PT ;  /* 0x0000003906067212 */ /* 0x080fe400078e3cff */
[-C--:B------:R-:W-:Y:S02]  /*10120*/  LOP3.LUT R58, R58, R57.reuse, RZ, 0x3c, !PT ;  /* 0x000000393a3a7212 */ /* 0x080fe400078e3cff */
[-C--:B------:R-:W-:Y:S02]  /*10130*/  LOP3.LUT R45, R45, R57.reuse, RZ, 0x3c, !PT ;  /* 0x000000392d2d7212 */ /* 0x080fe400078e3cff */
        /* <DEDUP_REMOVED lines=76> */
[----:B-1----:R-:W-:Y:S02]  /*10600*/  LOP3.LUT R35, R13, UR8, R7, 0x9c, !PT ;  /* 0x000000080d237c12 */ /* 0x002fe4000f8e9c07 */
[----:B------:R-:W-:Y:S02]  /*10610*/  LOP3.LUT R7, R7, R40, R13, 0xb4, !PT ;  /* 0x0000002807077212 */ /* 0x000fe400078eb40d */
[----:B------:R-:W-:Y:S02]  /*10620*/  LOP3.LUT R4, R28, R57, RZ, 0x3c, !PT ;  /* 0x000000391c047212 */ /* 0x000fe400078e3cff */
[----:B------:R-:W-:-:S02]  /*10630*/  LOP3.LUT R13, R13, R28, R40, 0xb4, !PT ;  /* 0x0000001c0d0d7212 */ /* 0x000fc400078eb428 */
[-CC-:B------:R-:W-:Y:S02]  /*10640*/  LOP3.LUT R57, R28, R49.reuse, R8.reuse, 0x6, !PT ;  /* 0x000000311c397212 */ /* 0x180fe400078e0608 */
[----:B------:R-:W-:Y:S02]  /*10650*/  LOP3.LUT R8, R35, R49, R8, 0x96, !PT ;  /* 0x0000003123087212 */ /* 0x000fe400078e9608 */
[C---:B------:R-:W-:Y:S02]  /*10660*/  LOP3.LUT R28, R11.reuse, R10, R9, 0x90, !PT ;  /* 0x0000000a0b1c7212 */ /* 0x040fe400078e9009 */
[C---:B------:R-:W-:Y:S02]  /*10670*/  LOP3.LUT R49, R30.reuse, UR9, R11, 0x9c, !PT ;  /* 0x000000091e317c12 */ /* 0x040fe4000f8e9c0b */
        /* <DEDUP_REMOVED lines=15> */
[----:B------:R-:W-:Y:S02]  /*10770*/  LOP3.LUT R60, R49, R62, RZ, 0x3c, !PT ;  /* 0x0000003e313c7212 */ /* 0x000fe400078e3cff */
[----:B------:R-:W-:Y:S02]  /*10780*/  LOP3.LUT R40, R57, R40, RZ, 0x3c, !PT ;  /* 0x0000002839287212 */ /* 0x000fe400078e3cff */
[----:B------:R-:W-:Y:S02]  /*10790*/  LOP3.LUT R50, R55, R14, RZ, 0x3c, !PT ;  /* 0x0000000e37327212 */ /* 0x000fe400078e3cff */
[----:B------:R-:W-:Y:S02]  /*107a0*/  LOP3.LUT R49, R5, R61, R12, 0x96, !PT ;  /* 0x0000003d05317212 */ /* 0x000fe400078e960c */
[----:B------:R-:W-:-:S02]  /*107b0*/  SHF.L.W.U32.HI R14, R35, 0x1, R10 ;  /* 0x00000001230e7819 */ /* 0x000fc40000010e0a */
[----:B------:R-:W-:Y:S02]  /*107c0*/  SHF.L.W.U32.HI R55, R62, 0x1, R63 ;  /* 0x000000013e377819 */ /* 0x000fe40000010e3f */
[----:B------:R-:W-:Y:S02]  /*107d0*/  SHF.L.W.U32.HI R57, R63, 0x1, R62 ;  /* 0x000000013f397819 */ /* 0x000fe40000010e3e */
[----:B------:R-:W-:Y:S02]  /*107e0*/  LOP3.LUT R61, R5, R60, RZ, 0x3c, !PT ;  /* 0x0000003c053d7212 */ /* 0x000fe400078e3cff */
[----:B------:R-:W-:Y:S02]  /*107f0*/  LOP3.LUT R5, R3, R38, R4, 0x96, !PT ;  /* 0x0000002603057212 */ /* 0x000fe400078e9604 */
[----:B------:R-:W-:Y:S02]  /*10800*/  LOP3.LUT R62, R42, R23, R28, 0x96, !PT ;  /* 0x000000172a3e7212 */ /* 0x000fe400078e961c */
[----:B------:R-:W-:-:S02]  /*10810*/  LOP3.LUT R7, R7, R60, RZ, 0x3c, !PT ;  /* 0x0000003c07077212 */ /* 0x000fc400078e3cff */
[-C--:B------:R-:W-:Y:S02]  /*10820*/  LOP3.LUT R53, R53, R60.reuse, RZ, 0x3c, !PT ;  /* 0x0000003c35357212 */ /* 0x080fe400078e3cff */
[-C--:B------:R-:W-:Y:S02]  /*10830*/  LOP3.LUT R16, R16, R60.reuse, RZ, 0x3c, !PT ;  /* 0x0000003c10107212 */ /* 0x080fe400078e3cff */
        /* <DEDUP_REMOVED lines=15> */
[----:B------:R-:W-:-:S02]  /*10930*/  LOP3.LUT R44, R46, R15, R40, 0x96, !PT ;  /* 0x0000000f2e2c7212 */ /* 0x000fc400078e9628 */
[C---:B------:R-:W-:Y:S02]  /*10940*/  LOP3.LUT R21, R18.reuse, R43, R50, 0x96, !PT ;  /* 0x0000002b12157212 */ /* 0x040fe400078e9632 */
[-C--:B------:R-:W-:Y:S02]  /*10950*/  LOP3.LUT R10, R43, R63.reuse, RZ, 0x3c, !PT ;  /* 0x0000003f2b0a7212 */ /* 0x080fe400078e3cff */
[----:B------:R-:W-:Y:S02]  /*10960*/  LOP3.LUT R43, R18, R63, RZ, 0x3c, !PT ;  /* 0x0000003f122b7212 */ /* 0x000fe400078e3cff */
[----:B------:R-:W-:Y:S02]  /*10970*/  SHF.L.W.U32.HI R18, R60, 0x1, R49 ;  /* 0x000000013c127819 */ /* 0x000fe40000010e31 */
[----:B------:R-:W-:Y:S02]  /*10980*/  LOP3.LUT R44, R36, R44, R39, 0x96, !PT ;  /* 0x0000002c242c7212 */ /* 0x000fe400078e9627 */
[----:B------:R-:W-:-:S02]  /*10990*/  LOP3.LUT R21, R29, R21, R34, 0x96, !PT ;  /* 0x000000151d157212 */ /* 0x000fc400078e9622 */
[-C--:B------:R-:W-:Y:S02]  /*109a0*/  LOP3.LUT R40, R40, R35.reuse, RZ, 0x3c, !PT ;  /* 0x0000002328287212 */ /* 0x080fe400078e3cff */
[-C--:B------:R-:W-:Y:S02]  /*109b0*/  LOP3.LUT R15, R15, R35.reuse, RZ, 0x3c, !PT ;  /* 0x000000230f0f7212 */ /* 0x080fe400078e3cff */
[-C--:B------:R-:W-:Y:S02]  /*109c0*/  LOP3.LUT R46, R46, R35.reuse, RZ, 0x3c, !PT ;  /* 0x000000232e2e7212 */ /* 0x080fe400078e3cff */
[-C--:B------:R-:W-:Y:S02]  /*109d0*/  LOP3.LUT R39, R39, R35.reuse, RZ, 0x3c, !PT ;  /* 0x0000002327277212 */ /* 0x080fe400078e3cff */
[----:B------:R-:W-:Y:S02]  /*109e0*/  LOP3.LUT R36, R36, R35, RZ, 0x3c, !PT ;  /* 0x0000002324247212 */ /* 0x000fe400078e3cff */
[----:B------:R-:W-:-:S02]  /*109f0*/  LOP3.LUT R35, R50, R63, RZ, 0x3c, !PT ;  /* 0x0000003f32237212 */ /* 0x000fc400078e3cff */
[-C--:B------:R-:W-:Y:S02]  /*10a00*/  LOP3.LUT R34, R34, R63.reuse, RZ, 0x3c, !PT ;  /* 0x0000003f22227212 */ /* 0x080fe400078e3cff */
[----:B------:R-:W-:Y:S02]  /*10a10*/  LOP3.LUT R29, R29, R63, RZ, 0x3c, !PT ;  /* 0x0000003f1d1d7212 */ /* 0x000fe400078e3cff */
[----:B------:R-:W-:Y:S02]  /*10a20*/  LOP3.LUT R5, R18, R5, RZ, 0x3c, !PT ;  /* 0x0000000512057212 */ /* 0x000fe400078e3cff */
[----:B------:R-:W-:Y:S02]  /*10a30*/  SHF.L.W.U32.HI R63, R49, 0x1, R60 ;  /* 0x00000001313f7819 */ /* 0x000fe40000010e3c */
[----:B------:R-:W-:Y:S02]  /*10a40*/  SHF.L.W.U32.HI R18, R21, 0x1, R44 ;  /* 0x0000000115127819 */ /* 0x000fe40000010e2c */
[----:B------:R-:W-:-:S02]  /*10a50*/  LOP3.LUT R62, R63, R62, RZ, 0x3c, !PT ;  /* 0x0000003e3f3e7212 */ /* 0x000fc400078e3cff */
[----:B------:R-:W-:Y:S02]  /*10a60*/  LOP3.LUT R18, R18, R49, RZ, 0x3c, !PT ;  /* 0x0000003112127212 */ /* 0x000fe400078e3cff */
[----:B------:R-:W-:Y:S02]  /*10a70*/  SHF.L.W.U32.HI R49, R39, 0x15, R34 ;  /* 0x0000001527317819 */ /* 0x000fe40000010e22 */
[----:B------:R-:W-:Y:S02]  /*10a80*/  SHF.L.W.U32.HI R63, R44, 0x1, R21 ;  /* 0x000000012c3f7819 */ /* 0x000fe40000010e15 */
[----:B------:R-:W-:Y:S02]  /*10a90*/  LOP3.LUT R57, R57, R44, RZ, 0x3c, !PT ;  /* 0x0000002c39397212 */ /* 0x000fe400078e3cff */
[----:B------:R-:W-:Y:S02]  /*10aa0*/  LOP3.LUT R55, R55, R21, RZ, 0x3c, !PT ;  /* 0x0000001537377212 */ /* 0x000fe400078e3cff */
[----:B------:R-:W-:-:S02]  /*10ab0*/  LOP3.LUT R50, R51, R5, RZ, 0x3c, !PT ;  /* 0x0000000533327212 */ /* 0x000fc400078e3cff */
[----:B------:R-:W-:Y:S02]  /*10ac0*/  SHF.L.W.U32.HI R34, R34, 0x15, R39 ;  /* 0x0000001522227819 */ /* 0x000fe40000010e27 */
[----:B------:R-:W-:Y:S02]  /*10ad0*/  LOP3.LUT R44, R37, R18, RZ, 0x3c, !PT ;  /* 0x00000012252c7212 */ /* 0x000fe400078e3cff */
[----:B------:R-:W-:Y:S02]  /*10ae0*/  LOP3.LUT R51, R6, R62, RZ, 0x3c, !PT ;  /* 0x0000003e06337212 */ /* 0x000fe400078e3cff */
[----:B------:R-:W-:Y:S02]  /*10af0*/  SHF.L.W.U32.HI R39, R61, 0x2, R14 ;  /* 0x000000023d277819 */ /* 0x000fe40000010e0e */
[-C--:B------:R-:W-:Y:S02]  /*10b00*/  LOP3.LUT R13, R13, R18.reuse, RZ, 0x3c, !PT ;  /* 0x000000120d0d7212 */ /* 0x080fe400078e3cff */
[----:B------:R-:W-:-:S02]  /*10b10*/  LOP3.LUT R21, R54, R18, RZ, 0x3c, !PT ;  /* 0x0000001236157212 */ /* 0x000fc400078e3cff */
[-C--:B------:R-:W-:Y:S02]  /*10b20*/  LOP3.LUT R37, R56, R18.reuse, RZ, 0x3c, !PT ;  /* 0x0000001238257212 */ /* 0x080fe400078e3cff */
[----:B------:R-:W-:Y:S02]  /*10b30*/  SHF.L.W.U32.HI R61, R14, 0x2, R61 ;  /* 0x000000020e3d7819 */ /* 0x000fe40000010e3d */
[----:B------:R-:W-:Y:S02]  /*10b40*/  LOP3.LUT R18, R45, R18, RZ, 0x3c, !PT ;  /* 0x000000122d127212 */ /* 0x000fe400078e3cff */
[----:B------:R-:W-:Y:S02]  /*10b50*/  SHF.L.W.U32.HI R14, R10, 0x17, R15 ;  /* 0x000000170a0e7819 */ /* 0x000fe40000010e0f */
[----:B------:R-:W-:Y:S02]  /*10b60*/  LOP3.LUT R45, R28, R55, RZ, 0x3c, !PT ;  /* 0x000000371c2d7212 */ /* 0x000fe400078e3cff */
        /* <DEDUP_REMOVED lines=19> */
[-C--:B------:R-:W-:Y:S02]  /*10ca0*/  LOP3.LUT R38, R38, R57.reuse, RZ, 0x3c, !PT ;  /* 0x0000003926267212 */ /* 0x080fe400078e3cff */
[----:B------:R-:W-:Y:S02]  /*10cb0*/  LOP3.LUT R24, R24, R57, RZ, 0x3c, !PT ;  /* 0x0000003918187212 */ /* 0x000fe400078e3cff */
[----:B------:R-:W-:Y:S02]  /*10cc0*/  SHF.L.W.U32.HI R11, R36, 0x12, R51 ;  /* 0x00000012240b7819 */ /* 0x000fe40000010e33 */
[----:B------:R-:W-:Y:S02]  /*10cd0*/  SHF.L.W.U32.HI R2, R19, 0xd, R12 ;  /* 0x0000000d13027819 */ /* 0x000fe40000010e0c */
[----:B------:R-:W-:Y:S02]  /*10ce0*/  LOP3.LUT R30, R30, R63, RZ, 0x3c, !PT ;  /* 0x0000003f1e1e7212 */ /* 0x000fe400078e3cff */
[----:B------:R-:W-:-:S02]  /*10cf0*/  LOP3.LUT R57, R59, R57, RZ, 0x3c, !PT ;  /* 0x000000393b397212 */ /* 0x000fc400078e3cff */
[-C--:B------:R-:W-:Y:S02]  /*10d00*/  LOP3.LUT R48, R48, R55.reuse, RZ, 0x3c, !PT ;  /* 0x0000003730307212 */ /* 0x080fe400078e3cff */
[----:B------:R-:W-:Y:S02]  /*10d10*/  SHF.L.W.U32.HI R36, R51, 0x12, R36 ;  /* 0x0000001233247819 */ /* 0x000fe40000010e24 */
[----:B------:R-:W-:Y:S02]  /*10d20*/  SHF.L.W.U32.HI R12, R12, 0xd, R19 ;  /* 0x0000000d0c0c7819 */ /* 0x000fe40000010e13 */
[-C--:B------:R-:W-:Y:S02]  /*10d30*/  LOP3.LUT R23, R23, R55.reuse, RZ, 0x3c, !PT ;  /* 0x0000003717177212 */ /* 0x080fe400078e3cff */
        /* <DEDUP_REMOVED lines=77> */
[----:B------:R-:W-:Y:S02]  /*11210*/  LOP3.LUT R21, R40, UR11, R6, 0x9c, !PT ;  /* 0x0000000b28157c12 */ /* 0x000fe4000f8e9c06 */
[----:B------:R-:W-:Y:S02]  /*11220*/  LOP3.LUT R56, R6, R62, R9, 0x90, !PT ;  /* 0x0000003e06387212 */ /* 0x000fe400078e9009 */
[----:B------:R-:W-:-:S02]  /*11230*/  LOP3.LUT R53, R53, R34, R44, 0xb4, !PT ;  /* 0x0000002235357212 */ /* 0x000fc400078eb42c */
[----:B------:R-:W-:Y:S02]  /*11240*/  LOP3.LUT R6, R6, R49, R40, 0xb4, !PT ;  /* 0x0000003106067212 */ /* 0x000fe400078eb428 */
[----:B------:R-:W-:Y:S02]  /*11250*/  LOP3.LUT R44, R44, R57, R34, 0xb4, !PT ;  /* 0x000000392c2c7212 */ /* 0x000fe400078eb422 */
[C---:B------:R-:W-:Y:S02]  /*11260*/  LOP3.LUT R12, R57.reuse, R12, RZ, 0x3c, !PT ;  /* 0x0000000c390c7212 */ /* 0x040fe400078e3cff */
[----:B------:R-:W-:Y:S02]  /*11270*/  LOP3.LUT R40, R40, R47, R49, 0xb4, !PT ;  /* 0x0000002f28287212 */ /* 0x000fe400078eb431 */
[-CC-:B------:R-:W-:Y:S02]  /*11280*/  LOP3.LUT R57, R57, R5.reuse, R8.reuse, 0x6, !PT ;  /* 0x0000000539397212 */ /* 0x180fe400078e0608 */
[----:B------:R-:W-:-:S02]  /*11290*/  LOP3.LUT R5, R19, R5, R8, 0x96, !PT ;  /* 0x0000000513057212 */ /* 0x000fc400078e9608 */
[----:B------:R-:W-:Y:S02]  /*112a0*/  LOP3.LUT R8, R47, R56, RZ, 0x3c, !PT ;  /* 0x000000382f087212 */ /* 0x000fe400078e3cff */
[----:B------:R-:W-:Y:S02]  /*112b0*/  LOP3.LUT R56, R43, R46, R44, 0x96, !PT ;  /* 0x0000002e2b387212 */ /* 0x000fe400078e962c */
[----:B------:R-:W-:Y:S02]  /*112c0*/  LOP3.LUT R19, R16, R35, R40, 0x96, !PT ;  /* 0x0000002310137212 */ /* 0x000fe400078e9628 */
[-CC-:B------:R-:W-:Y:S02]  /*112d0*/  LOP3.LUT R60, R47, R62.reuse, R9.reuse, 0x6, !PT ;  /* 0x0000003e2f3c7212 */ /* 0x180fe400078e0609 */
        /* <DEDUP_REMOVED lines=24> */
[-C--:B------:R-:W-:Y:S02]  /*11460*/  LOP3.LUT R64, R41, R47.reuse, RZ, 0x3c, !PT ;  /* 0x0000002f29407212 */ /* 0x080fe400078e3cff */
[----:B------:R-:W-:-:S02]  /*11470*/  LOP3.LUT R41, R30, R47, RZ, 0x3c, !PT ;  /* 0x0000002f1e297212 */ /* 0x000fc400078e3cff */
[-C--:B------:R-:W-:Y:S02]  /*11480*/  LOP3.LUT R6, R6, R47.reuse, RZ, 0x3c, !PT ;  /* 0x0000002f06067212 */ /* 0x080fe400078e3cff */
[-C--:B------:R-:W-:Y:S02]  /*11490*/  LOP3.LUT R30, R29, R47.reuse, RZ, 0x3c, !PT ;  /* 0x0000002f1d1e7212 */ /* 0x080fe400078e3cff */
[C---:B------:R-:W-:Y:S02]  /*114a0*/  LOP3.LUT R18, R10.reuse, R18, R29, 0x96, !PT ;  /* 0x000000120a127212 */ /* 0x040fe400078e961d */
[----:B------:R-:W-:Y:S02]  /*114b0*/  LOP3.LUT R47, R10, R47, RZ, 0x3c, !PT ;  /* 0x0000002f0a2f7212 */ /* 0x000fe400078e3cff */
[----:B------:R-:W-:Y:S02]  /*114c0*/  SHF.L.W.U32.HI R29, R60, 0x1, R59 ;  /* 0x000000013c1d7819 */ /* 0x000fe40000010e3b */
[----:B------:R-:W-:-:S02]  /*114d0*/  SHF.L.W.U32.HI R10, R59, 0x1, R60 ;  /* 0x000000013b0a7819 */ /* 0x000fc40000010e3c */
[----:B------:R-:W-:Y:S02]  /*114e0*/  LOP3.LUT R34, R57, R34, RZ, 0x3c, !PT ;  /* 0x0000002239227212 */ /* 0x000fe400078e3cff */
[----:B------:R-:W-:Y:S02]  /*114f0*/  SHF.L.W.U32.HI R57, R58, 0x1, R63 ;  /* 0x000000013a397819 */ /* 0x000fe40000010e3f */
[----:B------:R-:W-:Y:S02]  /*11500*/  SHF.L.W.U32.HI R58, R63, 0x1, R58 ;  /* 0x000000013f3a7819 */ /* 0x000fe40000010e3a */
[----:B------:R-:W-:Y:S02]  /*11510*/  LOP3.LUT R63, R29, R56, RZ, 0x3c, !PT ;  /* 0x000000381d3f7212 */ /* 0x000fe400078e3cff */
[----:B------:R-:W-:Y:S02]  /*11520*/  LOP3.LUT R66, R10, R19, RZ, 0x3c, !PT ;  /* 0x000000130a427212 */ /* 0x000fe400078e3cff */
[----:B------:R-:W-:-:S02]  /*11530*/  LOP3.LUT R29, R24, R25, R34, 0x96, !PT ;  /* 0x00000019181d7212 */ /* 0x000fc400078e9622 */
[----:B------:R-:W-:Y:S02]  /*11540*/  LOP3.LUT R10, R37, R2, R49, 0x96, !PT ;  /* 0x00000002250a7212 */ /* 0x000fe400078e9631 */
[----:B------:R-:W-:Y:S02]  /*11550*/  SHF.L.W.U32.HI R19, R21, 0x1, R18 ;  /* 0x0000000115137819 */ /* 0x000fe40000010e12 */
[----:B------:R-:W-:Y:S02]  /*11560*/  LOP3.LUT R29, R50, R29, R27, 0x96, !PT ;  /* 0x0000001d321d7212 */ /* 0x000fe400078e961b */
[----:B------:R-:W-:Y:S02]  /*11570*/  LOP3.LUT R10, R28, R10, R17, 0x96, !PT ;  /* 0x0000000a1c0a7212 */ /* 0x000fe400078e9611 */
        /* <DEDUP_REMOVED lines=18> */
[----:B------:R-:W-:Y:S02]  /*116a0*/  LOP3.LUT R51, R51, R60, RZ, 0x3c, !PT ;  /* 0x0000003c33337212 */ /* 0x000fe400078e3cff */
[----:B------:R-:W-:-:S02]  /*116b0*/  LOP3.LUT R10, R3, R21, RZ, 0x3c, !PT ;  /* 0x00000015030a7212 */ /* 0x000fc400078e3cff */
[----:B------:R-:W-:Y:S02]  /*116c0*/  LOP3.LUT R24, R24, R63, RZ, 0x3c, !PT ;  /* 0x0000003f18187212 */ /* 0x000fe400078e3cff */
[----:B------:R-:W-:Y:S02]  /*116d0*/  LOP3.LUT R37, R37, R66, RZ, 0x3c, !PT ;  /* 0x0000004225257212 */ /* 0x000fe400078e3cff */
[-C--:B------:R-:W-:Y:S02]  /*116e0*/  LOP3.LUT R3, R8, R57.reuse, RZ, 0x3c, !PT ;  /* 0x0000003908037212 */ /* 0x080fe400078e3cff */
[-C--:B------:R-:W-:Y:S02]  /*116f0*/  LOP3.LUT R18, R14, R57.reuse, RZ, 0x3c, !PT ;  /* 0x000000390e127212 */ /* 0x080fe400078e3cff */
[----:B------:R-:W-:Y:S02]  /*11700*/  LOP3.LUT R8, R33, R57, RZ, 0x3c, !PT ;  /* 0x0000003921087212 */ /* 0x000fe400078e3cff */
[----:B------:R-:W-:-:S02]  /*11710*/  SHF.L.W.U32.HI R14, R17, 0x18, R50 ;  /* 0x00000018110e7819 */ /* 0x000fc40000010e32 */
[----:B------:R-:W-:Y:S02]  /*11720*/  SHF.L.W.U32.HI R50, R50, 0x18, R17 ;  /* 0x0000001832327819 */ /* 0x000fe40000010e11 */
[----:B------:R-:W-:Y:S02]  /*11730*/  SHF.L.W.U32.HI R36, R51, 0x4, R44 ;  /* 0x0000000433247819 */ /* 0x000fe40000010e2c */
[----:B------:R-:W-:Y:S02]  /*11740*/  SHF.L.W.U32.HI R33, R44, 0x4, R51 ;  /* 0x000000042c217819 */ /* 0x000fe40000010e33 */
[----:B------:R-:W-:Y:S02]  /*11750*/  SHF.L.W.U32.HI R17, R4, 0xa, R41 ;  /* 0x0000000a04117819 */ /* 0x000fe40000010e29 */
[----:B------:R-:W-:Y:S02]  /*11760*/  SHF.L.W.U32.HI R44, R41, 0xa, R4 ;  /* 0x0000000a292c7819 */ /* 0x000fe40000010e04 */
[----:B------:R-:W-:-:S02]  /*11770*/  LOP3.LUT R25, R25, R63, RZ, 0x3c, !PT ;  /* 0x0000003f19197212 */ /* 0x000fc400078e3cff */
[----:B------:R-:W-:Y:S02]  /*11780*/  LOP3.LUT R2, R2, R66, RZ, 0x3c, !PT ;  /* 0x0000004202027212 */ /* 0x000fe400078e3cff */
[----:B------:R-:W-:Y:S02]  /*11790*/  SHF.L.W.U32.HI R4, R24, 0x19, R37 ;  /* 0x0000001918047819 */ /* 0x000fe40000010e25 */
[----:B------:R-:W-:Y:S02]  /*117a0*/  LOP3.LUT R59, R54, R21, RZ, 0x3c, !PT ;  /* 0x00000015363b7212 */ /* 0x000fe400078e3cff */
        /* <DEDUP_REMOVED lines=17> */
[----:B------:R-:W-:Y:S02]  /*118c0*/  LOP3.LUT R21, R52, R57, RZ, 0x3c, !PT ;  /* 0x0000003934157212 */ /* 0x000fe400078e3cff */
[----:B------:R-:W-:Y:S02]  /*118d0*/  SHF.L.W.U32.HI R30, R39, 0xd, R30 ;  /* 0x0000000d271e7819 */ /* 0x000fe40000010e1e */
[-C--:B------:R-:W-:Y:S02]  /*118e0*/  LOP3.LUT R38, R38, R29.reuse, RZ, 0x3c, !PT ;  /* 0x0000001d26267212 */ /* 0x080fe400078e3cff */
[----:B------:R-:W-:-:S02]  /*118f0*/  LOP3.LUT R7, R7, R29, RZ, 0x3c, !PT ;  /* 0x0000001d07077212 */ /* 0x000fc400078e3cff */
[----:B------:R-:W-:Y:S02]  /*11900*/  LOP3.LUT R41, R42, R28, RZ, 0x3c, !PT ;  /* 0x0000001c2a297212 */ /* 0x000fe400078e3cff */
        /* <DEDUP_REMOVED lines=43> */
[----:B------:R-:W-:Y:S02]  /*11bc0*/  LOP3.LUT R49, R49, R66, RZ, 0x3c, !PT ;  /* 0x0000004231317212 */ /* 0x000fe400078e3cff */
        /* <DEDUP_REMOVED lines=8> */
[----:B------:R-:W-:-:S02]  /*11c50*/  SHF.L.W.U32.HI R42, R34, 0x1c, R49 ;  /* 0x0000001c222a7819 */ /* 0x000fc40000010e31 */
[----:B0-----:R-:W-:Y:S01]  /*11c60*/  LOP3.LUT R54, R16, UR4, R64, 0x9c, !PT ;  /* 0x0000000410367c12 */ /* 0x001fe2000f8e9c40 */
[----:B------:R-:W0:Y:S01]  /*11c70*/  LDCU UR4, c[0x0][0x390] ;  /* 0x00007200ff0477ac */ /* 0x000e220008000800 */
[----:B------:R-:W-:Y:S02]  /*11c80*/  LOP3.LUT R8, R23, R15, R8, 0xb4, !PT ;  /* 0x0000000f17087212 */ /* 0x000fe400078eb408 */
[----:B------:R-:W-:Y:S02]  /*11c90*/  SHF.L.W.U32.HI R49, R49, 0x1c, R34 ;  /* 0x0000001c31317819 */ /* 0x000fe40000010e22 */
[-CC-:B------:R-:W-:Y:S02]  /*11ca0*/  LOP3.LUT R23, R64, R28.reuse, R5.reuse, 0x90, !PT ;  /* 0x0000001c40177212 */ /* 0x180fe400078e9005 */
[----:B------:R-:W-:Y:S02]  /*11cb0*/  LOP3.LUT R27, R27, R63, RZ, 0x3c, !PT ;  /* 0x0000003f1b1b7212 */ /* 0x000fe400078e3cff */
[----:B------:R-:W-:-:S02]  /*11cc0*/  LOP3.LUT R50, R18, R28, R5, 0x6, !PT ;  /* 0x0000001c12327212 */ /* 0x000fc400078e0605 */
[----:B------:R-:W-:Y:S02]  /*11cd0*/  LOP3.LUT R5, R54, R28, R5, 0x96, !PT ;  /* 0x0000001c36057212 */ /* 0x000fe400078e9605 */
[----:B------:R-:W-:Y:S02]  /*11ce0*/  LOP3.LUT R28, R23, R38, R49, 0xb4, !PT ;  /* 0x00000026171c7212 */ /* 0x000fe400078eb431 */
[----:B------:R-:W-:Y:S02]  /*11cf0*/  LOP3.LUT R54, R37, R53, R6, 0xb4, !PT ;  /* 0x0000003525367212 */ /* 0x000fe400078eb406 */
[----:B------:R-:W-:Y:S02]  /*11d00*/  SHF.L.W.U32.HI R34, R27, 0x15, R56 ;  /* 0x000000151b227819 */ /* 0x000fe40000010e38 */
[----:B------:R-:W-:Y:S02]  /*11d10*/  LOP3.LUT R15, R35, UR5, R47, 0x9c, !PT ;  /* 0x00000005230f7c12 */ /* 0x000fe4000f8e9c2f */
[----:B------:R-:W-:-:S02]  /*11d20*/  SHF.L.W.U32.HI R27, R56, 0x15, R27 ;  /* 0x00000015381b7819 */ /* 0x000fc40000010e1b */
[-CC-:B------:R-:W-:Y:S02]  /*11d30*/  LOP3.LUT R56, R47, R60.reuse, R9.reuse, 0x90, !PT ;  /* 0x0000003c2f387212 */ /* 0x180fe400078e9009 */
[--C-:B------:R-:W-:Y:S02]  /*11d40*/  LOP3.LUT R23, R45, R60, R9.reuse, 0x6, !PT ;  /* 0x0000003c2d177212 */ /* 0x100fe400078e0609 */
[----:B------:R-:W-:Y:S02]  /*11d50*/  LOP3.LUT R28, R3, R28, R54, 0x96, !PT ;  /* 0x0000001c031c7212 */ /* 0x000fe400078e9636 */
[----:B------:R-:W-:Y:S02]  /*11d60*/  LOP3.LUT R9, R15, R60, R9, 0x96, !PT ;  /* 0x0000003c0f097212 */ /* 0x000fe400078e9609 */
[----:B------:R-:W-:Y:S02]  /*11d70*/  LOP3.LUT R3, R24, R37, R57, 0xb4, !PT ;  /* 0x0000002518037212 */ /* 0x000fe400078eb439 */
[----:B------:R-:W-:-:S02]  /*11d80*/  LOP3.LUT R54, R57, R6, R37, 0xb4, !PT ;  /* 0x0000000639367212 */ /* 0x000fc400078eb425 */
[----:B------:R-:W-:Y:S02]  /*11d90*/  LOP3.LUT R57, R57, R24, RZ, 0x30, !PT ;  /* 0x0000001839397212 */ /* 0x000fe400078e30ff */
[----:B------:R-:W-:Y:S02]  /*11da0*/  LOP3.LUT R60, R24, R53, RZ, 0x30, !PT ;  /* 0x00000035183c7212 */ /* 0x000fe400078e30ff */
[----:B------:R-:W-:Y:S02]  /*11db0*/  LOP3.LUT R24, R43, R4, RZ, 0x30, !PT ;  /* 0x000000042b187212 */ /* 0x000fe400078e30ff */
[----:B------:R-:W-:Y:S02]  /*11dc0*/  LOP3.LUT R58, R41, R19, R52, 0xb4, !PT ;  /* 0x00000013293a7212 */ /* 0x000fe400078eb434 */
[----:B------:R-:W-:Y:S02]  /*11dd0*/  LOP3.LUT R37, R56, R51, R42, 0xb4, !PT ;  /* 0x0000003338257212 */ /* 0x000fe400078eb42a */
[----:B------:R-:W-:-:S02]  /*11de0*/  LOP3.LUT R15, R4, R41, R43, 0xb4, !PT ;  /* 0x00000029040f7212 */ /* 0x000fc400078eb42b */
[----:B------:R-:W-:Y:S02]  /*11df0*/  LOP3.LUT R14, R14, R37, R58, 0x96, !PT ;  /* 0x000000250e0e7212 */ /* 0x000fe400078e963a */
[----:B------:R-:W-:Y:S02]  /*11e00*/  LOP3.LUT R24, R24, R34, R35, 0xb4, !PT ;  /* 0x0000002218187212 */ /* 0x000fe400078eb423 */
[----:B------:R-:W-:Y:S02]  /*11e10*/  LOP3.LUT R61, R4, R19, RZ, 0x30, !PT ;  /* 0x00000013043d7212 */ /* 0x000fe400078e30ff */
[----:B------:R-:W-:Y:S02]  /*11e20*/  LOP3.LUT R43, R43, R52, R41, 0xb4, !PT ;  /* 0x000000342b2b7212 */ /* 0x000fe400078eb429 */
[----:B------:R-:W-:Y:S02]  /*11e30*/  LOP3.LUT R37, R18, R27, RZ, 0x30, !PT ;  /* 0x0000001b12257212 */ /* 0x000fe400078e30ff */
        /* <DEDUP_REMOVED lines=20> */
[----:B------:R-:W-:Y:S02]  /*11f80*/  LOP3.LUT R14, R45, R8, RZ, 0x3c, !PT ;  /* 0x000000082d0e7212 */ /* 0x000fe400078e3cff */
        /* <DEDUP_REMOVED lines=8> */
[----:B------:R-:W-:Y:S02]  /*12010*/  SHF.L.W.U32.HI R6, R14, 0x1, R13 ;  /* 0x000000010e067819 */ /* 0x000fe40000010e0d */
[----:B------:R-:W-:-:S02]  /*12020*/  LOP3.LUT R21, R21, R38, RZ, 0x3c, !PT ;  /* 0x0000002615157212 */ /* 0x000fc400078e3cff */
[----:B------:R-:W-:Y:S02]  /*12030*/  LOP3.LUT R24, R24, R51, RZ, 0x3c, !PT ;  /* 0x0000003318187212 */ /* 0x000fe400078e3cff */
[----:B------:R-:W-:Y:S02]  /*12040*/  LOP3.LUT R19, R11, R32, R34, 0x96, !PT ;  /* 0x000000200b137212 */ /* 0x000fe400078e9622 */
[----:B------:R-:W-:Y:S02]  /*12050*/  LOP3.LUT R18, R18, R59, RZ, 0x3c, !PT ;  /* 0x0000003b12127212 */ /* 0x000fe400078e3cff */
[----:B------:R-:W-:Y:S02]  /*12060*/  LOP3.LUT R20, R20, R17, R35, 0x96, !PT ;  /* 0x0000001114147212 */ /* 0x000fe400078e9623 */
[----:B------:R-:W-:Y:S02]  /*12070*/  LOP3.LUT R59, R59, R6, R10, 0x96, !PT ;  /* 0x000000063b3b7212 */ /* 0x000fe400078e960a */
[----:B------:R-:W-:-:S02]  /*12080*/  SHF.L.W.U32.HI R6, R21, 0x1, R24 ;  /* 0x0000000115067819 */ /* 0x000fc40000010e18 */
[----:B------:R-:W-:Y:S02]  /*12090*/  LOP3.LUT R19, R19, R12, RZ, 0x3c, !PT ;  /* 0x0000000c13137212 */ /* 0x000fe400078e3cff */
[----:B------:R-:W-:Y:S02]  /*120a0*/  LOP3.LUT R11, R20, R15, RZ, 0x3c, !PT ;  /* 0x0000000f140b7212 */ /* 0x000fe400078e3cff */
[--C-:B------:R-:W-:Y:S02]  /*120b0*/  SHF.L.W.U32.HI R7, R13, 0x1, R14.reuse ;  /* 0x000000010d077819 */ /* 0x100fe40000010e0e */
[----:B------:R-:W-:Y:S02]  /*120c0*/  LOP3.LUT R17, R9, R6, R14, 0x96, !PT ;  /* 0x0000000609117212 */ /* 0x000fe400078e960e */
[----:B------:R-:W-:Y:S02]  /*120d0*/  LOP3.LUT R20, R42, R9, RZ, 0x3c, !PT ;  /* 0x000000092a147212 */ /* 0x000fe400078e3cff */
[----:B------:R-:W-:-:S02]  /*120e0*/  SHF.L.W.U32.HI R6, R24, 0x1, R21 ;  /* 0x0000000118067819 */ /* 0x000fc40000010e15 */
[----:B------:R-:W-:Y:S02]  /*120f0*/  SHF.L.W.U32.HI R14, R19, 0x1, R18 ;  /* 0x00000001130e7819 */ /* 0x000fe40000010e12 */
[----:B------:R-:W-:Y:S02]  /*12100*/  LOP3.LUT R9, R26, R5, RZ, 0x3c, !PT ;  /* 0x000000051a097212 */ /* 0x000fe400078e3cff */
[--C-:B------:R-:W-:Y:S02]  /*12110*/  LOP3.LUT R16, R12, R7, R11.reuse, 0x96, !PT ;  /* 0x000000070c107212 */ /* 0x100fe400078e960b */
[----:B------:R-:W-:Y:S02]  /*12120*/  SHF.L.W.U32.HI R7, R10, 0x1, R11 ;  /* 0x000000010a077819 */ /* 0x000fe40000010e0b */
[----:B------:R-:W-:Y:S02]  /*12130*/  SHF.L.W.U32.HI R10, R11, 0x1, R10 ;  /* 0x000000010b0a7819 */ /* 0x000fe40000010e0a */
[----:B------:R-:W-:-:S02]  /*12140*/  LOP3.LUT R13, R5, R6, R13, 0x96, !PT ;  /* 0x00000006050d7212 */ /* 0x000fc400078e960d */
[----:B------:R-:W-:Y:S02]  /*12150*/  LOP3.LUT R14, R3, R14, R21, 0x96, !PT ;  /* 0x0000000e030e7212 */ /* 0x000fe400078e9615 */
[----:B------:R-:W-:Y:S02]  /*12160*/  SHF.L.W.U32.HI R12, R18, 0x1, R19 ;  /* 0x00000001120c7819 */ /* 0x000fe40000010e13 */
[--C-:B------:R-:W-:Y:S02]  /*12170*/  SHF.L.W.U32.HI R5, R20, 0x1, R9.reuse ;  /* 0x0000000114057819 */ /* 0x100fe40000010e09 */
[--C-:B------:R-:W-:Y:S01]  /*12180*/  SHF.L.W.U32.HI R3, R9, 0x1, R20.reuse ;  /* 0x0000000109037819 */ /* 0x100fe20000010e14 */
[----:B0-----:R-:W-:Y:S01]  /*12190*/  UISETP.GE.AND UP0, UPT, UR4, 0x1, UPT ;  /* 0x000000010400788c */ /* 0x001fe2000bf06270 */
[----:B------:R-:W-:Y:S02]  /*121a0*/  LOP3.LUT R11, R51, R7, R20, 0x96, !PT ;  /* 0x00000007330b7212 */ /* 0x000fe400078e9614 */
[----:B------:R-:W-:-:S02]  /*121b0*/  LOP3.LUT R6, R38, R10, R9, 0x96, !PT ;  /* 0x0000000a26067212 */ /* 0x000fc400078e9609 */
[----:B------:R-:W-:Y:S02]  /*121c0*/  LOP3.LUT R15, R15, R12, R24, 0x96, !PT ;  /* 0x0000000c0f0f7212 */ /* 0x000fe400078e9618 */
[----:B------:R-:W-:Y:S02]  /*121d0*/  LOP3.LUT R7, R2, R5, R18, 0x96, !PT ;  /* 0x0000000502077212 */ /* 0x000fe400078e9612 */
[----:B------:R-:W-:Y:S01]  /*121e0*/  LOP3.LUT R10, R8, R3, R19, 0x96, !PT ;  /* 0x00000003080a7212 */ /* 0x000fe200078e9613 */
[----:B------:R-:W-:Y:S01]  /*121f0*/  IMAD.MOV.U32 R62, RZ, RZ, 0x1 ;  /* 0x00000001ff3e7424 */ /* 0x000fe200078e00ff */
        /* <DEDUP_REMOVED lines=9> */
[----:B------:R-:W-:Y:S02]  /*12290*/  PRMT R4, R62, 0x7610, R4 ;  /* 0x000076103e047816 */ /* 0x000fe40000000004 */
[----:B------:R-:W-:Y:S02]  /*122a0*/  PLOP3.LUT P0, PT, PT, PT, PT, 0x80, 0x8 ;  /* 0x000000000008781c */ /* 0x000fe40003f0f070 */
[----:B------:R-:W-:Y:S02]  /*122b0*/  LOP3.LUT R2, R9, R13, R2, 0xb4, !PT ;  /* 0x0000000d09027212 */ /* 0x000fe400078eb402 */
[----:B------:R-:W-:Y:S02]  /*122c0*/  LOP3.LUT R6, R6, R7, R8, 0xb4, !PT ;  /* 0x0000000706067212 */ /* 0x000fe400078eb408 */
[----:B------:R-:W-:Y:S01]  /*122d0*/  LOP3.LUT R3, R8, R17, R7, 0xb4, !PT ;  /* 0x0000001108037212 */ /* 0x000fe200078eb407 */
[----:B------:R-:W-:Y:S06]  /*122e0*/  BRA.U !UP0, `(.L_x_0) ;  /* 0x00000001085c7547 */ /* 0x000fec000b800000 */
[----:B------:R-:W-:Y:S01]  /*122f0*/  UIADD3 UR4, UPT, UPT, UR4, -0x1, URZ ;  /* 0xffffffff04047890 */ /* 0x000fe2000fffe0ff */
[----:B------:R-:W-:Y:S01]  /*12300*/  BSSY.RECONVERGENT B0, `(.L_x_0) ;  /* 0x0000015000007945 */ /* 0x000fe20003800200 */
[----:B------:R-:W-:Y:S01]  /*12310*/  IMAD.MOV.U32 R10, RZ, RZ, RZ ;  /* 0x000000ffff0a7224 */ /* 0x000fe200078e00ff */
[----:B------:R-:W0:Y:S01]  /*12320*/  LDCU.64 UR8, c[0x0][0x388] ;  /* 0x00007100ff0877ac */ /* 0x000e220008000a00 */
[----:B------:R-:W-:-:S04]  /*12330*/  UISETP.LT.U32.AND UP0, UPT, UR4, 0x3, UPT ;  /* 0x000000030400788c */ /* 0x000fc8000bf01070 */
[----:B------:R-:W-:-:S04]  /*12340*/  USEL UR4, UR4, 0x3, UP0 ;  /* 0x0000000304047887 */ /* 0x000fc80008000000 */
[----:B------:R-:W-:-:S12]  /*12350*/  UIADD3 UR4, UPT, UPT, UR4, 0x1, URZ ;  /* 0x0000000104047890 */ /* 0x000fd8000fffe0ff */
.L_x_2:
[----:B0-----:R-:W-:-:S05]  /*12360*/  IADD3 R8, P0, PT, R10, UR8, RZ ;  /* 0x000000080a087c10 */ /* 0x001fca000ff1e0ff */
[----:B------:R-:W-:-:S05]  /*12370*/  IMAD.X R9, RZ, RZ, UR9, P0 ;  /* 0x00000009ff097e24 */ /* 0x000fca00080e06ff */
[----:B------:R-:W2:Y:S01]  /*12380*/  LDG.E.U8.CONSTANT R8, desc[UR6][R8.64] ;  /* 0x0000000608087981 */ /* 0x000ea2000c1e9100 */
[----:B------:R-:W-:Y:S01]  /*12390*/  IMAD.SHL.U32 R4, R10, 0x8, RZ ;  /* 0x000000080a047824 */ /* 0x000fe200078e00ff */
[----:B------:R-:W-:-:S04]  /*123a0*/  PLOP3.LUT P0, PT, PT, PT, PT, 0x8, 0x80 ;  /* 0x000000000080781c */ /* 0x000fc80003f0e170 */
[----:B------:R-:W-:-:S04]  /*123b0*/  SHF.R.U64 R4, R27, R4, RZ ;  /* 0x000000041b047219 */ /* 0x000fc800000012ff */
[----:B------:R-:W-:Y:S02]  /*123c0*/  LOP3.LUT R7, R4, 0xff, RZ, 0xc0, !PT ;  /* 0x000000ff04077812 */ /* 0x000fe400078ec0ff */
[----:B------:R-:W-:Y:S02]  /*123d0*/  PRMT R4, RZ, 0x7610, R4 ;  /* 0x00007610ff047816 */ /* 0x000fe40000000004 */
[----:B--2---:R-:W-:-:S13]  /*123e0*/  ISETP.NE.AND P1, PT, R8, R7, PT ;  /* 0x000000070800720c */ /* 0x004fda0003f25270 */
[----:B------:R-:W-:Y:S05]  /*123f0*/  @P1 BRA `(.L_x_1) ;  /* 0x0000000000141947 */ /* 0x000fea0003800000 */
[----:B------:R-:W-:-:S05]  /*12400*/  VIADD R10, R10, 0x1 ;  /* 0x000000010a0a7836 */ /* 0x000fca0000000000 */
[----:B------:R-:W-:-:S13]  /*12410*/  ISETP.NE.AND P0, PT, R10, UR4, PT ;  /* 0x000000040a007c0c */ /* 0x000fda000bf05270 */
[----:B------:R-:W-:Y:S05]  /*12420*/  @P0 BRA `(.L_x_2) ;  /* 0xfffffffc00cc0947 */ /* 0x000fea000383ffff */
[----:B------:R-:W-:Y:S01]  /*12430*/  PLOP3.LUT P0, PT, PT, PT, PT, 0x80, 0x8 ;  /* 0x000000000008781c */ /* 0x000fe20003f0f070 */
[----:B------:R-:W-:-:S12]  /*12440*/  IMAD.MOV.U32 R4, RZ, RZ, 0x1 ;  /* 0x00000001ff047424 */ /* 0x000fd800078e00ff */
.L_x_1:
[----:B------:R-:W-:Y:S05]  /*12450*/  BSYNC.RECONVERGENT B0 ;  /* 0x0000000000007941 */ /* 0x000fea0003800200 */
.L_x_0:
[----:B------:R-:W0:Y:S01]  /*12460*/  LDC R8, c[0x0][0x390] ;  /* 0x0000e400ff087b82 */ /* 0x000e220000000800 */
[----:B------:R-:W1:Y:S01]  /*12470*/  LDCU.64 UR4, c[0x0][0x388] ;  /* 0x00007100ff0477ac */ /* 0x000e620008000a00 */
[----:B------:R-:W-:Y:S01]  /*12480*/  BSSY.RECONVERGENT B0, `(.L_x_3) ;  /* 0x0000016000007945 */ /* 0x000fe20003800200 */
[----:B------:R-:W-:Y:S02]  /*12490*/  PRMT R7, R4, 0x7610, R7 ;  /* 0x0000761004077816 */ /* 0x000fe40000000007 */
[----:B0-----:R-:W-:-:S13]  /*124a0*/  ISETP.LT.OR P0, PT, R8, 0x5, !P0 ;  /* 0x000000050800780c */ /* 0x001fda0004701670 */
[----:B-1----:R-:W-:Y:S05]  /*124b0*/  @P0 BRA `(.L_x_4) ;  /* 0x0000000000480947 */ /* 0x002fea0003800000 */
[----:B------:R-:W-:Y:S02]  /*124c0*/  IMAD.MOV.U32 R7, RZ, RZ, -0x5 ;  /* 0xfffffffbff077424 */ /* 0x000fe400078e00ff */
[----:B------:R-:W-:-:S03]  /*124d0*/  IMAD.MOV.U32 R10, RZ, RZ, RZ ;  /* 0x000000ffff0a7224 */ /* 0x000fc600078e00ff */
[----:B------:R-:W-:-:S05]  /*124e0*/  VIADDMNMX.U32 R7, R8, R7, 0x7, PT ;  /* 0x0000000708077446 */ /* 0x000fca0003800007 */
[----:B------:R-:W-:-:S07]  /*124f0*/  VIADD R11, R7, 0x1 ;  /* 0x00000001070b7836 */ /* 0x000fce0000000000 */
.L_x_5:
[----:B------:R-:W-:-:S05]  /*12500*/  VIADD R8, R10, 0x4 ;  /* 0x000000040a087836 */ /* 0x000fca0000000000 */
[----:B------:R-:W-:-:S05]  /*12510*/  IADD3 R8, P0, PT, R8, UR4, RZ ;  /* 0x0000000408087c10 */ /* 0x000fca000ff1e0ff */
[----:B------:R-:W-:-:S05]  /*12520*/  IMAD.X R9, RZ, RZ, UR5, P0 ;  /* 0x00000005ff097e24 */ /* 0x000fca00080e06ff */
[----:B------:R-:W2:Y:S01]  /*12530*/  LDG.E.U8.CONSTANT R8, desc[UR6][R8.64] ;  /* 0x0000000608087981 */ /* 0x000ea2000c1e9100 */
[----:B------:R-:W-:-:S05]  /*12540*/  IMAD.SHL.U32 R7, R10, 0x8, RZ ;  /* 0x000000080a077824 */ /* 0x000fca00078e00ff */
[----:B------:R-:W-:-:S04]  /*12550*/  SHF.R.U64 R7, R5, R7, R6 ;  /* 0x0000000705077219 */ /* 0x000fc80000001206 */
[----:B------:R-:W-:-:S04]  /*12560*/  LOP3.LUT R7, R7, 0xff, RZ, 0xc0, !PT ;  /* 0x000000ff07077812 */ /* 0x000fc800078ec0ff */
[----:B--2---:R-:W-:Y:S02]  /*12570*/  ISETP.NE.AND P0, PT, R8, R7, PT ;  /* 0x000000070800720c */ /* 0x004fe40003f05270 */
[----:B------:R-:W-:-:S11]  /*12580*/  PRMT R7, RZ, 0x7610, R7 ;  /* 0x00007610ff077816 */ /* 0x000fd60000000007 */
[----:B------:R-:W-:Y:S05]  /*12590*/  @P0 BRA `(.L_x_4) ;  /* 0x0000000000100947 */ /* 0x000fea0003800000 */
[----:B------:R-:W-:-:S05]  /*125a0*/  VIADD R10, R10, 0x1 ;  /* 0x000000010a0a7836 */ /* 0x000fca0000000000 */
[----:B------:R-:W-:-:S13]  /*125b0*/  ISETP.NE.AND P0, PT, R10, R11, PT ;  /* 0x0000000b0a00720c */ /* 0x000fda0003f05270 */
[----:B------:R-:W-:Y:S05]  /*125c0*/  @P0 BRA `(.L_x_5) ;  /* 0xfffffffc00cc0947 */ /* 0x000fea000383ffff */
[----:B------:R-:W-:-:S07]  /*125d0*/  PRMT R7, R4, 0x7610, R7 ;  /* 0x0000761004077816 */ /* 0x000fce0000000007 */
.L_x_4:
[----:B------:R-:W-:Y:S05]  /*125e0*/  BSYNC.RECONVERGENT B0 ;  /* 0x0000000000007941 */ /* 0x000fea0003800200 */
.L_x_3:
[----:B------:R-:W0:Y:S01]  /*125f0*/  LDC R11, c[0x0][0x390] ;  /* 0x0000e400ff0b7b82 */ /* 0x000e220000000800 */
[----:B------:R-:W-:Y:S01]  /*12600*/  PRMT R4, R7, 0x9910, RZ ;  /* 0x0000991007047816 */ /* 0x000fe200000000ff */
[----:B------:R-:W1:Y:S01]  /*12610*/  LDCU.64 UR4, c[0x0][0x388] ;  /* 0x00007100ff0477ac */ /* 0x000e620008000a00 */
[----:B------:R-:W-:Y:S02]  /*12620*/  BSSY.RECONVERGENT B0, `(.L_x_6) ;  /* 0x000001a000007945 */ /* 0x000fe40003800200 */
[----:B------:R-:W-:-:S04]  /*12630*/  ISETP.NE.AND P1, PT, R4, RZ, PT ;  /* 0x000000ff0400720c */ /* 0x000fc80003f25270 */
[----:B0-----:R-:W-:-:S13]  /*12640*/  ISETP.LT.OR P0, PT, R11, 0xd, !P1 ;  /* 0x0000000d0b00780c */ /* 0x001fda0004f01670 */
[----:B-1----:R-:W-:Y:S05]  /*12650*/  @P0 BRA `(.L_x_7) ;  /* 0x0000000000540947 */ /* 0x002fea0003800000 */
[----:B------:R-:W0:Y:S02]  /*12660*/  LDC.64 R8, c[0x0][0x388] ;  /* 0x0000e200ff087b82 */ /* 0x000e240000000a00 */
[----:B0-----:R-:W2:Y:S01]  /*12670*/  LDG.E.U8.CONSTANT R8, desc[UR6][R8.64+0xc] ;  /* 0x00000c0608087981 */ /* 0x001ea2000c1e9100 */
[----:B------:R-:W-:Y:S01]  /*12680*/  LOP3.LUT R7, R2, 0xff, RZ, 0xc0, !PT ;  /* 0x000000ff02077812 */ /* 0x000fe200078ec0ff */
[----:B------:R-:W-:-:S03]  /*12690*/  IMAD.MOV.U32 R4, RZ, RZ, -0xd ;  /* 0xfffffff3ff047424 */ /* 0x000fc600078e00ff */
[----:B--2---:R-:W-:-:S13]  /*126a0*/  ISETP.NE.AND P0, PT, R8, R7, PT ;  /* 0x000000070800720c */ /* 0x004fda0003f05270 */
[----:B------:R-:W-:Y:S05]  /*126b0*/  @P0 EXIT ;  /* 0x000000000000094d */ /* 0x000fea0003800000 */
[----:B------:R-:W-:Y:S01]  /*126c0*/  VIADDMNMX.U32 R4, R11, R4, 0x7, PT ;  /* 0x000000070b047446 */ /* 0x000fe20003800004 */
[----:B------:R-:W-:-:S07]  /*126d0*/  IMAD.MOV.U32 R7, RZ, RZ, RZ ;  /* 0x000000ffff077224 */ /* 0x000fce00078e00ff */
.L_x_9:
[----:B------:R-:W-:-:S13]  /*126e0*/  ISETP.NE.AND P0, PT, R7, R4, PT ;  /* 0x000000040700720c */ /* 0x000fda0003f05270 */
[----:B------:R-:W-:Y:S05]  /*126f0*/  @!P0 BRA `(.L_x_8) ;  /* 0x0000000000308947 */ /* 0x000fea0003800000 */
[----:B------:R-:W-:-:S04]  /*12700*/  VIADD R7, R7, 0x1 ;  /* 0x0000000107077836 */ /* 0x000fc80000000000 */
[----:B------:R-:W-:-:S05]  /*12710*/  VIADD R8, R7, 0xc ;  /* 0x0000000c07087836 */ /* 0x000fca0000000000 */
[----:B------:R-:W-:-:S05]  /*12720*/  IADD3 R8, P0, PT, R8, UR4, RZ ;  /* 0x0000000408087c10 */ /* 0x000fca000ff1e0ff */
[----:B------:R-:W-:-:S05]  /*12730*/  IMAD.X R9, RZ, RZ, UR5, P0 ;  /* 0x00000005ff097e24 */ /* 0x000fca00080e06ff */
[----:B------:R-:W2:Y:S01]  /*12740*/  LDG.E.U8.CONSTANT R8, desc[UR6][R8.64] ;  /* 0x0000000608087981 */ /* 0x000ea2000c1e9100 */
[----:B------:R-:W-:-:S05]  /*12750*/  IMAD.SHL.U32 R10, R7, 0x8, RZ ;  /* 0x00000008070a7824 */ /* 0x000fca00078e00ff */
[----:B------:R-:W-:-:S04]  /*12760*/  SHF.R.U64 R10, R2, R10, R3 ;  /* 0x0000000a020a7219 */ /* 0x000fc80000001203 */
[----:B------:R-:W-:-:S04]  /*12770*/  LOP3.LUT R11, R10, 0xff, RZ, 0xc0, !PT ;  /* 0x000000ff0a0b7812 */ /* 0x000fc800078ec0ff */
[----:B--2---:R-:W-:-:S13]  /*12780*/  ISETP.NE.AND P0, PT, R8, R11, PT ;  /* 0x0000000b0800720c */ /* 0x004fda0003f05270 */
[----:B------:R-:W-:Y:S05]  /*12790*/  @!P0 BRA `(.L_x_9) ;  /* 0xfffffffc00d08947 */ /* 0x000fea000383ffff */
[----:B------:R-:W-:Y:S05]  /*127a0*/  EXIT ;  /* 0x000000000000794d */ /* 0x000fea0003800000 */
.L_x_7:
[----:B------:R-:W-:Y:S05]  /*127b0*/  @!P1 EXIT ;  /* 0x000000000000994d */ /* 0x000fea0003800000 */
.L_x_8:
[----:B------:R-:W-:Y:S05]  /*127c0*/  BSYNC.RECONVERGENT B0 ;  /* 0x0000000000007941 */ /* 0x000fea0003800200 */
.L_x_6:
[----:B------:R-:W0:Y:S01]  /*127d0*/  LDCU.64 UR8, c[0x0][0x3b0] ;  /* 0x00007600ff0877ac */ /* 0x000e220008000a00 */
[----:B------:R-:W-:Y:S02]  /*127e0*/  IMAD.MOV.U32 R11, RZ, RZ, 0x1 ;  /* 0x00000001ff0b7424 */ /* 0x000fe400078e00ff */
[----:B------:R-:W-:Y:S02]  /*127f0*/  IMAD.MOV.U32 R10, RZ, RZ, RZ ;  /* 0x000000ffff0a7224 */ /* 0x000fe400078e00ff */
[----:B0-----:R-:W-:Y:S02]  /*12800*/  IMAD.U32 R8, RZ, RZ, UR8 ;  /* 0x00000008ff087e24 */ /* 0x001fe4000f8e00ff */
[----:B------:R-:W-:-:S05]  /*12810*/  IMAD.U32 R9, RZ, RZ, UR9 ;  /* 0x00000009ff097e24 */ /* 0x000fca000f8e00ff */
[----:B------:R-:W2:Y:S02]  /*12820*/  ATOMG.E.CAS.STRONG.GPU PT, R8, [R8], R10, R11 ;  /* 0x0000000a080873a9 */ /* 0x000ea400001ee10b */
[----:B--2---:R-:W-:-:S13]  /*12830*/  ISETP.NE.AND P0, PT, R8, RZ, PT ;  /* 0x000000ff0800720c */ /* 0x004fda0003f05270 */
[----:B------:R-:W-:Y:S05]  /*12840*/  @P0 EXIT ;  /* 0x000000000000094d */ /* 0x000fea0003800000 */
[----:B------:R-:W0:Y:S01]  /*12850*/  LDC.64 R8, c[0x0][0x3a0] ;  /* 0x0000e800ff087b82 */ /* 0x000e220000000a00 */
[--C-:B------:R-:W-:Y:S02]  /*12860*/  SHF.R.U32.HI R15, RZ, 0x8, R31.reuse ;  /* 0x00000008ff0f7819 */ /* 0x100fe4000001161f */
[C-C-:B------:R-:W-:Y:S02]  /*12870*/  SHF.R.U64 R13, R22.reuse, 0x18, R31.reuse ;  /* 0x00000018160d7819 */ /* 0x140fe4000000121f */
[--C-:B------:R-:W-:Y:S02]  /*12880*/  SHF.R.U64 R7, R22, 0x8, R31.reuse ;  /* 0x0000000816077819 */ /* 0x100fe4000000121f */
[--C-:B------:R-:W-:Y:S01]  /*12890*/  SHF.R.U32.HI R23, RZ, 0x18, R31.reuse ;  /* 0x00000018ff177819 */ /* 0x100fe2000001161f */
[----:B------:R-:W1:Y:S01]  /*128a0*/  LDC.64 R10, c[0x0][0x3a8] ;  /* 0x0000ea00ff0a7b82 */ /* 0x000e620000000a00 */
[----:B------:R-:W-:Y:S02]  /*128b0*/  SHF.R.U32.HI R21, RZ, 0x10, R31 ;  /* 0x00000010ff157819 */ /* 0x000fe4000001161f */
[----:B------:R-:W-:-:S02]  /*128c0*/  SHF.R.U32.HI R19, RZ, 0x8, R27 ;  /* 0x00000008ff137819 */ /* 0x000fc4000001161b */
[--C-:B------:R-:W-:Y:S02]  /*128d0*/  SHF.R.U32.HI R17, RZ, 0x10, R27.reuse ;  /* 0x00000010ff117819 */ /* 0x100fe4000001161b */
[----:B------:R-:W-:Y:S01]  /*128e0*/  SHF.R.U64 R25, R5, 0x8, R6 ;  /* 0x0000000805197819 */ /* 0x000fe20000001206 */
[----:B0-----:R0:W-:Y:S04]  /*128f0*/  STG.E.U8 desc[UR6][R8.64+0x6], R15 ;  /* 0x0000060f08007986 */ /* 0x0011e8000c101106 */
[----:B------:R2:W-:Y:S04]  /*12900*/  STG.E.U8 desc[UR6][R8.64+0x8], R13 ;  /* 0x0000080d08007986 */ /* 0x0005e8000c101106 */
[----:B------:R3:W-:Y:S01]  /*12910*/  STG.E.U8 desc[UR6][R8.64+0xa], R7 ;  /* 0x00000a0708007986 */ /* 0x0007e2000c101106 */
[----:B0-----:R-:W-:-:S03]  /*12920*/  SHF.R.U32.HI R15, RZ, 0x18, R27 ;  /* 0x00000018ff0f7819 */ /* 0x001fc6000001161b */
[----:B------:R-:W-:Y:S01]  /*12930*/  STG.E.U8 desc[UR6][R8.64+0x9], R0 ;  /* 0x0000090008007986 */ /* 0x000fe2000c101106 */
[----:B--2---:R-:W-:-:S03]  /*12940*/  SHF.R.U64 R13, R5, 0x10, R6 ;  /* 0x00000010050d7819 */ /* 0x004fc60000001206 */
[----:B------:R0:W-:Y:S01]  /*12950*/  STG.E.U8 desc[UR6][R8.64+0x4], R23 ;  /* 0x0000041708007986 */ /* 0x0001e2000c101106 */
[----:B---3--:R-:W-:-:S03]  /*12960*/  SHF.R.U64 R7, R5, 0x18, R6 ;  /* 0x0000001805077819 */ /* 0x008fc60000001206 */
[----:B------:R2:W-:Y:S04]  /*12970*/  STG.E.U8 desc[UR6][R8.64+0x5], R21 ;  /* 0x0000051508007986 */ /* 0x0005e8000c101106 */
[----:B------:R-:W-:Y:S04]  /*12980*/  STG.E.U8 desc[UR6][R8.64+0x7], R31 ;  /* 0x0000071f08007986 */ /* 0x000fe8000c101106 */
[----:B------:R-:W-:Y:S01]  /*12990*/  STG.E.U8 desc[UR6][R8.64+0xb], R22 ;  /* 0x00000b1608007986 */ /* 0x000fe2000c101106 */
[----:B0-----:R-:W-:-:S03]  /*129a0*/  SHF.R.U32.HI R23, RZ, 0x8, R6 ;  /* 0x00000008ff177819 */ /* 0x001fc60000011606 */
[----:B------:R-:W-:Y:S01]  /*129b0*/  STG.E.U8 desc[UR6][R8.64], RZ ;  /* 0x000000ff08007986 */ /* 0x000fe2000c101106 */
[----:B--2---:R-:W-:-:S03]  /*129c0*/  SHF.R.U32.HI R21, RZ, 0x10, R6 ;  /* 0x00000010ff157819 */ /* 0x004fc60000011606 */
[----:B------:R-:W-:Y:S04]  /*129d0*/  STG.E.U8 desc[UR6][R8.64+0x1], RZ ;  /* 0x000001ff08007986 */ /* 0x000fe8000c101106 */
[----:B------:R-:W-:Y:S04]  /*129e0*/  STG.E.U8 desc[UR6][R8.64+0x2], RZ ;  /* 0x000002ff08007986 */ /* 0x000fe8000c101106 */
[----:B------:R0:W-:Y:S04]  /*129f0*/  STG.E.U8 desc[UR6][R8.64+0x3], RZ ;  /* 0x000003ff08007986 */ /* 0x0001e8000c101106 */
[----:B-1----:R1:W-:Y:S04]  /*12a00*/  STG.E.U8 desc[UR6][R10.64+0x1], R19 ;  /* 0x000001130a007986 */ /* 0x0023e8000c101106 */
[----:B------:R2:W-:Y:S01]  /*12a10*/  STG.E.U8 desc[UR6][R10.64+0x2], R17 ;  /* 0x000002110a007986 */ /* 0x0005e2000c101106 */
[----:B0-----:R-:W-:-:S03]  /*12a20*/  SHF.R.U32.HI R9, RZ, 0x8, R3 ;  /* 0x00000008ff097819 */ /* 0x001fc60000011603 */
[----:B------:R0:W-:Y:S04]  /*12a30*/  STG.E.U8 desc[UR6][R10.64+0x3], R15 ;  /* 0x0000030f0a007986 */ /* 0x0001e8000c101106 */
[----:B------:R3:W-:Y:S01]  /*12a40*/  STG.E.U8 desc[UR6][R10.64+0x4], R5 ;  /* 0x000004050a007986 */ /* 0x0007e2000c101106 */
[----:B-1----:R-:W-:-:S03]  /*12a50*/  SHF.R.U32.HI R19, RZ, 0x18, R6 ;  /* 0x00000018ff137819 */ /* 0x002fc60000011606 */
[----:B------:R1:W-:Y:S01]  /*12a60*/  STG.E.U8 desc[UR6][R10.64+0x6], R13 ;  /* 0x0000060d0a007986 */ /* 0x0003e2000c101106 */
[----:B--2---:R-:W-:-:S03]  /*12a70*/  SHF.R.U64 R17, R2, 0x8, R3 ;  /* 0x0000000802117819 */ /* 0x004fc60000001203 */
[----:B------:R2:W-:Y:S01]  /*12a80*/  STG.E.U8 desc[UR6][R10.64+0x7], R7 ;  /* 0x000007070a007986 */ /* 0x0005e2000c101106 */
[C-C-:B0-----:R-:W-:Y:S02]  /*12a90*/  SHF.R.U64 R15, R2.reuse, 0x10, R3.reuse ;  /* 0x00000010020f7819 */ /* 0x141fe40000001203 */
[--C-:B---3--:R-:W-:Y:S01]  /*12aa0*/  SHF.R.U32.HI R5, RZ, 0x18, R3.reuse ;  /* 0x00000018ff057819 */ /* 0x108fe20000011603 */
[----:B------:R-:W-:Y:S01]  /*12ab0*/  STG.E.U8 desc[UR6][R10.64], R27 ;  /* 0x0000001b0a007986 */ /* 0x000fe2000c101106 */
[----:B-1----:R-:W-:-:S03]  /*12ac0*/  SHF.R.U64 R13, R2, 0x18, R3 ;  /* 0x00000018020d7819 */ /* 0x002fc60000001203 */
[----:B------:R-:W-:Y:S01]  /*12ad0*/  STG.E.U8 desc[UR6][R10.64+0x5], R25 ;  /* 0x000005190a007986 */ /* 0x000fe2000c101106 */
[----:B--2---:R-:W-:-:S03]  /*12ae0*/  SHF.R.U32.HI R7, RZ, 0x10, R3 ;  /* 0x00000010ff077819 */ /* 0x004fc60000011603 */
[----:B------:R-:W-:Y:S04]  /*12af0*/  STG.E.U8 desc[UR6][R10.64+0x8], R6 ;  /* 0x000008060a007986 */ /* 0x000fe8000c101106 */
        /* <DEDUP_REMOVED lines=10> */
[----:B------:R-:W-:Y:S01]  /*12ba0*/  STG.E.U8 desc[UR6][R10.64+0x13], R5 ;  /* 0x000013050a007986 */ /* 0x000fe2000c101106 */
[----:B------:R-:W-:Y:S05]  /*12bb0*/  EXIT ;  /* 0x000000000000794d */ /* 0x000fea0003800000 */
.L_x_10:
[----:B------:R-:W-:-:S00]  /*12bc0*/  BRA `(.L_x_10) ;  /* 0xfffffffc00fc7947 */ /* 0x000fc0000383ffff */
[----:B------:R-:W-:-:S00]  /*12bd0*/  NOP ;  /* 0x0000000000007918 */ /* 0x000fc00000000000 */
        /* <DEDUP_REMOVED lines=10> */
.L_x_11:


//--------------------- .nv.shared.reserved.0     --------------------------
	.section	.nv.shared.reserved.0,"aw",@nobits
	.weak		__nv_reservedSMEM_offset_0_alias
	.size		__nv_reservedSMEM_offset_0_alias, 0, 64
	.other		__nv_reservedSMEM_offset_0_alias,@"STO_CUDA_RESERVED_SHARED STV_DEFAULT"
__nv_reservedSMEM_offset_0_alias:
	.zero		0
	.zero		64


//--------------------- .nv.constant0.mine_create2 --------------------------
	.section	.nv.constant0.mine_create2,"a",@progbits
	.sectionflags	@""
	.align	4
.nv.constant0.mine_create2:
	.zero		952


//--------------------- SYMBOLS --------------------------

	.type		.nv.reservedSmem.offset0,@object
	.size		.nv.reservedSmem.offset0,0x4
